def matmul_kernel(
    a_ptr,
    b_ptr,
    c_ptr,
    M,
    N,
    K,
    stride_am,
    stride_ak,
    stride_bk,
    stride_bn,
    stride_cm,
    stride_cn,
    BLOCK_M: tl.constexpr,
    BLOCK_N: tl.constexpr,
    BLOCK_K: tl.constexpr,
    GROUP_M: tl.constexpr,
):
    pid = tl.program_id(axis=0)
    num_pid_m = tl.cdiv(M, BLOCK_M)
    num_pid_n = tl.cdiv(N, BLOCK_N)
    num_pid_in_group = GROUP_M * num_pid_n
    group_id = pid // num_pid_in_group
    first_pid_m = group_id * GROUP_M
    group_size_m = min(num_pid_m - first_pid_m, GROUP_M)
    pid_m = first_pid_m + ((pid % num_pid_in_group) % group_size_m)
    pid_n = (pid % num_pid_in_group) // group_size_m

    offs_am = (pid_m * BLOCK_M + tl.arange(0, BLOCK_M)) % M
    offs_bn = (pid_n * BLOCK_N + tl.arange(0, BLOCK_N)) % N
    offs_k = tl.arange(0, BLOCK_K)
    a_ptrs = a_ptr + offs_am[:, None] * stride_am + offs_k[None, :] * stride_ak
    b_ptrs = b_ptr + offs_k[:, None] * stride_bk + offs_bn[None, :] * stride_bn

    acc = tl.zeros((BLOCK_M, BLOCK_N), dtype=tl.float32)
    for kk in range(0, tl.cdiv(K, BLOCK_K)):
        a = tl.load(a_ptrs, mask=offs_k[None, :] < K - kk * BLOCK_K, other=0.0)
        b = tl.load(b_ptrs, mask=offs_k[:, None] < K - kk * BLOCK_K, other=0.0)
        acc = tl.dot(a, b, acc)
        a_ptrs += BLOCK_K * stride_ak
        b_ptrs += BLOCK_K * stride_bk

    c = acc.to(c_ptr.dtype.element_ty)
    offs_cm = pid_m * BLOCK_M + tl.arange(0, BLOCK_M)
    offs_cn = pid_n * BLOCK_N + tl.arange(0, BLOCK_N)
    c_ptrs = c_ptr + offs_cm[:, None] * stride_cm + offs_cn[None, :] * stride_cn
    mask = (offs_cm[:, None] < M) & (offs_cn[None, :] < N)
    tl.store(c_ptrs, c, mask=mask)

# config = {"BLOCK_K": 64, "BLOCK_M": 256, "BLOCK_N": 256, "GROUP_M": 4, "arch": "sm_100", "dtype": "fp8e5m2", "num_ctas": 1, "num_stages": 3, "num_warps": 4}
# arch = sm_100


// ===== COMPILED SASS (sm_100a) =====

	.target	sm_100a

	.elftype	@"ET_EXEC"


//--------------------- .note.nv.tkinfo           --------------------------
	.section	.note.nv.tkinfo,"",@"SHT_NOTE"
	.sectionflags	@"SHF_NOTE_NV_TKINFO"
	.tkinfo
        /*0018*/ 	.word	0x00000081
        /*0030*/ 	.string	""
        /*0030*/ 	.string	"ptxas-blackwell"
        /*0030*/ 	.string	"Cuda compilation tools, release 12.9, V12.9.86"
        /*0030*/ 	.string	"Build cuda_12.9.r12.9/compiler.36037853_0"
        /*0030*/ 	.string	"-v  -suppress-debug-info  -lineinfo  -arch sm_100a "



//--------------------- .note.nv.cuver            --------------------------
	.section	.note.nv.cuver,"",@"SHT_NOTE"
	.sectionflags	@"SHF_NOTE_NV_CUVER"
        /*0018*/ 	.short	0x0001
        /*001a*/ 	.short	0x0064
        /*001c*/ 	.short	0x0001
        /*001e*/ 	.short	0x0000
        /*0020*/ 	.short	0x0001
        /*0022*/ 	.short	0x0000


//--------------------- .nv.info                  --------------------------
	.section	.nv.info,"",@"SHT_CUDA_INFO"
	.align	4


	//----- nvinfo : EIATTR_REGCOUNT
	.align		4
        /*0000*/ 	.byte	0x04, 0x2f
        /*0002*/ 	.short	(.L_4 - .L_3)
	.align		4
.L_3:
        /*0004*/ 	.word	index@(matmul_kernel)
        /*0008*/ 	.word	0x00000060


	//----- nvinfo : EIATTR_FRAME_SIZE
	.align		4
.L_4:
        /*000c*/ 	.byte	0x04, 0x11
        /*000e*/ 	.short	(.L_6 - .L_5)
	.align		4
.L_5:
        /*0010*/ 	.word	index@($__internal_2_$__cuda_sm10x_tcgen05_guardrail_trap_unallocated_columns_being_dealloced)
        /*0014*/ 	.word	0x00001080


	//----- nvinfo : EIATTR_FRAME_SIZE
	.align		4
.L_6:
        /*0018*/ 	.byte	0x04, 0x11
        /*001a*/ 	.short	(.L_8 - .L_7)
	.align		4
.L_7:
        /*001c*/ 	.word	index@($__internal_1_$__cuda_sm10x_tcgen05_guardrail_trap_phase_invalid_during_alloc)
        /*0020*/ 	.word	0x00001080


	//----- nvinfo : EIATTR_FRAME_SIZE
	.align		4
.L_8:
        /*0024*/ 	.byte	0x04, 0x11
        /*0026*/ 	.short	(.L_10 - .L_9)
	.align		4
.L_9:
        /*0028*/ 	.word	index@($__internal_0_$__cuda_sm10x_tcgen05_guardrail_trap_col_being_dealloced_not_returned_by_alloc)
        /*002c*/ 	.word	0x00001080


	//----- nvinfo : EIATTR_FRAME_SIZE
	.align		4
.L_10:
        /*0030*/ 	.byte	0x04, 0x11
        /*0032*/ 	.short	(.L_12 - .L_11)
	.align		4
.L_11:
        /*0034*/ 	.word	index@(matmul_kernel)
        /*0038*/ 	.word	0x00001080


	//----- nvinfo : EIATTR_MIN_STACK_SIZE
	.align		4
.L_12:
        /*003c*/ 	.byte	0x04, 0x12
        /*003e*/ 	.short	(.L_14 - .L_13)
	.align		4
.L_13:
        /*0040*/ 	.word	index@(matmul_kernel)
        /*0044*/ 	.word	0x00001080
.L_14:


//--------------------- .nv.info.matmul_kernel    --------------------------
	.section	.nv.info.matmul_kernel,"",@"SHT_CUDA_INFO"
	.sectionflags	@""
	.align	4


	//----- nvinfo : EIATTR_CUDA_API_VERSION
	.align		4
        /*0000*/ 	.byte	0x04, 0x37
        /*0002*/ 	.short	(.L_16 - .L_15)
.L_15:
        /*0004*/ 	.word	0x00000081


	//----- nvinfo : EIATTR_KPARAM_INFO
	.align		4
.L_16:
        /*0008*/ 	.byte	0x04, 0x17
        /*000a*/ 	.short	(.L_18 - .L_17)
.L_17:
        /*000c*/ 	.word	0x00000000
        /*0010*/ 	.short	0x000d
        /*0012*/ 	.short	0x0048
        /*0014*/ 	.byte	0x00, 0xf4, 0x21, 0x00


	//----- nvinfo : EIATTR_KPARAM_INFO
	.align		4
.L_18:
        /*0018*/ 	.byte	0x04, 0x17
        /*001a*/ 	.short	(.L_20 - .L_19)
.L_19:
        /*001c*/ 	.word	0x00000000
        /*0020*/ 	.short	0x000c
        /*0022*/ 	.short	0x0040
        /*0024*/ 	.byte	0x00, 0xf4, 0x21, 0x00


	//----- nvinfo : EIATTR_KPARAM_INFO
	.align		4
.L_20:
        /*0028*/ 	.byte	0x04, 0x17
        /*002a*/ 	.short	(.L_22 - .L_21)
.L_21:
        /*002c*/ 	.word	0x00000000
        /*0030*/ 	.short	0x000b
        /*0032*/ 	.short	0x0038
        /*0034*/ 	.byte	0x00, 0xf0, 0x11, 0x00


	//----- nvinfo : EIATTR_KPARAM_INFO
	.align		4
.L_22:
        /*0038*/ 	.byte	0x04, 0x17
        /*003a*/ 	.short	(.L_24 - .L_23)
.L_23:
        /*003c*/ 	.word	0x00000000
        /*0040*/ 	.short	0x000a
        /*0042*/ 	.short	0x0034
        /*0044*/ 	.byte	0x00, 0xf0, 0x11, 0x00


	//----- nvinfo : EIATTR_KPARAM_INFO
	.align		4
.L_24:
        /*0048*/ 	.byte	0x04, 0x17
        /*004a*/ 	.short	(.L_26 - .L_25)
.L_25:
        /*004c*/ 	.word	0x00000000
        /*0050*/ 	.short	0x0009
        /*0052*/ 	.short	0x0030
        /*0054*/ 	.byte	0x00, 0xf0, 0x11, 0x00


	//----- nvinfo : EIATTR_KPARAM_INFO
	.align		4
.L_26:
        /*0058*/ 	.byte	0x04, 0x17
        /*005a*/ 	.short	(.L_28 - .L_27)
.L_27:
        /*005c*/ 	.word	0x00000000
        /*0060*/ 	.short	0x0008
        /*0062*/ 	.short	0x002c
        /*0064*/ 	.byte	0x00, 0xf0, 0x11, 0x00


	//----- nvinfo : EIATTR_KPARAM_INFO
	.align		4
.L_28:
        /*0068*/ 	.byte	0x04, 0x17
        /*006a*/ 	.short	(.L_30 - .L_29)
.L_29:
        /*006c*/ 	.word	0x00000000
        /*0070*/ 	.short	0x0007
        /*0072*/ 	.short	0x0028
        /*0074*/ 	.byte	0x00, 0xf0, 0x11, 0x00


	//----- nvinfo : EIATTR_KPARAM_INFO
	.align		4
.L_30:
        /*0078*/ 	.byte	0x04, 0x17
        /*007a*/ 	.short	(.L_32 - .L_31)
.L_31:
        /*007c*/ 	.word	0x00000000
        /*0080*/ 	.short	0x0006
        /*0082*/ 	.short	0x0024
        /*0084*/ 	.byte	0x00, 0xf0, 0x11, 0x00


	//----- nvinfo : EIATTR_KPARAM_INFO
	.align		4
.L_32:
        /*0088*/ 	.byte	0x04, 0x17
        /*008a*/ 	.short	(.L_34 - .L_33)
.L_33:
        /*008c*/ 	.word	0x00000000
        /*0090*/ 	.short	0x0005
        /*0092*/ 	.short	0x0020
        /*0094*/ 	.byte	0x00, 0xf0, 0x11, 0x00


	//----- nvinfo : EIATTR_KPARAM_INFO
	.align		4
.L_34:
        /*0098*/ 	.byte	0x04, 0x17
        /*009a*/ 	.short	(.L_36 - .L_35)
.L_35:
        /*009c*/ 	.word	0x00000000
        /*00a0*/ 	.short	0x0004
        /*00a2*/ 	.short	0x001c
        /*00a4*/ 	.byte	0x00, 0xf0, 0x11, 0x00


	//----- nvinfo : EIATTR_KPARAM_INFO
	.align		4
.L_36:
        /*00a8*/ 	.byte	0x04, 0x17
        /*00aa*/ 	.short	(.L_38 - .L_37)
.L_37:
        /*00ac*/ 	.word	0x00000000
        /*00b0*/ 	.short	0x0003
        /*00b2*/ 	.short	0x0018
        /*00b4*/ 	.byte	0x00, 0xf0, 0x11, 0x00


	//----- nvinfo : EIATTR_KPARAM_INFO
	.align		4
.L_38:
        /*00b8*/ 	.byte	0x04, 0x17
        /*00ba*/ 	.short	(.L_40 - .L_39)
.L_39:
        /*00bc*/ 	.word	0x00000000
        /*00c0*/ 	.short	0x0002
        /*00c2*/ 	.short	0x0010
        /*00c4*/ 	.byte	0x00, 0xf4, 0x21, 0x00


	//----- nvinfo : EIATTR_KPARAM_INFO
	.align		4
.L_40:
        /*00c8*/ 	.byte	0x04, 0x17
        /*00ca*/ 	.short	(.L_42 - .L_41)
.L_41:
        /*00cc*/ 	.word	0x00000000
        /*00d0*/ 	.short	0x0001
        /*00d2*/ 	.short	0x0008
        /*00d4*/ 	.byte	0x00, 0xf4, 0x21, 0x00


	//----- nvinfo : EIATTR_KPARAM_INFO
	.align		4
.L_42:
        /*00d8*/ 	.byte	0x04, 0x17
        /*00da*/ 	.short	(.L_44 - .L_43)
.L_43:
        /*00dc*/ 	.word	0x00000000
        /*00e0*/ 	.short	0x0000
        /*00e2*/ 	.short	0x0000
        /*00e4*/ 	.byte	0x00, 0xf4, 0x21, 0x00


	//----- nvinfo : EIATTR_AT_ENTRY_FRAGMENTS
	.align		4
.L_44:
        /*00e8*/ 	.byte	0x04, 0x4f
        /*00ea*/ 	.short	(.L_46 - .L_45)


	//   ....[0]....
.L_45:
        /*00ec*/ 	.word	0x00000004


	//----- nvinfo : EIATTR_RESERVED_SMEM_USED
	.align		4
.L_46:
        /*00f0*/ 	.byte	0x01, 0x41
	.zero		2


	//----- nvinfo : EIATTR_SPARSE_MMA_MASK
	.align		4
        /*00f4*/ 	.byte	0x03, 0x50
        /*00f6*/ 	.short	0x0000


	//----- nvinfo : EIATTR_TCGEN05_1CTA_USED
	.align		4
        /*00f8*/ 	.byte	0x01, 0x51
	.zero		2


	//----- nvinfo : EIATTR_MAXREG_COUNT
	.align		4
        /*00fc*/ 	.byte	0x03, 0x1b
        /*00fe*/ 	.short	0x00ff


	//----- nvinfo : EIATTR_NUM_BARRIERS
	.align		4
        /*0100*/ 	.byte	0x02, 0x4c
        /*0102*/ 	.byte	0x01
	.zero		1


	//----- nvinfo : EIATTR_ANNOTATIONS
	.align		4
        /*0104*/ 	.byte	0x04, 0x55
        /*0106*/ 	.short	(.L_48 - .L_47)


	//   ....[0]....
.L_47:
        /*0108*/ 	.word	0x00000001
        /*010c*/ 	.byte	0xf0, 0x03, 0x00, 0x00, 0x01, 0x00, 0x00, 0x00, 0x10, 0x04, 0x00, 0x00, 0x01, 0x00, 0x00, 0x00
        /* <DEDUP_REMOVED lines=2392> */
        /*969c*/ 	.byte	0x40, 0xf4, 0x03, 0x00


	//----- nvinfo : EIATTR_INT_WARP_WIDE_INSTR_OFFSETS
	.align		4
.L_48:
        /*96a0*/ 	.byte	0x04, 0x31
        /*96a2*/ 	.short	(.L_50 - .L_49)


	//   ....[0]....
.L_49:
        /*96a4*/ 	.word	0x00003900


	//   ....[1]....
        /*96a8*/ 	.word	0x00003910


	//   ....[2]....
        /*96ac*/ 	.word	0x00011590


	//   ....[3]....
        /*96b0*/ 	.word	0x0003f900


	//   ....[4]....
        /*96b4*/ 	.word	0x0003f950


	//----- nvinfo : EIATTR_COOP_GROUP_MASK_REGIDS
	.align		4
.L_50:
        /*96b8*/ 	.byte	0x04, 0x29
        /*96ba*/ 	.short	(.L_52 - .L_51)


	//   ....[0]....
.L_51:
        /*96bc*/ 	.word	0xffffffff


	//   ....[1]....
        /*96c0*/ 	.word	0xffffffff


	//   ....[2]....
        /*96c4*/ 	.word	0xffffffff


	//   ....[3]....
        /*96c8*/ 	.word	0xffffffff


	//----- nvinfo : EIATTR_COOP_GROUP_INSTR_OFFSETS
	.align		4
.L_52:
        /*96cc*/ 	.byte	0x04, 0x28
        /*96ce*/ 	.short	(.L_54 - .L_53)


	//   ....[0]....
.L_53:
        /*96d0*/ 	.word	0x00000070


	//   ....[1]....
        /*96d4*/ 	.word	0x00000330


	//   ....[2]....
        /*96d8*/ 	.word	0x0003f790


	//   ....[3]....
        /*96dc*/ 	.word	0x0003fa00


	//----- nvinfo : EIATTR_VRC_CTA_INIT_COUNT
	.align		4
.L_54:
        /*96e0*/ 	.byte	0x02, 0x4a
        /*96e2*/ 	.byte	0x80
	.zero		1


	//----- nvinfo : EIATTR_MBARRIER_INSTR_OFFSETS
	.align		4
        /*96e4*/ 	.byte	0x04, 0x39
        /*96e6*/ 	.short	(.L_56 - .L_55)


	//   ....[0]....
.L_55:
        /*96e8*/ 	.word	0x00004300
        /*96ec*/ 	.word	0x000000ff
        /*96f0*/ 	.word	0x00000000
        /*96f4*/ 	.short	0x0100
        /*96f6*/ 	.byte	0x0b
	.zero		1


	//   ....[1]....
        /*96f8*/ 	.word	0x00013ee0
        /*96fc*/ 	.word	0x000000ff
        /*9700*/ 	.word	0x00010008
        /*9704*/ 	.short	0x0100
        /*9706*/ 	.byte	0x0a
	.zero		1


	//   ....[2]....
        /*9708*/ 	.word	0x0001e920
        /*970c*/ 	.word	0x000000ff
        /*9710*/ 	.word	0x00000000
        /*9714*/ 	.short	0x010a
        /*9716*/ 	.byte	0x0b
	.zero		1


	//   ....[3]....
        /*9718*/ 	.word	0x00027970
        /*971c*/ 	.word	0x000000ff
        /*9720*/ 	.word	0x00000000
        /*9724*/ 	.short	0x010a
        /*9726*/ 	.byte	0x0b
	.zero		1


	//   ....[4]....
        /*9728*/ 	.word	0x00027ac0
        /*972c*/ 	.word	0x000000ff
        /*9730*/ 	.word	0x00010000
        /*9734*/ 	.short	0x0108
        /*9736*/ 	.byte	0x0a
	.zero		1


	//   ....[5]....
        /*9738*/ 	.word	0x00027c00
        /*973c*/ 	.word	0x000000ff
        /*9740*/ 	.word	0x00010008
        /*9744*/ 	.short	0x0108
        /*9746*/ 	.byte	0x0a
	.zero		1


	//   ....[6]....
        /*9748*/ 	.word	0x0003fa20
        /*974c*/ 	.word	0x000000ff
        /*9750*/ 	.word	0x00000000
        /*9754*/ 	.short	0x010a
        /*9756*/ 	.byte	0x0b
	.zero		1


	//   ....[7]....
        /*9758*/ 	.word	0x0003fa50
        /*975c*/ 	.word	0x000000ff
        /*9760*/ 	.word	0x00000000
        /*9764*/ 	.short	0x010a
        /*9766*/ 	.byte	0x0b
	.zero		1


	//----- nvinfo : EIATTR_NUM_MBARRIERS
	.align		4
.L_56:
        /*9768*/ 	.byte	0x03, 0x38
        /*976a*/ 	.short	0x0002


	//----- nvinfo : EIATTR_EXIT_INSTR_OFFSETS
	.align		4
        /*976c*/ 	.byte	0x04, 0x1c
        /*976e*/ 	.short	(.L_58 - .L_57)


	//   ....[0]....
.L_57:
        /*9770*/ 	.word	0x0003fa10


	//----- nvinfo : EIATTR_REQNTID
	.align		4
.L_58:
        /*9774*/ 	.byte	0x04, 0x10
        /*9776*/ 	.short	(.L_60 - .L_59)
.L_59:
        /*9778*/ 	.word	0x00000080
        /*977c*/ 	.word	0x00000001
        /*9780*/ 	.word	0x00000001


	//----- nvinfo : EIATTR_CRS_STACK_SIZE
	.align		4
.L_60:
        /*9784*/ 	.byte	0x04, 0x1e
        /*9786*/ 	.short	(.L_62 - .L_61)
.L_61:
        /*9788*/ 	.word	0x00000000


	//----- nvinfo : EIATTR_CBANK_PARAM_SIZE
	.align		4
.L_62:
        /*978c*/ 	.byte	0x03, 0x19
        /*978e*/ 	.short	0x0050


	//----- nvinfo : EIATTR_PARAM_CBANK
	.align		4
        /*9790*/ 	.byte	0x04, 0x0a
        /*9792*/ 	.short	(.L_64 - .L_63)
	.align		4
.L_63:
        /*9794*/ 	.word	index@(.nv.constant0.matmul_kernel)
        /*9798*/ 	.short	0x0380
        /*979a*/ 	.short	0x0050


	//----- nvinfo : EIATTR_SW_WAR
	.align		4
.L_64:
        /*979c*/ 	.byte	0x04, 0x36
        /*979e*/ 	.short	(.L_66 - .L_65)
.L_65:
        /*97a0*/ 	.word	0x00000008
.L_66:


//--------------------- .nv.compat                --------------------------
	.section	.nv.compat,"",@"SHT_CUDA_COMPAT_INFO"
	.align	4
        /*0000*/ 	.byte	0x02, 0x02, 0x02, 0x00, 0x02, 0x05, 0x05, 0x00, 0x02, 0x03, 0x00, 0x00, 0x02, 0x06, 0x01, 0x00


//--------------------- .nv.callgraph             --------------------------
	.section	.nv.callgraph,"",@"SHT_CUDA_CALLGRAPH"
	.align	4
	.sectionentsize	8
	.align		4
        /*0000*/ 	.word	0x00000000
	.align		4
        /*0004*/ 	.word	0xffffffff
	.align		4
        /*0008*/ 	.word	0x00000000
	.align		4
        /*000c*/ 	.word	0xfffffffe
	.align		4
        /*0010*/ 	.word	0x00000000
	.align		4
        /*0014*/ 	.word	0xfffffffd
	.align		4
        /*0018*/ 	.word	0x00000000
	.align		4
        /*001c*/ 	.word	0xfffffffc


//--------------------- .text.matmul_kernel       --------------------------
	.section	.text.matmul_kernel,"ax",@progbits
	.align	128
        .global         matmul_kernel
        .type           matmul_kernel,@function
        .size           matmul_kernel,(.L_x_20 - matmul_kernel)
        .other          matmul_kernel,@"STO_CUDA_ENTRY STV_DEFAULT"
matmul_kernel:
.text.matmul_kernel:
[----:B------:R-:W0:Y:S01]  /*0000*/  LDC R1, c[0x0][0x37c] ;  /* 0x0000df00ff017b82 */ /* 0x000e220000000800 */
[----:B------:R-:W1:Y:S01]  /*0010*/  S2R R0, SR_TID.X ;  /* 0x0000000000007919 */ /* 0x000e620000002100 */
[----:B0-----:R-:W-:Y:S01]  /*0020*/  VIADD R1, R1, 0xffffef80 ;  /* 0xffffef8001017836 */ /* 0x001fe20000000000 */
[----:B-1----:R-:W-:-:S13]  /*0030*/  ISETP.GE.U32.AND P0, PT, R0, 0x20, PT ;  /* 0x000000200000780c */ /* 0x002fda0003f06070 */
[----:B------:R-:W-:Y:S02]  /*0040*/  VOTEU.ANY UP0, P0 ;  /* 0x0000000000ff7886 */ /* 0x000fe40000000100 */
[----:B------:R-:W-:Y:S05]  /*0050*/  BRA.U UP0, `(.L_x_0) ;  /* 0x0000000100b87547 */ /* 0x000fea000b800000 */
[----:B------:R-:W0:Y:S01]  /*0060*/  S2UR UR6, SR_CgaCtaId ;  /* 0x00000000000679c3 */ /* 0x000e220000008800 */
[----:B------:R-:W-:Y:S01]  /*0070*/  NOP ;  /* 0x0000000000007918 */ /* 0x000fe20000000000 */
[----:B------:R-:W-:Y:S02]  /*0080*/  UMOV UR4, 0x40 ;  /* 0x0000004000047882 */ /* 0x000fe40000000000 */
[----:B0-----:R-:W-:-:S09]  /*0090*/  ULEA UR4, UR6, UR4, 0x18 ;  /* 0x0000000406047291 */ /* 0x001fd2000f8ec0ff */
[----:B------:R-:W0:Y:S01]  /*00a0*/  LDS.U8 R0, [UR4] ;  /* 0x00000004ff007984 */ /* 0x000e220008000000 */
[----:B------:R-:W-:Y:S02]  /*00b0*/  UMOV UR4, 0x400 ;  /* 0x0000040000047882 */ /* 0x000fe40000000000 */
[----:B------:R-:W-:Y:S01]  /*00c0*/  ULEA UR4, UR6, UR4, 0x18 ;  /* 0x0000000406047291 */ /* 0x000fe2000f8ec0ff */
[----:B0-----:R-:W-:-:S13]  /*00d0*/  ISETP.NE.AND P0, PT, R0, RZ, PT ;  /* 0x000000ff0000720c */ /* 0x001fda0003f05270 */
[----:B------:R-:W-:Y:S05]  /*00e0*/  @P0 BRA `(.L_x_1) ;  /* 0x00000000007c0947 */ /* 0x000fea0003800000 */
[----:B------:R-:W-:-:S13]  /*00f0*/  ELECT P0, URZ, PT ;  /* 0x0000000000ff782f */ /* 0x000fda0003800000 */
[----:B------:R-:W-:Y:S05]  /*0100*/  @!P0 BRA `(.L_x_2) ;  /* 0x0000000000848947 */ /* 0x000fea0003800000 */
[----:B------:R-:W-:Y:S01]  /*0110*/  UMOV UR5, 0x10 ;  /* 0x0000001000057882 */ /* 0x000fe20000000000 */
[----:B------:R-:W-:Y:S02]  /*0120*/  IMAD.MOV.U32 R4, RZ, RZ, 0x1 ;  /* 0x00000001ff047424 */ /* 0x000fe400078e00ff */
[----:B------:R-:W-:Y:S02]  /*0130*/  IMAD.MOV.U32 R5, RZ, RZ, 0xffff ;  /* 0x0000ffffff057424 */ /* 0x000fe400078e00ff */
[----:B------:R-:W-:Y:S04]  /*0140*/  DEPBAR.LE SB0, 0x36 ;  /* 0x00008d800000791a */ /* 0x000fe80000000000 */
[----:B------:R-:W0:Y:S02]  /*0150*/  UTCATOMSWS.FIND_AND_SET.ALIGN UP1, UR5, UR5 ;  /* 0x00000005000575e3 */ /* 0x000e240008020800 */
[----:B0-----:R-:W-:-:S04]  /*0160*/  PLOP3.LUT P0, PT, PT, PT, UP1, 0x80, 0x8 ;  /* 0x000000000008781c */ /* 0x001fc80003f0f018 */
[----:B------:R-:W-:-:S04]  /*0170*/  SEL R0, RZ, 0xffffffff, !P0 ;  /* 0xffffffffff007807 */ /* 0x000fc80004000000 */
[----:B------:R-:W-:Y:S01]  /*0180*/  ISETP.NE.AND P0, PT, R0, RZ, PT ;  /* 0x000000ff0000720c */ /* 0x000fe20003f05270 */
[----:B------:R-:W-:-:S12]  /*0190*/  IMAD.U32 R0, RZ, RZ, UR5 ;  /* 0x00000005ff007e24 */ /* 0x000fd8000f8e00ff */
[----:B------:R-:W-:Y:S05]  /*01a0*/  @P0 BRA `(.L_x_3) ;  /* 0x0000000000240947 */ /* 0x000fea0003800000 */
.L_x_4:
[----:B------:R-:W-:Y:S05]  /*01b0*/  NANOSLEEP 0x64 ;  /* 0x000000640000795d */ /* 0x000fea0003800000 */
[----:B------:R-:W-:-:S05]  /*01c0*/  UMOV UR5, 0x10 ;  /* 0x0000001000057882 */ /* 0x000fca0000000000 */
[----:B------:R-:W-:Y:S04]  /*01d0*/  DEPBAR.LE SB0, 0x36 ;  /* 0x00008d800000791a */ /* 0x000fe80000000000 */
[----:B------:R-:W0:Y:S02]  /*01e0*/  UTCATOMSWS.FIND_AND_SET.ALIGN UP1, UR5, UR5 ;  /* 0x00000005000575e3 */ /* 0x000e240008020800 */
[----:B0-----:R-:W-:-:S04]  /*01f0*/  PLOP3.LUT P0, PT, PT, PT, UP1, 0x80, 0x8 ;  /* 0x000000000008781c */ /* 0x001fc80003f0f018 */
[----:B------:R-:W-:-:S04]  /*0200*/  SEL R0, RZ, 0xffffffff, !P0 ;  /* 0xffffffffff007807 */ /* 0x000fc80004000000 */
[----:B------:R-:W-:Y:S01]  /*0210*/  ISETP.NE.AND P0, PT, R0, RZ, PT ;  /* 0x000000ff0000720c */ /* 0x000fe20003f05270 */
[----:B------:R-:W-:-:S12]  /*0220*/  IMAD.U32 R0, RZ, RZ, UR5 ;  /* 0x00000005ff007e24 */ /* 0x000fd8000f8e00ff */
[----:B------:R-:W-:Y:S05]  /*0230*/  @!P0 BRA `(.L_x_4) ;  /* 0xfffffffc00dc8947 */ /* 0x000fea000383ffff */
.L_x_3:
[C---:B------:R-:W-:Y:S01]  /*0240*/  VIADD R3, R0.reuse, 0x10 ;  /* 0x0000001000037836 */ /* 0x040fe20000000000 */
[----:B------:R-:W-:Y:S01]  /*0250*/  UMOV UR5, 0x50 ;  /* 0x0000005000057882 */ /* 0x000fe20000000000 */
[----:B------:R-:W-:Y:S01]  /*0260*/  SHF.L.U32 R2, R5, R0, RZ ;  /* 0x0000000005027219 */ /* 0x000fe200000006ff */
[----:B------:R-:W-:Y:S01]  /*0270*/  ULEA UR5, UR6, UR5, 0x18 ;  /* 0x0000000506057291 */ /* 0x000fe2000f8ec0ff */
[----:B------:R-:W-:Y:S01]  /*0280*/  IMAD.SHL.U32 R0, R0, 0x20, RZ ;  /* 0x0000002000007824 */ /* 0x000fe200078e00ff */
[----:B------:R-:W-:-:S04]  /*0290*/  SHF.L.U32 R3, R4, R3, RZ ;  /* 0x0000000304037219 */ /* 0x000fc800000006ff */
[----:B------:R-:W-:-:S05]  /*02a0*/  LOP3.LUT R2, R3, R2, RZ, 0xfc, !PT ;  /* 0x0000000203027212 */ /* 0x000fca00078efcff */
[----:B------:R0:W-:Y:S04]  /*02b0*/  ATOMS.OR RZ, [UR5], R2 ;  /* 0x00000002ffff798c */ /* 0x0001e8000b000005 */
[----:B------:R0:W-:Y:S01]  /*02c0*/  STS [UR4], R0 ;  /* 0x00000000ff007988 */ /* 0x0001e20008000804 */
[----:B------:R-:W-:Y:S05]  /*02d0*/  BRA `(.L_x_2) ;  /* 0x0000000000107947 */ /* 0x000fea0003800000 */
.L_x_1:
[----:B------:R-:W-:Y:S01]  /*02e0*/  IMAD.MOV.U32 R0, RZ, RZ, -0x1 ;  /* 0xffffffffff007424 */ /* 0x000fe200078e00ff */
[----:B------:R-:W-:-:S04]  /*02f0*/  MOV R2, 0x320 ;  /* 0x0000032000027802 */ /* 0x000fc80000000f00 */
[----:B------:R0:W-:Y:S03]  /*0300*/  STS [UR4], R0 ;  /* 0x00000000ff007988 */ /* 0x0001e60008000804 */
[----:B0-----:R-:W-:Y:S05]  /*0310*/  CALL.REL.NOINC `($__internal_1_$__cuda_sm10x_tcgen05_guardrail_trap_phase_invalid_during_alloc) ;  /* 0x000003f400e47944 */ /* 0x001fea0003c00000 */
.L_x_2:
[----:B------:R-:W-:Y:S05]  /*0320*/  WARPSYNC.ALL ;  /* 0x0000000000007948 */ /* 0x000fea0003800000 */
[----:B------:R-:W-:Y:S01]  /*0330*/  NOP ;  /* 0x0000000000007918 */ /* 0x000fe20000000000 */
.L_x_0:
[----:B------:R-:W1:Y:S01]  /*0340*/  LDC.64 R12, c[0x0][0x398] ;  /* 0x0000e600ff0c7b82 */ /* 0x000e620000000a00 */
[----:B------:R-:W2:Y:S01]  /*0350*/  S2R R9, SR_CTAID.X ;  /* 0x0000000000097919 */ /* 0x000ea20000002500 */
[----:B------:R-:W-:Y:S01]  /*0360*/  UMOV UR10, 0x400 ;  /* 0x00000400000a7882 */ /* 0x000fe20000000000 */
[----:B------:R-:W3:Y:S01]  /*0370*/  LDCU UR20, c[0x0][0x3a4] ;  /* 0x00007480ff1477ac */ /* 0x000ee20008000800 */
[----:B------:R-:W4:Y:S04]  /*0380*/  S2R R19, SR_TID.X ;  /* 0x0000000000137919 */ /* 0x000f280000002100 */
[----:B------:R-:W0:Y:S08]  /*0390*/  S2UR UR5, SR_CgaCtaId ;  /* 0x00000000000579c3 */ /* 0x000e300000008800 */
[----:B------:R-:W-:Y:S06]  /*03a0*/  BAR.SYNC.DEFER_BLOCKING 0x0 ;  /* 0x0000000000007b1d */ /* 0x000fec0000010000 */
[----:B------:R-:W0:Y:S01]  /*03b0*/  LDCU.64 UR24, c[0x0][0x358] ;  /* 0x00006b00ff1877ac */ /* 0x000e220008000a00 */
[----:B------:R-:W0:Y:S01]  /*03c0*/  LDCU.64 UR12, c[0x0][0x3a8] ;  /* 0x00007500ff0c77ac */ /* 0x000e220008000a00 */
[----:B------:R-:W0:Y:S02]  /*03d0*/  LDCU.128 UR16, c[0x0][0x380] ;  /* 0x00007000ff1077ac */ /* 0x000e240008000c00 */
[----:B01----:R-:W-:Y:S01]  /*03e0*/  VIADD R0, R13, 0xff ;  /* 0x000000ff0d007836 */ /* 0x003fe20000000000 */
[----:B------:R-:W-:Y:S04]  /*03f0*/  STL [R1+0xcf0], R13 ;  /* 0x000cf00d01007387 */ /* 0x000fe80000100800 */
[----:B------:R-:W-:Y:S01]  /*0400*/  SHF.R.S32.HI R3, RZ, 0x1f, R0 ;  /* 0x0000001fff037819 */ /* 0x000fe20000011400 */
[----:B------:R-:W-:Y:S01]  /*0410*/  STL [R1+0xcf4], R12 ;  /* 0x000cf40c01007387 */ /* 0x000fe20000100800 */
[----:B------:R-:W-:-:S02]  /*0420*/  ULEA UR10, UR5, UR10, 0x18 ;  /* 0x0000000a050a7291 */ /* 0x000fc4000f8ec0ff */
[----:B------:R-:W-:Y:S02]  /*0430*/  LEA.HI R3, R3, R0, RZ, 0x8 ;  /* 0x0000000003037211 */ /* 0x000fe400078f40ff */
[----:B--2---:R-:W-:Y:S02]  /*0440*/  IABS R8, R9 ;  /* 0x0000000900087213 */ /* 0x004fe40000000000 */
[----:B------:R-:W-:-:S05]  /*0450*/  SHF.R.S32.HI R3, RZ, 0x8, R3 ;  /* 0x00000008ff037819 */ /* 0x000fca0000011403 */
[----:B------:R-:W-:-:S05]  /*0460*/  IMAD.SHL.U32 R4, R3, 0x4, RZ ;  /* 0x0000000403047824 */ /* 0x000fca00078e00ff */
[-C--:B------:R-:W-:Y:S02]  /*0470*/  IABS R5, R4.reuse ;  /* 0x0000000400057213 */ /* 0x080fe40000000000 */
[----:B------:R-:W-:Y:S02]  /*0480*/  IABS R10, R4 ;  /* 0x00000004000a7213 */ /* 0x000fe40000000000 */
[----:B------:R-:W0:Y:S08]  /*0490*/  I2F.RP R0, R5 ;  /* 0x0000000500007306 */ /* 0x000e300000209400 */
[----:B0-----:R-:W0:Y:S02]  /*04a0*/  MUFU.RCP R0, R0 ;  /* 0x0000000000007308 */ /* 0x001e240000001000 */
[----:B0-----:R-:W-:-:S02]  /*04b0*/  VIADD R2, R0, 0xffffffe ;  /* 0x0ffffffe00027836 */ /* 0x001fc40000000000 */
[----:B------:R-:W-:-:S04]  /*04c0*/  IMAD.MOV R0, RZ, RZ, -R10 ;  /* 0x000000ffff007224 */ /* 0x000fc800078e0a0a */
[----:B------:R0:W1:Y:S01]  /*04d0*/  F2I.FTZ.U32.TRUNC.NTZ R3, R2 ;  /* 0x0000000200037305 */ /* 0x000062000021f000 */
[----:B------:R-:W2:Y:S01]  /*04e0*/  LDS R10, [UR10] ;  /* 0x0000000aff0a7984 */ /* 0x000ea20008000800 */
[----:B0-----:R-:W-:Y:S02]  /*04f0*/  IMAD.MOV.U32 R2, RZ, RZ, RZ ;  /* 0x000000ffff027224 */ /* 0x001fe400078e00ff */
[----:B-1----:R-:W-:-:S04]  /*0500*/  IMAD.MOV R6, RZ, RZ, -R3 ;  /* 0x000000ffff067224 */ /* 0x002fc800078e0a03 */
[----:B------:R-:W-:Y:S02]  /*0510*/  IMAD R7, R6, R5, RZ ;  /* 0x0000000506077224 */ /* 0x000fe400078e02ff */
[----:B------:R-:W-:Y:S02]  /*0520*/  IMAD.MOV.U32 R6, RZ, RZ, R8 ;  /* 0x000000ffff067224 */ /* 0x000fe400078e0008 */
[----:B------:R-:W-:-:S06]  /*0530*/  IMAD.HI.U32 R3, R3, R7, R2 ;  /* 0x0000000703037227 */ /* 0x000fcc00078e0002 */
[----:B------:R-:W-:-:S04]  /*0540*/  IMAD.HI.U32 R3, R3, R6, RZ ;  /* 0x0000000603037227 */ /* 0x000fc800078e00ff */
[----:B------:R-:W-:Y:S01]  /*0550*/  IMAD R0, R3, R0, R6 ;  /* 0x0000000003007224 */ /* 0x000fe200078e0206 */
[----:B------:R-:W-:Y:S04]  /*0560*/  BAR.SYNC.DEFER_BLOCKING 0x0 ;  /* 0x0000000000007b1d */ /* 0x000fe80000010000 */
[----:B------:R-:W-:Y:S02]  /*0570*/  ISETP.GT.U32.AND P1, PT, R5, R0, PT ;  /* 0x000000000500720c */ /* 0x000fe40003f24070 */
[----:B--2---:R-:W-:-:S11]  /*0580*/  R2UR UR8, R10 ;  /* 0x000000000a0872ca */ /* 0x004fd600000e0000 */
[----:B------:R-:W-:Y:S02]  /*0590*/  @!P1 IMAD.IADD R0, R0, 0x1, -R5 ;  /* 0x0000000100009824 */ /* 0x000fe400078e0a05 */
[----:B------:R-:W-:Y:S01]  /*05a0*/  @!P1 VIADD R3, R3, 0x1 ;  /* 0x0000000103039836 */ /* 0x000fe20000000000 */
[----:B------:R-:W-:Y:S02]  /*05b0*/  ISETP.NE.AND P1, PT, R4, RZ, PT ;  /* 0x000000ff0400720c */ /* 0x000fe40003f25270 */
[----:B------:R-:W-:Y:S02]  /*05c0*/  ISETP.GE.U32.AND P0, PT, R0, R5, PT ;  /* 0x000000050000720c */ /* 0x000fe40003f06070 */
[----:B------:R-:W-:Y:S02]  /*05d0*/  LOP3.LUT R0, R9, R4, RZ, 0x3c, !PT ;  /* 0x0000000409007212 */ /* 0x000fe400078e3cff */
[----:B------:R-:W-:Y:S02]  /*05e0*/  IABS R5, R13 ;  /* 0x0000000d00057213 */ /* 0x000fe40000000000 */
[----:B------:R-:W-:Y:S01]  /*05f0*/  ISETP.GE.AND P2, PT, R0, RZ, PT ;  /* 0x000000ff0000720c */ /* 0x000fe20003f46270 */
[----:B------:R-:W-:-:S06]  /*0600*/  VIADD R0, R12, 0xff ;  /* 0x000000ff0c007836 */ /* 0x000fcc0000000000 */
[----:B------:R-:W-:-:S04]  /*0610*/  @P0 VIADD R3, R3, 0x1 ;  /* 0x0000000103030836 */ /* 0x000fc80000000000 */
[----:B------:R-:W-:Y:S01]  /*0620*/  IMAD.MOV.U32 R2, RZ, RZ, R3 ;  /* 0x000000ffff027224 */ /* 0x000fe200078e0003 */
[----:B------:R-:W-:-:S03]  /*0630*/  SHF.R.S32.HI R3, RZ, 0x1f, R0 ;  /* 0x0000001fff037819 */ /* 0x000fc60000011400 */
[----:B------:R-:W-:Y:S01]  /*0640*/  @!P2 IMAD.MOV R2, RZ, RZ, -R2 ;  /* 0x000000ffff02a224 */ /* 0x000fe200078e0a02 */
[----:B------:R-:W-:Y:S02]  /*0650*/  @!P1 LOP3.LUT R2, RZ, R4, RZ, 0x33, !PT ;  /* 0x00000004ff029212 */ /* 0x000fe400078e33ff */
[----:B------:R-:W-:-:S03]  /*0660*/  LEA.HI R3, R3, R0, RZ, 0x8 ;  /* 0x0000000003037211 */ /* 0x000fc600078f40ff */
[----:B------:R-:W-:Y:S02]  /*0670*/  IMAD.SHL.U32 R22, R2, 0x4, RZ ;  /* 0x0000000402167824 */ /* 0x000fe400078e00ff */
[----:B------:R-:W-:-:S03]  /*0680*/  IMAD.MOV R2, RZ, RZ, -R2 ;  /* 0x000000ffff027224 */ /* 0x000fc600078e0a02 */
[----:B------:R-:W-:Y:S01]  /*0690*/  LEA.HI.SX32 R3, R3, -R22, 0x18 ;  /* 0x8000001603037211 */ /* 0x000fe200078fc2ff */
[----:B------:R-:W-:Y:S02]  /*06a0*/  IMAD R17, R4, R2, R9 ;  /* 0x0000000204117224 */ /* 0x000fe400078e0209 */
[----:B------:R-:W0:Y:S01]  /*06b0*/  I2F.RP R4, R5 ;  /* 0x0000000500047306 */ /* 0x000e220000209400 */
[----:B------:R-:W-:Y:S02]  /*06c0*/  VIMNMX R24, PT, PT, R3, 0x4, PT ;  /* 0x0000000403187848 */ /* 0x000fe40003fe0100 */
[----:B------:R-:W-:Y:S02]  /*06d0*/  IABS R3, R12 ;  /* 0x0000000c00037213 */ /* 0x000fe40000000000 */
[----:B------:R-:W-:-:S03]  /*06e0*/  IABS R11, R24 ;  /* 0x00000018000b7213 */ /* 0x000fc60000000000 */
[----:B------:R-:W-:Y:S08]  /*06f0*/  I2F.RP R2, R3 ;  /* 0x0000000300027306 */ /* 0x000ff00000209400 */
[----:B------:R-:W1:Y:S08]  /*0700*/  I2F.RP R0, R11 ;  /* 0x0000000b00007306 */ /* 0x000e700000209400 */
[----:B0-----:R-:W-:Y:S08]  /*0710*/  MUFU.RCP R4, R4 ;  /* 0x0000000400047308 */ /* 0x001ff00000001000 */
[----:B-1----:R-:W0:Y:S08]  /*0720*/  MUFU.RCP R0, R0 ;  /* 0x0000000000007308 */ /* 0x002e300000001000 */
[----:B------:R-:W-:Y:S01]  /*0730*/  MUFU.RCP R2, R2 ;  /* 0x0000000200027308 */ /* 0x000fe20000001000 */
[----:B0-----:R-:W-:Y:S01]  /*0740*/  VIADD R6, R0, 0xffffffe ;  /* 0x0ffffffe00067836 */ /* 0x001fe20000000000 */
[----:B------:R-:W-:-:S06]  /*0750*/  IABS R0, R17 ;  /* 0x0000001100007213 */ /* 0x000fcc0000000000 */
[----:B------:R0:W1:Y:S02]  /*0760*/  F2I.FTZ.U32.TRUNC.NTZ R7, R6 ;  /* 0x0000000600077305 */ /* 0x000064000021f000 */
[----:B0-----:R-:W-:Y:S02]  /*0770*/  IMAD.MOV.U32 R6, RZ, RZ, RZ ;  /* 0x000000ffff067224 */ /* 0x001fe400078e00ff */
[----:B-1----:R-:W-:-:S04]  /*0780*/  IMAD.MOV R8, RZ, RZ, -R7 ;  /* 0x000000ffff087224 */ /* 0x002fc800078e0a07 */
[----:B------:R-:W-:Y:S01]  /*0790*/  IMAD R9, R8, R11, RZ ;  /* 0x0000000b08097224 */ /* 0x000fe200078e02ff */
[----:B------:R-:W-:-:S03]  /*07a0*/  IABS R8, R24 ;  /* 0x0000001800087213 */ /* 0x000fc60000000000 */
[----:B------:R-:W-:-:S04]  /*07b0*/  IMAD.HI.U32 R6, R7, R9, R6 ;  /* 0x0000000907067227 */ /* 0x000fc800078e0006 */
[----:B------:R-:W-:Y:S02]  /*07c0*/  IMAD.MOV.U32 R7, RZ, RZ, R0 ;  /* 0x000000ffff077224 */ /* 0x000fe400078e0000 */
[----:B------:R-:W-:Y:S02]  /*07d0*/  IMAD.MOV R0, RZ, RZ, -R8 ;  /* 0x000000ffff007224 */ /* 0x000fe400078e0a08 */
[----:B------:R-:W-:-:S04]  /*07e0*/  IMAD.HI.U32 R6, R6, R7, RZ ;  /* 0x0000000706067227 */ /* 0x000fc800078e00ff */
[----:B------:R-:W-:Y:S02]  /*07f0*/  IMAD R0, R6, R0, R7 ;  /* 0x0000000006007224 */ /* 0x000fe400078e0207 */
[----:B------:R-:W-:Y:S02]  /*0800*/  VIADD R7, R4, 0xffffffe ;  /* 0x0ffffffe04077836 */ /* 0x000fe40000000000 */
[----:B------:R-:W-:Y:S01]  /*0810*/  VIADD R8, R2, 0xffffffe ;  /* 0x0ffffffe02087836 */ /* 0x000fe20000000000 */
[----:B------:R-:W-:-:S03]  /*0820*/  ISETP.GT.U32.AND P1, PT, R11, R0, PT ;  /* 0x000000000b00720c */ /* 0x000fc60003f24070 */
[----:B------:R-:W0:Y:S08]  /*0830*/  F2I.FTZ.U32.TRUNC.NTZ R7, R7 ;  /* 0x0000000700077305 */ /* 0x000e30000021f000 */
[----:B------:R1:W2:Y:S02]  /*0840*/  F2I.FTZ.U32.TRUNC.NTZ R9, R8 ;  /* 0x0000000800097305 */ /* 0x0002a4000021f000 */
[----:B------:R-:W-:-:S02]  /*0850*/  @!P1 IMAD.IADD R0, R0, 0x1, -R11 ;  /* 0x0000000100009824 */ /* 0x000fc400078e0a0b */
[----:B------:R-:W-:Y:S01]  /*0860*/  @!P1 VIADD R6, R6, 0x1 ;  /* 0x0000000106069836 */ /* 0x000fe20000000000 */
[----:B------:R-:W-:Y:S02]  /*0870*/  ISETP.NE.AND P1, PT, R24, RZ, PT ;  /* 0x000000ff1800720c */ /* 0x000fe40003f25270 */
[----:B------:R-:W-:Y:S01]  /*0880*/  ISETP.GE.U32.AND P0, PT, R0, R11, PT ;  /* 0x0000000b0000720c */ /* 0x000fe20003f06070 */
[----:B0-----:R-:W-:Y:S01]  /*0890*/  IMAD.MOV R2, RZ, RZ, -R7 ;  /* 0x000000ffff027224 */ /* 0x001fe200078e0a07 */
[----:B------:R-:W-:Y:S01]  /*08a0*/  LOP3.LUT R0, R17, R24, RZ, 0x3c, !PT ;  /* 0x0000001811007212 */ /* 0x000fe200078e3cff */
[----:B-1----:R-:W-:Y:S01]  /*08b0*/  IMAD.MOV.U32 R8, RZ, RZ, RZ ;  /* 0x000000ffff087224 */ /* 0x002fe200078e00ff */
[--C-:B----4-:R-:W-:Y:S01]  /*08c0*/  SHF.R.U32.HI R11, RZ, 0x6, R19.reuse ;  /* 0x00000006ff0b7819 */ /* 0x110fe20000011613 */
[----:B------:R-:W-:Y:S01]  /*08d0*/  IMAD R15, R2, R5, RZ ;  /* 0x00000005020f7224 */ /* 0x000fe200078e02ff */
[----:B------:R-:W-:Y:S02]  /*08e0*/  ISETP.GE.AND P2, PT, R0, RZ, PT ;  /* 0x000000ff0000720c */ /* 0x000fe40003f46270 */
[----:B------:R-:W-:-:S02]  /*08f0*/  SHF.R.U32.HI R0, RZ, 0x5, R19 ;  /* 0x00000005ff007819 */ /* 0x000fc40000011613 */
[----:B------:R-:W-:Y:S02]  /*0900*/  SGXT.U32 R11, R11, 0x1 ;  /* 0x000000010b0b781a */ /* 0x000fe40000000000 */
[----:B------:R-:W-:Y:S01]  /*0910*/  R2UR UR7, R0 ;  /* 0x00000000000772ca */ /* 0x000fe200000e0000 */
[----:B------:R-:W-:Y:S02]  /*0920*/  @P0 VIADD R6, R6, 0x1 ;  /* 0x0000000106060836 */ /* 0x000fe40000000000 */
[----:B--2---:R-:W-:Y:S02]  /*0930*/  IMAD.MOV R0, RZ, RZ, -R9 ;  /* 0x000000ffff007224 */ /* 0x004fe400078e0a09 */
[----:B------:R-:W-:Y:S02]  /*0940*/  IMAD.MOV.U32 R69, RZ, RZ, R6 ;  /* 0x000000ffff457224 */ /* 0x000fe400078e0006 */
[----:B------:R-:W-:Y:S02]  /*0950*/  IMAD.MOV.U32 R6, RZ, RZ, RZ ;  /* 0x000000ffff067224 */ /* 0x000fe400078e00ff */
[----:B------:R-:W-:Y:S01]  /*0960*/  @!P2 IMAD.MOV R69, RZ, RZ, -R69 ;  /* 0x000000ffff45a224 */ /* 0x000fe200078e0a45 */
[----:B------:R-:W-:Y:S01]  /*0970*/  @!P1 LOP3.LUT R69, RZ, R24, RZ, 0x33, !PT ;  /* 0x00000018ff459212 */ /* 0x000fe200078e33ff */
[----:B------:R-:W-:-:S04]  /*0980*/  IMAD.HI.U32 R7, R7, R15, R6 ;  /* 0x0000000f07077227 */ /* 0x000fc800078e0006 */
[----:B------:R-:W-:Y:S02]  /*0990*/  IMAD.SHL.U32 R68, R69, 0x100, RZ ;  /* 0x0000010045447824 */ /* 0x000fe400078e00ff */
[----:B------:R-:W-:Y:S02]  /*09a0*/  IMAD R15, R0, R3, RZ ;  /* 0x00000003000f7224 */ /* 0x000fe400078e02ff */
[----:B------:R-:W-:Y:S01]  /*09b0*/  IMAD.MOV R69, RZ, RZ, -R69 ;  /* 0x000000ffff457224 */ /* 0x000fe200078e0a45 */
[----:B------:R-:W-:Y:S01]  /*09c0*/  LEA.HI R10, R19, R68, RZ, 0x1a ;  /* 0x00000044130a7211 */ /* 0x000fe200078fd0ff */
[----:B------:R-:W-:Y:S01]  /*09d0*/  STL [R1+0xcf8], R68 ;  /* 0x000cf84401007387 */ /* 0x000fe20000100800 */
[----:B------:R-:W-:Y:S01]  /*09e0*/  LOP3.LUT R6, R68, R11, RZ, 0xfc, !PT ;  /* 0x0000000b44067212 */ /* 0x000fe200078efcff */
[----:B------:R-:W-:-:S03]  /*09f0*/  IMAD.HI.U32 R4, R9, R15, R8 ;  /* 0x0000000f09047227 */ /* 0x000fc600078e0008 */
[----:B------:R-:W-:Y:S01]  /*0a00*/  LOP3.LUT R16, R6, 0x2, RZ, 0xfc, !PT ;  /* 0x0000000206107812 */ /* 0x000fe200078efcff */
[----:B------:R-:W-:Y:S01]  /*0a10*/  VIADD R20, R10, 0xfe ;  /* 0x000000fe0a147836 */ /* 0x000fe20000000000 */
[----:B------:R-:W-:Y:S01]  /*0a20*/  LOP3.LUT R18, R6, 0x4, RZ, 0xfc, !PT ;  /* 0x0000000406127812 */ /* 0x000fe200078efcff */
[----:B------:R-:W-:Y:S01]  /*0a30*/  IMAD R69, R24, R69, R17 ;  /* 0x0000004518457224 */ /* 0x000fe200078e0211 */
[----:B------:R-:W-:Y:S02]  /*0a40*/  IABS R14, R6 ;  /* 0x00000006000e7213 */ /* 0x000fe40000000000 */
[----:B------:R0:W-:Y:S01]  /*0a50*/  STL [R1+0x90], R20 ;  /* 0x0000901401007387 */ /* 0x0001e20000100800 */
[----:B------:R-:W-:Y:S01]  /*0a60*/  LOP3.LUT R12, R6, 0x6, RZ, 0xfc, !PT ;  /* 0x00000006060c7812 */ /* 0x000fe200078efcff */
[----:B------:R-:W-:Y:S01]  /*0a70*/  IMAD.IADD R69, R22, 0x1, R69 ;  /* 0x0000000116457824 */ /* 0x000fe200078e0245 */
[C---:B------:R-:W-:Y:S01]  /*0a80*/  LOP3.LUT R11, R6.reuse, 0x8, RZ, 0xfc, !PT ;  /* 0x00000008060b7812 */ /* 0x040fe200078efcff */
[----:B------:R1:W-:Y:S01]  /*0a90*/  STL [R1+0x98], R16 ;  /* 0x0000981001007387 */ /* 0x0003e20000100800 */
[----:B------:R-:W-:Y:S01]  /*0aa0*/  IMAD.HI.U32 R0, R7, R14, RZ ;  /* 0x0000000e07007227 */ /* 0x000fe200078e00ff */
[----:B------:R-:W-:-:S02]  /*0ab0*/  LOP3.LUT R15, R6, 0x14, RZ, 0xfc, !PT ;  /* 0x00000014060f7812 */ /* 0x000fc400078efcff */
[----:B------:R2:W-:Y:S01]  /*0ac0*/  STL [R1+0x94], R18 ;  /* 0x0000941201007387 */ /* 0x0005e20000100800 */
[----:B------:R-:W-:Y:S01]  /*0ad0*/  IMAD.MOV R0, RZ, RZ, -R0 ;  /* 0x000000ffff007224 */ /* 0x000fe200078e0a00 */
[----:B0-----:R-:W-:Y:S02]  /*0ae0*/  IABS R20, R20 ;  /* 0x0000001400147213 */ /* 0x001fe40000000000 */
[C---:B------:R-:W-:Y:S01]  /*0af0*/  LOP3.LUT R17, R6.reuse, 0x12, RZ, 0xfc, !PT ;  /* 0x0000001206117812 */ /* 0x040fe200078efcff */
[----:B------:R-:W-:Y:S01]  /*0b00*/  IMAD R0, R5, R0, R14 ;  /* 0x0000000005007224 */ /* 0x000fe200078e020e */
[----:B-1----:R-:W-:Y:S01]  /*0b10*/  IABS R16, R16 ;  /* 0x0000001000107213 */ /* 0x002fe20000000000 */
[C---:B------:R-:W-:Y:S01]  /*0b20*/  IMAD.HI.U32 R9, R7.reuse, R20, RZ ;  /* 0x0000001407097227 */ /* 0x040fe200078e00ff */
[----:B------:R-:W-:Y:S02]  /*0b30*/  IABS R14, R12 ;  /* 0x0000000c000e7213 */ /* 0x000fe40000000000 */
[----:B--2---:R-:W-:Y:S01]  /*0b40*/  IABS R18, R18 ;  /* 0x0000001200127213 */ /* 0x004fe20000000000 */
[----:B------:R-:W-:Y:S01]  /*0b50*/  IMAD.MOV R9, RZ, RZ, -R9 ;  /* 0x000000ffff097224 */ /* 0x000fe200078e0a09 */
[----:B------:R-:W-:Y:S01]  /*0b60*/  LOP3.LUT R13, R6, 0x16, RZ, 0xfc, !PT ;  /* 0x00000016060d7812 */ /* 0x000fe200078efcff */
[----:B------:R-:W-:Y:S01]  /*0b70*/  IMAD.HI.U32 R2, R7, R16, RZ ;  /* 0x0000001007027227 */ /* 0x000fe200078e00ff */
[----:B------:R-:W-:-:S02]  /*0b80*/  IABS R88, R17 ;  /* 0x0000001100587213 */ /* 0x000fc40000000000 */
[----:B------:R-:W-:Y:S01]  /*0b90*/  IABS R86, R13 ;  /* 0x0000000d00567213 */ /* 0x000fe20000000000 */
[----:B------:R-:W-:-:S04]  /*0ba0*/  IMAD.HI.U32 R8, R7, R18, RZ ;  /* 0x0000001207087227 */ /* 0x000fc800078e00ff */
[C---:B------:R-:W-:Y:S01]  /*0bb0*/  IMAD R23, R5.reuse, R9, R20 ;  /* 0x0000000905177224 */ /* 0x040fe200078e0214 */
[C---:B------:R-:W-:Y:S01]  /*0bc0*/  LOP3.LUT R9, R6.reuse, 0xa, RZ, 0xfc, !PT ;  /* 0x0000000a06097812 */ /* 0x040fe200078efcff */
[----:B------:R-:W-:Y:S01]  /*0bd0*/  IMAD.MOV R2, RZ, RZ, -R2 ;  /* 0x000000ffff027224 */ /* 0x000fe200078e0a02 */
[----:B------:R-:W-:Y:S01]  /*0be0*/  LOP3.LUT R20, R6, 0x10, RZ, 0xfc, !PT ;  /* 0x0000001006147812 */ /* 0x000fe200078efcff */
[----:B------:R-:W-:Y:S01]  /*0bf0*/  IMAD.MOV R8, RZ, RZ, -R8 ;  /* 0x000000ffff087224 */ /* 0x000fe200078e0a08 */
[----:B------:R-:W-:Y:S01]  /*0c00*/  STL [R1+0xcfc], R23 ;  /* 0x000cfc1701007387 */ /* 0x000fe20000100800 */
[----:B------:R-:W-:Y:S01]  /*0c10*/  IMAD R2, R5, R2, R16 ;  /* 0x0000000205027224 */ /* 0x000fe200078e0210 */
[----:B------:R-:W-:Y:S02]  /*0c20*/  IABS R16, R11 ;  /* 0x0000000b00107213 */ /* 0x000fe40000000000 */
[----:B------:R0:W-:Y:S01]  /*0c30*/  STL [R1+0xc], R0 ;  /* 0x00000c0001007387 */ /* 0x0001e20000100800 */
[----:B------:R-:W-:-:S03]  /*0c40*/  IABS R92, R9 ;  /* 0x00000009005c7213 */ /* 0x000fc60000000000 */
[----:B------:R1:W-:Y:S01]  /*0c50*/  STL [R1+0x8], R2 ;  /* 0x0000080201007387 */ /* 0x0003e20000100800 */
[----:B0-----:R-:W-:Y:S02]  /*0c60*/  IMAD R0, R5, R8, R18 ;  /* 0x0000000805007224 */ /* 0x001fe400078e0212 */
[----:B------:R-:W-:Y:S01]  /*0c70*/  IMAD.HI.U32 R8, R7, R92, RZ ;  /* 0x0000005c07087227 */ /* 0x000fe200078e00ff */
[----:B-1----:R-:W-:Y:S02]  /*0c80*/  LOP3.LUT R2, R6, 0xc, RZ, 0xfc, !PT ;  /* 0x0000000c06027812 */ /* 0x002fe400078efcff */
[----:B------:R0:W-:Y:S01]  /*0c90*/  STL [R1+0x4], R0 ;  /* 0x0000040001007387 */ /* 0x0001e20000100800 */
[----:B------:R-:W-:Y:S01]  /*0ca0*/  IMAD.MOV R8, RZ, RZ, -R8 ;  /* 0x000000ffff087224 */ /* 0x000fe200078e0a08 */
[----:B------:R-:W-:Y:S02]  /*0cb0*/  IABS R18, R2 ;  /* 0x0000000200127213 */ /* 0x000fe40000000000 */
[----:B------:R1:W-:Y:S01]  /*0cc0*/  STL [R1+0x9c], R12 ;  /* 0x00009c0c01007387 */ /* 0x0003e20000100800 */
[----:B------:R-:W-:-:S03]  /*0cd0*/  IMAD R92, R5, R8, R92 ;  /* 0x00000008055c7224 */ /* 0x000fc600078e025c */
[----:B------:R-:W-:Y:S01]  /*0ce0*/  STL [R1+0xa0], R11 ;  /* 0x0000a00b01007387 */ /* 0x000fe20000100800 */
[----:B0-----:R-:W-:-:S03]  /*0cf0*/  VIADD R0, R10, 0xe ;  /* 0x0000000e0a007836 */ /* 0x001fc60000000000 */
[----:B------:R0:W-:Y:S01]  /*0d00*/  STL [R1+0xa4], R9 ;  /* 0x0000a40901007387 */ /* 0x0001e20000100800 */
[----:B-1----:R-:W-:-:S03]  /*0d10*/  LOP3.LUT R12, R6, 0x18, RZ, 0xfc, !PT ;  /* 0x00000018060c7812 */ /* 0x002fc600078efcff */
[----:B------:R1:W-:Y:S01]  /*0d20*/  STL [R1+0xa8], R2 ;  /* 0x0000a80201007387 */ /* 0x0003e20000100800 */
[----:B------:R-:W-:-:S03]  /*0d30*/  IABS R90, R0 ;  /* 0x00000000005a7213 */ /* 0x000fc60000000000 */
[----:B------:R2:W-:Y:S01]  /*0d40*/  STL [R1+0xac], R0 ;  /* 0x0000ac0001007387 */ /* 0x0005e20000100800 */
[----:B0-----:R-:W-:-:S04]  /*0d50*/  IMAD.HI.U32 R9, R7, R18, RZ ;  /* 0x0000001207097227 */ /* 0x001fc800078e00ff */
[----:B-1----:R-:W-:-:S04]  /*0d60*/  IMAD.HI.U32 R2, R7, R16, RZ ;  /* 0x0000001007027227 */ /* 0x002fc800078e00ff */
[----:B--2---:R-:W-:-:S04]  /*0d70*/  IMAD.HI.U32 R0, R7, R14, RZ ;  /* 0x0000000e07007227 */ /* 0x004fc800078e00ff */
[----:B------:R-:W-:-:S04]  /*0d80*/  IMAD.HI.U32 R11, R7, R90, RZ ;  /* 0x0000005a070b7227 */ /* 0x000fc800078e00ff */
[----:B------:R-:W-:Y:S02]  /*0d90*/  IMAD.MOV R2, RZ, RZ, -R2 ;  /* 0x000000ffff027224 */ /* 0x000fe400078e0a02 */
[----:B------:R-:W-:Y:S02]  /*0da0*/  IMAD.MOV R0, RZ, RZ, -R0 ;  /* 0x000000ffff007224 */ /* 0x000fe400078e0a00 */
[----:B------:R-:W-:Y:S02]  /*0db0*/  IMAD.MOV R9, RZ, RZ, -R9 ;  /* 0x000000ffff097224 */ /* 0x000fe400078e0a09 */
[----:B------:R-:W-:Y:S02]  /*0dc0*/  IMAD.MOV R11, RZ, RZ, -R11 ;  /* 0x000000ffff0b7224 */ /* 0x000fe400078e0a0b */
[C---:B------:R-:W-:Y:S01]  /*0dd0*/  IMAD R93, R5.reuse, R2, R16 ;  /* 0x00000002055d7224 */ /* 0x040fe200078e0210 */
[----:B------:R-:W-:Y:S01]  /*0de0*/  IABS R16, R15 ;  /* 0x0000000f00107213 */ /* 0x000fe20000000000 */
[C---:B------:R-:W-:Y:S01]  /*0df0*/  IMAD R0, R5.reuse, R0, R14 ;  /* 0x0000000005007224 */ /* 0x040fe200078e020e */
[----:B------:R-:W-:Y:S01]  /*0e00*/  IABS R14, R20 ;  /* 0x00000014000e7213 */ /* 0x000fe20000000000 */
[C---:B------:R-:W-:Y:S01]  /*0e10*/  IMAD R91, R5.reuse, R9, R18 ;  /* 0x00000009055b7224 */ /* 0x040fe200078e0212 */
[----:B------:R-:W-:Y:S01]  /*0e20*/  STL [R1+0xd00], R93 ;  /* 0x000d005d01007387 */ /* 0x000fe20000100800 */
[----:B------:R-:W-:Y:S01]  /*0e30*/  IMAD R90, R5, R11, R90 ;  /* 0x0000000b055a7224 */ /* 0x000fe200078e025a */
[----:B------:R-:W-:Y:S01]  /*0e40*/  IABS R18, R12 ;  /* 0x0000000c00127213 */ /* 0x000fe20000000000 */
[C---:B------:R-:W-:Y:S01]  /*0e50*/  IMAD.HI.U32 R8, R7.reuse, R16, RZ ;  /* 0x0000001007087227 */ /* 0x040fe200078e00ff */
[----:B------:R0:W-:Y:S03]  /*0e60*/  STL [R1], R0 ;  /* 0x0000000001007387 */ /* 0x0001e60000100800 */
[C---:B------:R-:W-:Y:S01]  /*0e70*/  IMAD.HI.U32 R2, R7.reuse, R88, RZ ;  /* 0x0000005807027227 */ /* 0x040fe200078e00ff */
[----:B------:R-:W-:Y:S03]  /*0e80*/  STL [R1+0xd04], R92 ;  /* 0x000d045c01007387 */ /* 0x000fe60000100800 */
[C---:B------:R-:W-:Y:S01]  /*0e90*/  IMAD.HI.U32 R9, R7.reuse, R86, RZ ;  /* 0x0000005607097227 */ /* 0x040fe200078e00ff */
[----:B------:R-:W-:Y:S03]  /*0ea0*/  STL [R1+0xd08], R91 ;  /* 0x000d085b01007387 */ /* 0x000fe60000100800 */
[----:B0-----:R-:W-:Y:S01]  /*0eb0*/  IMAD.HI.U32 R0, R7, R14, RZ ;  /* 0x0000000e07007227 */ /* 0x001fe200078e00ff */
[----:B------:R-:W-:Y:S03]  /*0ec0*/  STL [R1+0xd0c], R90 ;  /* 0x000d0c5a01007387 */ /* 0x000fe60000100800 */
[----:B------:R-:W-:Y:S01]  /*0ed0*/  IMAD.MOV R0, RZ, RZ, -R0 ;  /* 0x000000ffff007224 */ /* 0x000fe200078e0a00 */
[----:B------:R0:W-:Y:S01]  /*0ee0*/  STL [R1+0xb0], R20 ;  /* 0x0000b01401007387 */ /* 0x0001e20000100800 */
[----:B------:R-:W-:-:S02]  /*0ef0*/  IMAD.MOV R8, RZ, RZ, -R8 ;  /* 0x000000ffff087224 */ /* 0x000fc400078e0a08 */
[----:B------:R-:W-:Y:S01]  /*0f00*/  IMAD.HI.U32 R11, R7, R18, RZ ;  /* 0x00000012070b7227 */ /* 0x000fe200078e00ff */
[----:B------:R1:W-:Y:S03]  /*0f10*/  STL [R1+0xb4], R17 ;  /* 0x0000b41101007387 */ /* 0x0003e60000100800 */
[----:B------:R-:W-:Y:S01]  /*0f20*/  IMAD.MOV R2, RZ, RZ, -R2 ;  /* 0x000000ffff027224 */ /* 0x000fe200078e0a02 */
[----:B------:R2:W-:Y:S01]  /*0f30*/  STL [R1+0xb8], R15 ;  /* 0x0000b80f01007387 */ /* 0x0005e20000100800 */
[C---:B------:R-:W-:Y:S01]  /*0f40*/  IMAD R89, R5.reuse, R0, R14 ;  /* 0x0000000005597224 */ /* 0x040fe200078e020e */
[C---:B0-----:R-:W-:Y:S01]  /*0f50*/  LOP3.LUT R20, R6.reuse, 0x1a, RZ, 0xfc, !PT ;  /* 0x0000001a06147812 */ /* 0x041fe200078efcff */
[----:B------:R-:W-:Y:S01]  /*0f60*/  IMAD.MOV R9, RZ, RZ, -R9 ;  /* 0x000000ffff097224 */ /* 0x000fe200078e0a09 */
[----:B------:R0:W-:Y:S01]  /*0f70*/  STL [R1+0xbc], R13 ;  /* 0x0000bc0d01007387 */ /* 0x0001e20000100800 */
[C---:B------:R-:W-:Y:S01]  /*0f80*/  IMAD R87, R5.reuse, R8, R16 ;  /* 0x0000000805577224 */ /* 0x040fe200078e0210 */
[----:B-1----:R-:W-:Y:S01]  /*0f90*/  LOP3.LUT R17, R6, 0x1c, RZ, 0xfc, !PT ;  /* 0x0000001c06117812 */ /* 0x002fe200078efcff */
[----:B------:R-:W-:Y:S01]  /*0fa0*/  IMAD.MOV R11, RZ, RZ, -R11 ;  /* 0x000000ffff0b7224 */ /* 0x000fe200078e0a0b */
[----:B------:R1:W-:Y:S01]  /*0fb0*/  STL [R1+0xc0], R12 ;  /* 0x0000c00c01007387 */ /* 0x0003e20000100800 */
[----:B------:R-:W-:Y:S01]  /*0fc0*/  IABS R84, R20 ;  /* 0x0000001400547213 */ /* 0x000fe20000000000 */
[----:B--2---:R-:W-:Y:S01]  /*0fd0*/  VIADD R15, R10, 0x1e ;  /* 0x0000001e0a0f7836 */ /* 0x004fe20000000000 */
[----:B------:R-:W-:Y:S01]  /*0fe0*/  IABS R14, R17 ;  /* 0x00000011000e7213 */ /* 0x000fe20000000000 */
[----:B------:R-:W-:Y:S01]  /*0ff0*/  IMAD R88, R5, R2, R88 ;  /* 0x0000000205587224 */ /* 0x000fe200078e0258 */
[----:B------:R-:W-:Y:S01]  /*1000*/  STL [R1+0xd10], R89 ;  /* 0x000d105901007387 */ /* 0x000fe20000100800 */
[C---:B0-----:R-:W-:Y:S01]  /*1010*/  LOP3.LUT R13, R6.reuse, 0x20, RZ, 0xfc, !PT ;  /* 0x00000020060d7812 */ /* 0x041fe200078efcff */
[----:B------:R-:W-:Y:S01]  /*1020*/  IMAD.HI.U32 R0, R7, R84, RZ ;  /* 0x0000005407007227 */ /* 0x000fe200078e00ff */
[----:B------:R-:W-:Y:S01]  /*1030*/  IABS R82, R15 ;  /* 0x0000000f00527213 */ /* 0x000fe20000000000 */
[----:B------:R-:W-:Y:S01]  /*1040*/  STL [R1+0xd14], R88 ;  /* 0x000d145801007387 */ /* 0x000fe20000100800 */
[C---:B-1----:R-:W-:Y:S01]  /*1050*/  LOP3.LUT R12, R6.reuse, 0x22, RZ, 0xfc, !PT ;  /* 0x00000022060c7812 */ /* 0x042fe200078efcff */
[----:B------:R-:W-:Y:S01]  /*1060*/  IMAD R86, R5, R9, R86 ;  /* 0x0000000905567224 */ /* 0x000fe200078e0256 */
[----:B------:R-:W-:Y:S01]  /*1070*/  IABS R16, R13 ;  /* 0x0000000d00107213 */ /* 0x000fe20000000000 */
[----:B------:R-:W-:Y:S01]  /*1080*/  IMAD.HI.U32 R2, R7, R14, RZ ;  /* 0x0000000e07027227 */ /* 0x000fe200078e00ff */
[----:B------:R-:W-:Y:S01]  /*1090*/  IABS R80, R12 ;  /* 0x0000000c00507213 */ /* 0x000fe20000000000 */
[----:B------:R-:W-:Y:S02]  /*10a0*/  STL [R1+0xd18], R87 ;  /* 0x000d185701007387 */ /* 0x000fe40000100800 */
[----:B------:R-:W-:Y:S01]  /*10b0*/  IMAD R85, R5, R11, R18 ;  /* 0x0000000b05557224 */ /* 0x000fe200078e0212 */
[----:B------:R-:W-:Y:S01]  /*10c0*/  LOP3.LUT R18, R6, 0x24, RZ, 0xfc, !PT ;  /* 0x0000002406127812 */ /* 0x000fe200078efcff */
[C---:B------:R-:W-:Y:S01]  /*10d0*/  IMAD.HI.U32 R8, R7.reuse, R82, RZ ;  /* 0x0000005207087227 */ /* 0x040fe200078e00ff */
[----:B------:R-:W-:Y:S03]  /*10e0*/  STL [R1+0xd1c], R86 ;  /* 0x000d1c5601007387 */ /* 0x000fe60000100800 */
[C---:B------:R-:W-:Y:S01]  /*10f0*/  IMAD.HI.U32 R9, R7.reuse, R16, RZ ;  /* 0x0000001007097227 */ /* 0x040fe200078e00ff */
[----:B------:R-:W-:Y:S03]  /*1100*/  STL [R1+0xd20], R85 ;  /* 0x000d205501007387 */ /* 0x000fe60000100800 */
[----:B------:R-:W-:Y:S01]  /*1110*/  IMAD.HI.U32 R11, R7, R80, RZ ;  /* 0x00000050070b7227 */ /* 0x000fe200078e00ff */
[----:B------:R-:W-:Y:S03]  /*1120*/  STL [R1+0xc4], R20 ;  /* 0x0000c41401007387 */ /* 0x000fe60000100800 */
[----:B------:R-:W-:Y:S01]  /*1130*/  IMAD.MOV R0, RZ, RZ, -R0 ;  /* 0x000000ffff007224 */ /* 0x000fe200078e0a00 */
[----:B------:R0:W-:Y:S01]  /*1140*/  STL [R1+0xc8], R17 ;  /* 0x0000c81101007387 */ /* 0x0001e20000100800 */
[----:B------:R-:W-:-:S02]  /*1150*/  IMAD.MOV R2, RZ, RZ, -R2 ;  /* 0x000000ffff027224 */ /* 0x000fc400078e0a02 */
[----:B------:R-:W-:Y:S01]  /*1160*/  IMAD.MOV R8, RZ, RZ, -R8 ;  /* 0x000000ffff087224 */ /* 0x000fe200078e0a08 */
[----:B------:R1:W-:Y:S01]  /*1170*/  STL [R1+0xcc], R15 ;  /* 0x0000cc0f01007387 */ /* 0x0003e20000100800 */
[----:B------:R-:W-:Y:S02]  /*1180*/  IMAD.MOV R9, RZ, RZ, -R9 ;  /* 0x000000ffff097224 */ /* 0x000fe400078e0a09 */
[----:B------:R-:W-:Y:S01]  /*1190*/  IMAD.MOV R11, RZ, RZ, -R11 ;  /* 0x000000ffff0b7224 */ /* 0x000fe200078e0a0b */
[----:B------:R2:W-:Y:S01]  /*11a0*/  STL [R1+0xd0], R13 ;  /* 0x0000d00d01007387 */ /* 0x0005e20000100800 */
[C---:B------:R-:W-:Y:S01]  /*11b0*/  IMAD R84, R5.reuse, R0, R84 ;  /* 0x0000000005547224 */ /* 0x040fe200078e0254 */
[C---:B0-----:R-:W-:Y:S01]  /*11c0*/  LOP3.LUT R17, R6.reuse, 0x26, RZ, 0xfc, !PT ;  /* 0x0000002606117812 */ /* 0x041fe200078efcff */
[C---:B------:R-:W-:Y:S01]  /*11d0*/  IMAD R83, R5.reuse, R2, R14 ;  /* 0x0000000205537224 */ /* 0x040fe200078e020e */
[----:B------:R0:W-:Y:S01]  /*11e0*/  STL [R1+0xd4], R12 ;  /* 0x0000d40c01007387 */ /* 0x0001e20000100800 */
[C---:B------:R-:W-:Y:S01]  /*11f0*/  IMAD R82, R5.reuse, R8, R82 ;  /* 0x0000000805527224 */ /* 0x040fe200078e0252 */
[C---:B-1----:R-:W-:Y:S01]  /*1200*/  LOP3.LUT R15, R6.reuse, 0x28, RZ, 0xfc, !PT ;  /* 0x00000028060f7812 */ /* 0x042fe200078efcff */
[C---:B------:R-:W-:Y:S01]  /*1210*/  IMAD R81, R5.reuse, R9, R16 ;  /* 0x0000000905517224 */ /* 0x040fe200078e0210 */
[----:B------:R-:W-:Y:S01]  /*1220*/  STL [R1+0xd24], R84 ;  /* 0x000d245401007387 */ /* 0x000fe20000100800 */
[----:B------:R-:W-:Y:S01]  /*1230*/  IMAD R80, R5, R11, R80 ;  /* 0x0000000b05507224 */ /* 0x000fe200078e0250 */
[----:B--2---:R-:W-:Y:S01]  /*1240*/  LOP3.LUT R13, R6, 0x2a, RZ, 0xfc, !PT ;  /* 0x0000002a060d7812 */ /* 0x004fe200078efcff */
[----:B------:R-:W-:Y:S01]  /*1250*/  VIADD R20, R10, 0x2e ;  /* 0x0000002e0a147836 */ /* 0x000fe20000000000 */
[----:B------:R-:W-:Y:S01]  /*1260*/  STL [R1+0xd28], R83 ;  /* 0x000d285301007387 */ /* 0x000fe20000100800 */
[----:B------:R-:W-:-:S02]  /*1270*/  IABS R14, R18 ;  /* 0x00000012000e7213 */ /* 0x000fc40000000000 */
[----:B0-----:R-:W-:Y:S01]  /*1280*/  LOP3.LUT R12, R6, 0x2c, RZ, 0xfc, !PT ;  /* 0x0000002c060c7812 */ /* 0x001fe200078efcff */
[----:B------:R-:W-:Y:S01]  /*1290*/  STL [R1+0xd2c], R82 ;  /* 0x000d2c5201007387 */ /* 0x000fe20000100800 */
[----:B------:R-:W-:Y:S01]  /*12a0*/  IABS R78, R17 ;  /* 0x00000011004e7213 */ /* 0x000fe20000000000 */
[C---:B------:R-:W-:Y:S01]  /*12b0*/  IMAD.HI.U32 R0, R7.reuse, R14, RZ ;  /* 0x0000000e07007227 */ /* 0x040fe200078e00ff */
[----:B------:R-:W-:Y:S01]  /*12c0*/  IABS R16, R15 ;  /* 0x0000000f00107213 */ /* 0x000fe20000000000 */
[----:B------:R-:W-:Y:S01]  /*12d0*/  STL [R1+0xd30], R81 ;  /* 0x000d305101007387 */ /* 0x000fe20000100800 */
[----:B------:R-:W-:Y:S01]  /*12e0*/  IABS R76, R13 ;  /* 0x0000000d004c7213 */ /* 0x000fe20000000000 */
[C---:B------:R-:W-:Y:S01]  /*12f0*/  IMAD.HI.U32 R2, R7.reuse, R78, RZ ;  /* 0x0000004e07027227 */ /* 0x040fe200078e00ff */
[----:B------:R-:W-:Y:S01]  /*1300*/  IABS R74, R20 ;  /* 0x00000014004a7213 */ /* 0x000fe20000000000 */
[----:B------:R-:W-:Y:S02]  /*1310*/  STL [R1+0xd34], R80 ;  /* 0x000d345001007387 */ /* 0x000fe40000100800 */
[----:B------:R-:W-:-:S02]  /*1320*/  IMAD.HI.U32 R8, R7, R16, RZ ;  /* 0x0000001007087227 */ /* 0x000fc400078e00ff */
[----:B------:R0:W-:Y:S02]  /*1330*/  STL [R1+0xd8], R18 ;  /* 0x0000d81201007387 */ /* 0x0001e40000100800 */
[----:B------:R-:W-:Y:S02]  /*1340*/  IMAD.HI.U32 R9, R7, R76, RZ ;  /* 0x0000004c07097227 */ /* 0x000fe400078e00ff */
[----:B------:R1:W-:Y:S02]  /*1350*/  STL [R1+0x170], R17 ;  /* 0x0001701101007387 */ /* 0x0003e40000100800 */
[----:B------:R-:W-:Y:S02]  /*1360*/  IMAD.MOV R0, RZ, RZ, -R0 ;  /* 0x000000ffff007224 */ /* 0x000fe400078e0a00 */
[----:B------:R-:W-:Y:S01]  /*1370*/  IMAD.MOV R2, RZ, RZ, -R2 ;  /* 0x000000ffff027224 */ /* 0x000fe200078e0a02 */
[----:B------:R2:W-:Y:S01]  /*1380*/  STL [R1+0x174], R15 ;  /* 0x0001740f01007387 */ /* 0x0005e20000100800 */
[----:B0-----:R-:W-:Y:S01]  /*1390*/  IABS R18, R12 ;  /* 0x0000000c00127213 */ /* 0x001fe20000000000 */
[----:B------:R-:W-:-:S02]  /*13a0*/  IMAD.MOV R8, RZ, RZ, -R8 ;  /* 0x000000ffff087224 */ /* 0x000fc400078e0a08 */
[----:B------:R-:W-:Y:S01]  /*13b0*/  IMAD.MOV R9, RZ, RZ, -R9 ;  /* 0x000000ffff097224 */ /* 0x000fe200078e0a09 */
[C---:B-1----:R-:W-:Y:S01]  /*13c0*/  LOP3.LUT R17, R6.reuse, 0x30, RZ, 0xfc, !PT ;  /* 0x0000003006117812 */ /* 0x042fe200078efcff */
[----:B------:R-:W-:Y:S01]  /*13d0*/  IMAD.HI.U32 R11, R7, R18, RZ ;  /* 0x00000012070b7227 */ /* 0x000fe200078e00ff */
[----:B------:R0:W-:Y:S03]  /*13e0*/  STL [R1+0x178], R13 ;  /* 0x0001780d01007387 */ /* 0x0001e60000100800 */
[----:B------:R-:W-:Y:S01]  /*13f0*/  IMAD.MOV R11, RZ, RZ, -R11 ;  /* 0x000000ffff0b7224 */ /* 0x000fe200078e0a0b */
[----:B------:R1:W-:Y:S01]  /*1400*/  STL [R1+0x17c], R12 ;  /* 0x00017c0c01007387 */ /* 0x0003e20000100800 */
[C---:B------:R-:W-:Y:S01]  /*1410*/  IMAD R79, R5.reuse, R0, R14 ;  /* 0x00000000054f7224 */ /* 0x040fe200078e020e */
[----:B------:R-:W-:Y:S01]  /*1420*/  IABS R14, R17 ;  /* 0x00000011000e7213 */ /* 0x000fe20000000000 */
[C---:B------:R-:W-:Y:S01]  /*1430*/  IMAD R78, R5.reuse, R2, R78 ;  /* 0x00000002054e7224 */ /* 0x040fe200078e024e */
[C---:B--2---:R-:W-:Y:S01]  /*1440*/  LOP3.LUT R15, R6.reuse, 0x32, RZ, 0xfc, !PT ;  /* 0x00000032060f7812 */ /* 0x044fe200078efcff */
[C---:B------:R-:W-:Y:S01]  /*1450*/  IMAD R77, R5.reuse, R8, R16 ;  /* 0x00000008054d7224 */ /* 0x040fe200078e0210 */
[C---:B0-----:R-:W-:Y:S01]  /*1460*/  LOP3.LUT R13, R6.reuse, 0x34, RZ, 0xfc, !PT ;  /* 0x00000034060d7812 */ /* 0x041fe200078efcff */
[C---:B------:R-:W-:Y:S01]  /*1470*/  IMAD R76, R5.reuse, R9, R76 ;  /* 0x00000009054c7224 */ /* 0x040fe200078e024c */
[----:B------:R-:W-:Y:S01]  /*1480*/  STL [R1+0xd38], R79 ;  /* 0x000d384f01007387 */ /* 0x000fe20000100800 */
[----:B------:R-:W-:Y:S01]  /*1490*/  IMAD R75, R5, R11, R18 ;  /* 0x0000000b054b7224 */ /* 0x000fe200078e0212 */
[----:B------:R-:W-:Y:S01]  /*14a0*/  IABS R16, R13 ;  /* 0x0000000d00107213 */ /* 0x000fe20000000000 */
[----:B------:R-:W-:Y:S01]  /*14b0*/  IMAD.HI.U32 R2, R7, R14, RZ ;  /* 0x0000000e07027227 */ /* 0x000fe200078e00ff */
[----:B------:R-:W-:Y:S01]  /*14c0*/  STL [R1+0xd3c], R78 ;  /* 0x000d3c4e01007387 */ /* 0x000fe20000100800 */
[----:B-1----:R-:W-:-:S02]  /*14d0*/  LOP3.LUT R12, R6, 0x36, RZ, 0xfc, !PT ;  /* 0x00000036060c7812 */ /* 0x002fc400078efcff */
[----:B------:R-:W-:Y:S01]  /*14e0*/  IABS R72, R15 ;  /* 0x0000000f00487213 */ /* 0x000fe20000000000 */
[----:B------:R-:W-:Y:S01]  /*14f0*/  STL [R1+0xd40], R77 ;  /* 0x000d404d01007387 */ /* 0x000fe20000100800 */
[----:B------:R-:W-:Y:S01]  /*1500*/  IABS R18, R12 ;  /* 0x0000000c00127213 */ /* 0x000fe20000000000 */
[C---:B------:R-:W-:Y:S02]  /*1510*/  IMAD.HI.U32 R9, R7.reuse, R16, RZ ;  /* 0x0000001007097227 */ /* 0x040fe400078e00ff */
[----:B------:R-:W-:Y:S02]  /*1520*/  STL [R1+0xd44], R76 ;  /* 0x000d444c01007387 */ /* 0x000fe40000100800 */
[----:B------:R-:W-:Y:S02]  /*1530*/  IMAD.HI.U32 R0, R7, R74, RZ ;  /* 0x0000004a07007227 */ /* 0x000fe400078e00ff */
[----:B------:R-:W-:Y:S02]  /*1540*/  STL [R1+0xd48], R75 ;  /* 0x000d484b01007387 */ /* 0x000fe40000100800 */
[----:B------:R-:W-:-:S02]  /*1550*/  IMAD.MOV R2, RZ, RZ, -R2 ;  /* 0x000000ffff027224 */ /* 0x000fc400078e0a02 */
[----:B------:R0:W-:Y:S01]  /*1560*/  STL [R1+0x180], R20 ;  /* 0x0001801401007387 */ /* 0x0001e20000100800 */
[----:B------:R-:W-:-:S03]  /*1570*/  IMAD.HI.U32 R8, R7, R72, RZ ;  /* 0x0000004807087227 */ /* 0x000fc600078e00ff */
[----:B------:R1:W-:Y:S01]  /*1580*/  STL [R1+0x198], R17 ;  /* 0x0001981101007387 */ /* 0x0003e20000100800 */
[----:B------:R-:W-:Y:S02]  /*1590*/  IMAD.MOV R9, RZ, RZ, -R9 ;  /* 0x000000ffff097224 */ /* 0x000fe400078e0a09 */
[----:B------:R-:W-:Y:S01]  /*15a0*/  IMAD.HI.U32 R11, R7, R18, RZ ;  /* 0x00000012070b7227 */ /* 0x000fe200078e00ff */
[----:B------:R2:W-:Y:S01]  /*15b0*/  STL [R1+0x1a0], R15 ;  /* 0x0001a00f01007387 */ /* 0x0005e20000100800 */
[C---:B0-----:R-:W-:Y:S02]  /*15c0*/  LOP3.LUT R20, R6.reuse, 0x38, RZ, 0xfc, !PT ;  /* 0x0000003806147812 */ /* 0x041fe400078efcff */
[----:B------:R-:W-:Y:S01]  /*15d0*/  IMAD.MOV R0, RZ, RZ, -R0 ;  /* 0x000000ffff007224 */ /* 0x000fe200078e0a00 */
[----:B------:R0:W-:Y:S01]  /*15e0*/  STL [R1+0x1a8], R13 ;  /* 0x0001a80d01007387 */ /* 0x0001e20000100800 */
[C---:B------:R-:W-:Y:S01]  /*15f0*/  IMAD R73, R5.reuse, R2, R14 ;  /* 0x0000000205497224 */ /* 0x040fe200078e020e */
[C---:B-1----:R-:W-:Y:S01]  /*1600*/  LOP3.LUT R17, R6.reuse, 0x3a, RZ, 0xfc, !PT ;  /* 0x0000003a06117812 */ /* 0x042fe200078efcff */
[----:B------:R-:W-:Y:S01]  /*1610*/  IMAD.MOV R8, RZ, RZ, -R8 ;  /* 0x000000ffff087224 */ /* 0x000fe200078e0a08 */
[----:B------:R-:W-:Y:S01]  /*1620*/  IABS R66, R20 ;  /* 0x0000001400427213 */ /* 0x000fe20000000000 */
[C---:B------:R-:W-:Y:S01]  /*1630*/  IMAD R71, R5.reuse, R9, R16 ;  /* 0x0000000905477224 */ /* 0x040fe200078e0210 */
[----:B--2---:R-:W-:Y:S01]  /*1640*/  LOP3.LUT R15, R6, 0x3c, RZ, 0xfc, !PT ;  /* 0x0000003c060f7812 */ /* 0x004fe200078efcff */
[----:B------:R-:W-:Y:S01]  /*1650*/  IMAD.MOV R11, RZ, RZ, -R11 ;  /* 0x000000ffff0b7224 */ /* 0x000fe200078e0a0b */
[----:B------:R-:W-:Y:S01]  /*1660*/  IABS R14, R17 ;  /* 0x00000011000e7213 */ /* 0x000fe20000000000 */
[C---:B------:R-:W-:Y:S01]  /*1670*/  IMAD R74, R5.reuse, R0, R74 ;  /* 0x00000000054a7224 */ /* 0x040fe200078e024a */
[----:B------:R-:W-:Y:S01]  /*1680*/  IABS R64, R15 ;  /* 0x0000000f00407213 */ /* 0x000fe20000000000 */
[----:B0-----:R-:W-:Y:S01]  /*1690*/  VIADD R13, R10, 0x3e ;  /* 0x0000003e0a0d7836 */ /* 0x001fe20000000000 */
[----:B------:R0:W-:Y:S01]  /*16a0*/  STL [R1+0x1b0], R12 ;  /* 0x0001b00c01007387 */ /* 0x0001e20000100800 */
[----:B------:R-:W-:-:S02]  /*16b0*/  IMAD R72, R5, R8, R72 ;  /* 0x0000000805487224 */ /* 0x000fc400078e0248 */
[C---:B------:R-:W-:Y:S01]  /*16c0*/  IMAD.HI.U32 R0, R7.reuse, R66, RZ ;  /* 0x0000004207007227 */ /* 0x040fe200078e00ff */
[----:B------:R-:W-:Y:S01]  /*16d0*/  IABS R16, R13 ;  /* 0x0000000d00107213 */ /* 0x000fe20000000000 */
[----:B------:R1:W-:Y:S02]  /*16e0*/  STL [R1+0xd4c], R74 ;  /* 0x000d4c4a01007387 */ /* 0x0003e40000100800 */
[----:B------:R-:W-:Y:S02]  /*16f0*/  IMAD.HI.U32 R2, R7, R14, RZ ;  /* 0x0000000e07027227 */ /* 0x000fe400078e00ff */
[----:B------:R-:W-:Y:S01]  /*1700*/  STL [R1+0xd50], R73 ;  /* 0x000d504901007387 */ /* 0x000fe20000100800 */
[C---:B0-----:R-:W-:Y:S01]  /*1710*/  LOP3.LUT R12, R6.reuse, 0x40, RZ, 0xfc, !PT ;  /* 0x00000040060c7812 */ /* 0x041fe200078efcff */
[----:B------:R-:W-:Y:S01]  /*1720*/  IMAD R67, R5, R11, R18 ;  /* 0x0000000b05437224 */ /* 0x000fe200078e0212 */
[----:B------:R-:W-:Y:S01]  /*1730*/  LOP3.LUT R18, R6, 0x42, RZ, 0xfc, !PT ;  /* 0x0000004206127812 */ /* 0x000fe200078efcff */
[C---:B------:R-:W-:Y:S01]  /*1740*/  IMAD.HI.U32 R8, R7.reuse, R64, RZ ;  /* 0x0000004007087227 */ /* 0x040fe200078e00ff */
[----:B------:R-:W-:Y:S01]  /*1750*/  STL [R1+0xd54], R72 ;  /* 0x000d544801007387 */ /* 0x000fe20000100800 */
[----:B------:R-:W-:Y:S01]  /*1760*/  IABS R62, R12 ;  /* 0x0000000c003e7213 */ /* 0x000fe20000000000 */
[----:B-1----:R-:W0:Y:S01]  /*1770*/  LDC R74, c[0x0][0x3a0] ;  /* 0x0000e800ff4a7b82 */ /* 0x002e220000000800 */
[----:B------:R-:W-:Y:S01]  /*1780*/  IMAD.HI.U32 R9, R7, R16, RZ ;  /* 0x0000001007097227 */ /* 0x000fe200078e00ff */
[----:B------:R-:W-:Y:S03]  /*1790*/  STL [R1+0xd58], R71 ;  /* 0x000d584701007387 */ /* 0x000fe60000100800 */
[----:B------:R-:W-:Y:S01]  /*17a0*/  IMAD.MOV R0, RZ, RZ, -R0 ;  /* 0x000000ffff007224 */ /* 0x000fe200078e0a00 */
[----:B------:R-:W-:Y:S01]  /*17b0*/  STL [R1+0xd5c], R67 ;  /* 0x000d5c4301007387 */ /* 0x000fe20000100800 */
[----:B------:R-:W-:-:S02]  /*17c0*/  IMAD.MOV R2, RZ, RZ, -R2 ;  /* 0x000000ffff027224 */ /* 0x000fc400078e0a02 */
[----:B------:R-:W-:Y:S01]  /*17d0*/  IMAD.MOV R8, RZ, RZ, -R8 ;  /* 0x000000ffff087224 */ /* 0x000fe200078e0a08 */
[----:B------:R-:W-:Y:S01]  /*17e0*/  STL [R1+0x1b4], R20 ;  /* 0x0001b41401007387 */ /* 0x000fe20000100800 */
[----:B------:R-:W-:Y:S02]  /*17f0*/  IMAD.MOV R9, RZ, RZ, -R9 ;  /* 0x000000ffff097224 */ /* 0x000fe400078e0a09 */
[C---:B------:R-:W-:Y:S01]  /*1800*/  IMAD R66, R5.reuse, R0, R66 ;  /* 0x0000000005427224 */ /* 0x040fe200078e0242 */
[----:B------:R1:W-:Y:S01]  /*1810*/  STL [R1+0x1cc], R17 ;  /* 0x0001cc1101007387 */ /* 0x0003e20000100800 */
[C---:B------:R-:W-:Y:S01]  /*1820*/  IMAD R65, R5.reuse, R2, R14 ;  /* 0x0000000205417224 */ /* 0x040fe200078e020e */
[----:B------:R-:W-:Y:S01]  /*1830*/  IABS R14, R18 ;  /* 0x00000012000e7213 */ /* 0x000fe20000000000 */
[C---:B------:R-:W-:Y:S01]  /*1840*/  IMAD R64, R5.reuse, R8, R64 ;  /* 0x0000000805407224 */ /* 0x040fe200078e0240 */
[----:B------:R2:W-:Y:S01]  /*1850*/  STL [R1+0x1d0], R15 ;  /* 0x0001d00f01007387 */ /* 0x0005e20000100800 */
[----:B------:R-:W-:Y:S01]  /*1860*/  IMAD R63, R5, R9, R16 ;  /* 0x00000009053f7224 */ /* 0x000fe200078e0210 */
[C---:B------:R-:W-:Y:S01]  /*1870*/  LOP3.LUT R16, R6.reuse, 0x4c, RZ, 0xfc, !PT ;  /* 0x0000004c06107812 */ /* 0x040fe200078efcff */
[----:B------:R-:W-:Y:S01]  /*1880*/  IMAD.HI.U32 R11, R7, R62, RZ ;  /* 0x0000003e070b7227 */ /* 0x000fe200078e00ff */
[----:B------:R4:W-:Y:S01]  /*1890*/  STL [R1+0x1d4], R13 ;  /* 0x0001d40d01007387 */ /* 0x0009e20000100800 */
[----:B-1----:R-:W-:-:S02]  /*18a0*/  LOP3.LUT R17, R6, 0x44, RZ, 0xfc, !PT ;  /* 0x0000004406117812 */ /* 0x002fc400078efcff */
[----:B------:R-:W-:Y:S01]  /*18b0*/  IMAD.MOV R11, RZ, RZ, -R11 ;  /* 0x000000ffff0b7224 */ /* 0x000fe200078e0a0b */
[----:B------:R1:W-:Y:S01]  /*18c0*/  STL [R1+0x1d8], R12 ;  /* 0x0001d80c01007387 */ /* 0x0003e20000100800 */
[----:B------:R-:W-:Y:S01]  /*18d0*/  IMAD.HI.U32 R61, R7, R14, RZ ;  /* 0x0000000e073d7227 */ /* 0x000fe200078e00ff */
[C---:B--2---:R-:W-:Y:S02]  /*18e0*/  LOP3.LUT R15, R6.reuse, 0x46, RZ, 0xfc, !PT ;  /* 0x00000046060f7812 */ /* 0x044fe400078efcff */
[----:B------:R-:W-:Y:S01]  /*18f0*/  STL [R1+0xd60], R66 ;  /* 0x000d604201007387 */ /* 0x000fe20000100800 */
[----:B------:R-:W-:Y:S01]  /*1900*/  IMAD R62, R5, R11, R62 ;  /* 0x0000000b053e7224 */ /* 0x000fe200078e023e */
[----:B----4-:R-:W-:Y:S01]  /*1910*/  LOP3.LUT R13, R6, 0x48, RZ, 0xfc, !PT ;  /* 0x00000048060d7812 */ /* 0x010fe200078efcff */
[----:B------:R-:W-:Y:S01]  /*1920*/  IMAD.MOV R61, RZ, RZ, -R61 ;  /* 0x000000ffff3d7224 */ /* 0x000fe200078e0a3d */
[----:B------:R-:W-:Y:S01]  /*1930*/  STL [R1+0xd64], R65 ;  /* 0x000d644101007387 */ /* 0x000fe20000100800 */
[----:B------:R-:W-:Y:S01]  /*1940*/  IABS R8, R15 ;  /* 0x0000000f00087213 */ /* 0x000fe20000000000 */
[----:B0-----:R-:W-:Y:S01]  /*1950*/  VIADD R20, R74, 0xffffffc4 ;  /* 0xffffffc44a147836 */ /* 0x001fe20000000000 */
[C---:B-1----:R-:W-:Y:S01]  /*1960*/  LOP3.LUT R12, R6.reuse, 0x4a, RZ, 0xfc, !PT ;  /* 0x0000004a060c7812 */ /* 0x042fe200078efcff */
[----:B------:R-:W-:Y:S01]  /*1970*/  STL [R1+0xd68], R64 ;  /* 0x000d684001007387 */ /* 0x000fe20000100800 */
[----:B------:R-:W-:Y:S01]  /*1980*/  IABS R58, R13 ;  /* 0x0000000d003a7213 */ /* 0x000fe20000000000 */
[C---:B------:R-:W-:Y:S01]  /*1990*/  IMAD.HI.U32 R59, R7.reuse, R8, RZ ;  /* 0x00000008073b7227 */ /* 0x040fe200078e00ff */
[----:B------:R-:W-:Y:S01]  /*19a0*/  IABS R0, R12 ;  /* 0x0000000c00007213 */ /* 0x000fe20000000000 */
[----:B------:R-:W-:Y:S01]  /*19b0*/  STL [R1+0xd6c], R63 ;  /* 0x000d6c3f01007387 */ /* 0x000fe20000100800 */
[----:B------:R-:W-:Y:S01]  /*19c0*/  LOP3.LUT R11, R6, 0x54, RZ, 0xfc, !PT ;  /* 0x00000054060b7812 */ /* 0x000fe200078efcff */
[C---:B------:R-:W-:Y:S01]  /*19d0*/  IMAD.HI.U32 R2, R7.reuse, R58, RZ ;  /* 0x0000003a07027227 */ /* 0x040fe200078e00ff */
[----:B------:R-:W-:Y:S01]  /*19e0*/  IABS R56, R16 ;  /* 0x0000001000387213 */ /* 0x000fe20000000000 */
[----:B------:R-:W-:Y:S01]  /*19f0*/  STL [R1+0x1e0], R18 ;  /* 0x0001e01201007387 */ /* 0x000fe20000100800 */
[----:B------:R-:W-:Y:S01]  /*1a00*/  IABS R52, R11 ;  /* 0x0000000b00347213 */ /* 0x000fe20000000000 */
[----:B------:R-:W-:Y:S01]  /*1a10*/  IMAD.HI.U32 R57, R7, R0, RZ ;  /* 0x0000000007397227 */ /* 0x000fe200078e00ff */
[----:B------:R-:W-:Y:S01]  /*1a20*/  IABS R60, R17 ;  /* 0x00000011003c7213 */ /* 0x000fe20000000000 */
[----:B------:R-:W-:Y:S02]  /*1a30*/  STL [R1+0x208], R17 ;  /* 0x0002081101007387 */ /* 0x000fe40000100800 */
[----:B------:R-:W-:-:S02]  /*1a40*/  IMAD.MOV R59, RZ, RZ, -R59 ;  /* 0x000000ffff3b7224 */ /* 0x000fc400078e0a3b */
[----:B------:R0:W-:Y:S01]  /*1a50*/  STL [R1+0x20c], R15 ;  /* 0x00020c0f01007387 */ /* 0x0001e20000100800 */
[----:B------:R-:W-:Y:S02]  /*1a60*/  IMAD.MOV R2, RZ, RZ, -R2 ;  /* 0x000000ffff027224 */ /* 0x000fe400078e0a02 */
[----:B------:R-:W-:Y:S01]  /*1a70*/  IMAD.MOV R57, RZ, RZ, -R57 ;  /* 0x000000ffff397224 */ /* 0x000fe200078e0a39 */
[----:B------:R1:W-:Y:S01]  /*1a80*/  STL [R1+0x210], R13 ;  /* 0x0002100d01007387 */ /* 0x0003e20000100800 */
[C---:B------:R-:W-:Y:S01]  /*1a90*/  IMAD R61, R5.reuse, R61, R14 ;  /* 0x0000003d053d7224 */ /* 0x040fe200078e020e */
[----:B------:R-:W-:Y:S01]  /*1aa0*/  LOP3.LUT R14, R6, 0x5a, RZ, 0xfc, !PT ;  /* 0x0000005a060e7812 */ /* 0x000fe200078efcff */
[C---:B------:R-:W-:Y:S01]  /*1ab0*/  IMAD R59, R5.reuse, R59, R8 ;  /* 0x0000003b053b7224 */ /* 0x040fe200078e0208 */
[----:B------:R2:W-:Y:S01]  /*1ac0*/  STL [R1+0x214], R12 ;  /* 0x0002140c01007387 */ /* 0x0005e20000100800 */
[C---:B------:R-:W-:Y:S01]  /*1ad0*/  IMAD R58, R5.reuse, R2, R58 ;  /* 0x00000002053a7224 */ /* 0x040fe200078e023a */
[----:B------:R-:W-:Y:S01]  /*1ae0*/  IABS R49, R14 ;  /* 0x0000000e00317213 */ /* 0x000fe20000000000 */
[----:B0-----:R-:W-:Y:S01]  /*1af0*/  VIADD R15, R10, 0x4e ;  /* 0x0000004e0a0f7836 */ /* 0x001fe20000000000 */
[----:B------:R0:W-:Y:S01]  /*1b00*/  STL [R1+0x218], R16 ;  /* 0x0002181001007387 */ /* 0x0001e20000100800 */
[----:B------:R-:W-:Y:S01]  /*1b10*/  IMAD R57, R5, R57, R0 ;  /* 0x0000003905397224 */ /* 0x000fe200078e0200 */
[----:B-1----:R-:W-:Y:S01]  /*1b20*/  LOP3.LUT R13, R6, 0x50, RZ, 0xfc, !PT ;  /* 0x00000050060d7812 */ /* 0x002fe200078efcff */
[----:B------:R-:W-:Y:S01]  /*1b30*/  IMAD.HI.U32 R0, R7, R52, RZ ;  /* 0x0000003407007227 */ /* 0x000fe200078e00ff */
[----:B------:R1:W-:Y:S01]  /*1b40*/  STL [R1+0x21c], R15 ;  /* 0x00021c0f01007387 */ /* 0x0003e20000100800 */
[----:B------:R-:W-:-:S02]  /*1b50*/  IABS R55, R15 ;  /* 0x0000000f00377213 */ /* 0x000fc40000000000 */
[C---:B--2---:R-:W-:Y:S01]  /*1b60*/  LOP3.LUT R12, R6.reuse, 0x52, RZ, 0xfc, !PT ;  /* 0x00000052060c7812 */ /* 0x044fe200078efcff */
[----:B------:R2:W-:Y:S01]  /*1b70*/  STL [R1+0x220], R13 ;  /* 0x0002200d01007387 */ /* 0x0005e20000100800 */
[----:B------:R-:W-:Y:S01]  /*1b80*/  IABS R54, R13 ;  /* 0x0000000d00367213 */ /* 0x000fe20000000000 */
[----:B------:R-:W-:Y:S01]  /*1b90*/  IMAD.MOV R0, RZ, RZ, -R0 ;  /* 0x000000ffff007224 */ /* 0x000fe200078e0a00 */
[----:B------:R-:W-:Y:S01]  /*1ba0*/  IABS R53, R12 ;  /* 0x0000000c00357213 */ /* 0x000fe20000000000 */
[----:B------:R4:W-:Y:S01]  /*1bb0*/  STL [R1+0x224], R12 ;  /* 0x0002240c01007387 */ /* 0x0009e20000100800 */
[C---:B0-----:R-:W-:Y:S01]  /*1bc0*/  LOP3.LUT R16, R6.reuse, 0x56, RZ, 0xfc, !PT ;  /* 0x0000005606107812 */ /* 0x041fe200078efcff */
[C---:B------:R-:W-:Y:S01]  /*1bd0*/  IMAD.HI.U32 R8, R7.reuse, R54, RZ ;  /* 0x0000003607087227 */ /* 0x040fe200078e00ff */
[C---:B-1----:R-:W-:Y:S01]  /*1be0*/  LOP3.LUT R15, R6.reuse, 0x58, RZ, 0xfc, !PT ;  /* 0x00000058060f7812 */ /* 0x042fe200078efcff */
[----:B------:R-:W-:Y:S01]  /*1bf0*/  STL [R1+0x228], R11 ;  /* 0x0002280b01007387 */ /* 0x000fe20000100800 */
[----:B------:R-:W-:Y:S01]  /*1c00*/  IABS R51, R16 ;  /* 0x0000001000337213 */ /* 0x000fe20000000000 */
[----:B------:R-:W-:Y:S01]  /*1c10*/  IMAD.HI.U32 R2, R7, R53, RZ ;  /* 0x0000003507027227 */ /* 0x000fe200078e00ff */
[----:B--2---:R-:W-:Y:S01]  /*1c20*/  LOP3.LUT R13, R6, 0x5c, RZ, 0xfc, !PT ;  /* 0x0000005c060d7812 */ /* 0x004fe200078efcff */
[----:B------:R0:W-:Y:S01]  /*1c30*/  STL [R1+0x1f4], R16 ;  /* 0x0001f41001007387 */ /* 0x0001e20000100800 */
[----:B------:R-:W-:Y:S01]  /*1c40*/  IABS R50, R15 ;  /* 0x0000000f00327213 */ /* 0x000fe20000000000 */
[----:B----4-:R-:W-:Y:S01]  /*1c50*/  VIADD R12, R10, 0x5e ;  /* 0x0000005e0a0c7836 */ /* 0x010fe20000000000 */
[----:B------:R-:W-:Y:S01]  /*1c60*/  IABS R48, R13 ;  /* 0x0000000d00307213 */ /* 0x000fe20000000000 */
[----:B------:R-:W-:Y:S01]  /*1c70*/  IMAD.MOV R8, RZ, RZ, -R8 ;  /* 0x000000ffff087224 */ /* 0x000fe200078e0a08 */
[----:B------:R-:W-:Y:S01]  /*1c80*/  STL [R1+0x1f8], R15 ;  /* 0x0001f80f01007387 */ /* 0x000fe20000100800 */
[----:B------:R-:W-:Y:S01]  /*1c90*/  IMAD.MOV R2, RZ, RZ, -R2 ;  /* 0x000000ffff027224 */ /* 0x000fe200078e0a02 */
[----:B------:R-:W-:Y:S01]  /*1ca0*/  IABS R47, R12 ;  /* 0x0000000c002f7213 */ /* 0x000fe20000000000 */
[C---:B------:R-:W-:Y:S01]  /*1cb0*/  IMAD R54, R5.reuse, R8, R54 ;  /* 0x0000000805367224 */ /* 0x040fe200078e0236 */
[----:B------:R1:W-:Y:S01]  /*1cc0*/  STL [R1+0x1fc], R14 ;  /* 0x0001fc0e01007387 */ /* 0x0003e20000100800 */
[----:B------:R-:W-:Y:S01]  /*1cd0*/  IMAD R53, R5, R2, R53 ;  /* 0x0000000205357224 */ /* 0x000fe200078e0235 */
[C---:B0-----:R-:W-:Y:S01]  /*1ce0*/  LOP3.LUT R16, R6.reuse, 0x60, RZ, 0xfc, !PT ;  /* 0x0000006006107812 */ /* 0x041fe200078efcff */
[----:B------:R-:W-:Y:S01]  /*1cf0*/  IMAD.HI.U32 R8, R7, R49, RZ ;  /* 0x0000003107087227 */ /* 0x000fe200078e00ff */
[----:B------:R0:W-:Y:S01]  /*1d00*/  STL [R1+0x200], R13 ;  /* 0x0002000d01007387 */ /* 0x0001e20000100800 */
[----:B------:R-:W-:-:S02]  /*1d10*/  LOP3.LUT R17, R6, 0x84, RZ, 0xfc, !PT ;  /* 0x0000008406117812 */ /* 0x000fc400078efcff */
[----:B------:R-:W-:Y:S01]  /*1d20*/  IMAD R52, R5, R0, R52 ;  /* 0x0000000005347224 */ /* 0x000fe200078e0234 */
[----:B------:R2:W-:Y:S01]  /*1d30*/  STL [R1+0x204], R12 ;  /* 0x0002040c01007387 */ /* 0x0005e20000100800 */
[C---:B------:R-:W-:Y:S01]  /*1d40*/  IMAD.HI.U32 R2, R7.reuse, R48, RZ ;  /* 0x0000003007027227 */ /* 0x040fe200078e00ff */
[C---:B-1----:R-:W-:Y:S02]  /*1d50*/  LOP3.LUT R14, R6.reuse, 0x64, RZ, 0xfc, !PT ;  /* 0x00000064060e7812 */ /* 0x042fe400078efcff */
[C---:B------:R-:W-:Y:S01]  /*1d60*/  LOP3.LUT R15, R6.reuse, 0x62, RZ, 0xfc, !PT ;  /* 0x00000062060f7812 */ /* 0x040fe200078efcff */
[----:B------:R-:W-:Y:S01]  /*1d70*/  IMAD.HI.U32 R0, R7, R47, RZ ;  /* 0x0000002f07007227 */ /* 0x000fe200078e00ff */
[C---:B0-----:R-:W-:Y:S01]  /*1d80*/  LOP3.LUT R13, R6.reuse, 0x66, RZ, 0xfc, !PT ;  /* 0x00000066060d7812 */ /* 0x041fe200078efcff */
[----:B------:R0:W-:Y:S01]  /*1d90*/  STL [R1+0x1dc], R16 ;  /* 0x0001dc1001007387 */ /* 0x0001e20000100800 */
[----:B------:R-:W-:Y:S01]  /*1da0*/  IABS R44, R14 ;  /* 0x0000000e002c7213 */ /* 0x000fe20000000000 */
[----:B------:R-:W-:Y:S01]  /*1db0*/  IMAD.MOV R8, RZ, RZ, -R8 ;  /* 0x000000ffff087224 */ /* 0x000fe200078e0a08 */
[C---:B--2---:R-:W-:Y:S01]  /*1dc0*/  LOP3.LUT R12, R6.reuse, 0x68, RZ, 0xfc, !PT ;  /* 0x00000068060c7812 */ /* 0x044fe200078efcff */
[----:B------:R-:W-:Y:S01]  /*1dd0*/  IMAD.MOV R2, RZ, RZ, -R2 ;  /* 0x000000ffff027224 */ /* 0x000fe200078e0a02 */
[----:B------:R-:W-:Y:S01]  /*1de0*/  IABS R43, R13 ;  /* 0x0000000d002b7213 */ /* 0x000fe20000000000 */
[----:B------:R-:W-:Y:S01]  /*1df0*/  IMAD.MOV R0, RZ, RZ, -R0 ;  /* 0x000000ffff007224 */ /* 0x000fe200078e0a00 */
[----:B------:R1:W-:Y:S01]  /*1e00*/  STL [R1+0x1e4], R15 ;  /* 0x0001e40f01007387 */ /* 0x0003e20000100800 */
[----:B------:R-:W-:Y:S01]  /*1e10*/  IABS R42, R12 ;  /* 0x0000000c002a7213 */ /* 0x000fe20000000000 */
[C---:B------:R-:W-:Y:S01]  /*1e20*/  IMAD R49, R5.reuse, R8, R49 ;  /* 0x0000000805317224 */ /* 0x040fe200078e0231 */
[----:B------:R-:W-:Y:S01]  /*1e30*/  IABS R46, R16 ;  /* 0x00000010002e7213 */ /* 0x000fe20000000000 */
[----:B------:R2:W-:Y:S01]  /*1e40*/  STL [R1+0x1e8], R14 ;  /* 0x0001e80e01007387 */ /* 0x0005e20000100800 */
[----:B------:R-:W-:Y:S01]  /*1e50*/  IMAD R48, R5, R2, R48 ;  /* 0x0000000205307224 */ /* 0x000fe200078e0230 */
[----:B------:R-:W-:Y:S01]  /*1e60*/  IABS R45, R15 ;  /* 0x0000000f002d7213 */ /* 0x000fe20000000000 */
[----:B------:R-:W-:Y:S01]  /*1e70*/  IMAD.HI.U32 R8, R7, R44, RZ ;  /* 0x0000002c07087227 */ /* 0x000fe200078e00ff */
[----:B------:R4:W-:Y:S01]  /*1e80*/  STL [R1+0x1ec], R13 ;  /* 0x0001ec0d01007387 */ /* 0x0009e20000100800 */
[----:B0-----:R-:W-:-:S02]  /*1e90*/  LOP3.LUT R16, R6, 0x6a, RZ, 0xfc, !PT ;  /* 0x0000006a06107812 */ /* 0x001fc400078efcff */
[----:B------:R-:W-:Y:S01]  /*1ea0*/  IMAD R47, R5, R0, R47 ;  /* 0x00000000052f7224 */ /* 0x000fe200078e022f */
[----:B------:R0:W-:Y:S01]  /*1eb0*/  STL [R1+0x1f0], R12 ;  /* 0x0001f00c01007387 */ /* 0x0001e20000100800 */
[C---:B------:R-:W-:Y:S01]  /*1ec0*/  IMAD.HI.U32 R2, R7.reuse, R43, RZ ;  /* 0x0000002b07027227 */ /* 0x040fe200078e00ff */
[----:B-1----:R-:W-:Y:S02]  /*1ed0*/  LOP3.LUT R15, R6, 0x6c, RZ, 0xfc, !PT ;  /* 0x0000006c060f7812 */ /* 0x002fe400078efcff */
[----:B------:R1:W-:Y:S01]  /*1ee0*/  STL [R1+0x1b8], R16 ;  /* 0x0001b81001007387 */ /* 0x0003e20000100800 */
[----:B--2---:R-:W-:Y:S01]  /*1ef0*/  VIADD R14, R10, 0x6e ;  /* 0x0000006e0a0e7836 */ /* 0x004fe20000000000 */
[----:B----4-:R-:W-:Y:S01]  /*1f00*/  LOP3.LUT R13, R6, 0x70, RZ, 0xfc, !PT ;  /* 0x00000070060d7812 */ /* 0x010fe200078efcff */
[----:B------:R-:W-:Y:S01]  /*1f10*/  IMAD.HI.U32 R0, R7, R42, RZ ;  /* 0x0000002a07007227 */ /* 0x000fe200078e00ff */
[----:B------:R-:W-:Y:S01]  /*1f20*/  STL [R1+0x1bc], R15 ;  /* 0x0001bc0f01007387 */ /* 0x000fe20000100800 */
[----:B------:R-:W-:-:S02]  /*1f30*/  IABS R41, R16 ;  /* 0x0000001000297213 */ /* 0x000fc40000000000 */
[C---:B0-----:R-:W-:Y:S01]  /*1f40*/  LOP3.LUT R12, R6.reuse, 0x72, RZ, 0xfc, !PT ;  /* 0x00000072060c7812 */ /* 0x041fe200078efcff */
[----:B------:R-:W-:Y:S01]  /*1f50*/  IMAD.MOV R8, RZ, RZ, -R8 ;  /* 0x000000ffff087224 */ /* 0x000fe200078e0a08 */
[----:B------:R-:W-:Y:S01]  /*1f60*/  IABS R39, R14 ;  /* 0x0000000e00277213 */ /* 0x000fe20000000000 */
[----:B------:R-:W-:Y:S01]  /*1f70*/  IMAD.MOV R2, RZ, RZ, -R2 ;  /* 0x000000ffff027224 */ /* 0x000fe200078e0a02 */
[----:B------:R-:W-:Y:S01]  /*1f80*/  IABS R38, R13 ;  /* 0x0000000d00267213 */ /* 0x000fe20000000000 */
[----:B------:R-:W-:Y:S01]  /*1f90*/  IMAD.MOV R0, RZ, RZ, -R0 ;  /* 0x000000ffff007224 */ /* 0x000fe200078e0a00 */
[----:B------:R-:W-:Y:S01]  /*1fa0*/  IABS R37, R12 ;  /* 0x0000000c00257213 */ /* 0x000fe20000000000 */
[C---:B------:R-:W-:Y:S01]  /*1fb0*/  IMAD R44, R5.reuse, R8, R44 ;  /* 0x00000008052c7224 */ /* 0x040fe200078e022c */
[----:B------:R0:W-:Y:S01]  /*1fc0*/  STL [R1+0x1c0], R14 ;  /* 0x0001c00e01007387 */ /* 0x0001e20000100800 */
[----:B------:R-:W-:Y:S01]  /*1fd0*/  IMAD R43, R5, R2, R43 ;  /* 0x00000002052b7224 */ /* 0x000fe200078e022b */
[----:B------:R-:W-:Y:S01]  /*1fe0*/  IABS R40, R15 ;  /* 0x0000000f00287213 */ /* 0x000fe20000000000 */
[----:B------:R-:W-:Y:S01]  /*1ff0*/  IMAD.HI.U32 R8, R7, R39, RZ ;  /* 0x0000002707087227 */ /* 0x000fe200078e00ff */
[----:B------:R2:W-:Y:S01]  /*2000*/  STL [R1+0x1c4], R13 ;  /* 0x0001c40d01007387 */ /* 0x0005e20000100800 */
[----:B-1----:R-:W-:-:S02]  /*2010*/  LOP3.LUT R16, R6, 0x74, RZ, 0xfc, !PT ;  /* 0x0000007406107812 */ /* 0x002fc400078efcff */
[----:B------:R-:W-:Y:S01]  /*2020*/  IMAD R42, R5, R0, R42 ;  /* 0x00000000052a7224 */ /* 0x000fe200078e022a */
[----:B------:R1:W-:Y:S01]  /*2030*/  STL [R1+0x1c8], R12 ;  /* 0x0001c80c01007387 */ /* 0x0003e20000100800 */
[C---:B------:R-:W-:Y:S01]  /*2040*/  IMAD.HI.U32 R2, R7.reuse, R38, RZ ;  /* 0x0000002607027227 */ /* 0x040fe200078e00ff */
[C---:B0-----:R-:W-:Y:S02]  /*2050*/  LOP3.LUT R14, R6.reuse, 0x78, RZ, 0xfc, !PT ;  /* 0x00000078060e7812 */ /* 0x041fe400078efcff */
[C---:B------:R-:W-:Y:S01]  /*2060*/  LOP3.LUT R15, R6.reuse, 0x76, RZ, 0xfc, !PT ;  /* 0x00000076060f7812 */ /* 0x040fe200078efcff */
[----:B------:R-:W-:Y:S01]  /*2070*/  IMAD.HI.U32 R0, R7, R37, RZ ;  /* 0x0000002507007227 */ /* 0x000fe200078e00ff */
[C---:B--2---:R-:W-:Y:S01]  /*2080*/  LOP3.LUT R13, R6.reuse, 0x7a, RZ, 0xfc, !PT ;  /* 0x0000007a060d7812 */ /* 0x044fe200078efcff */
[----:B------:R-:W-:Y:S01]  /*2090*/  STL [R1+0x190], R16 ;  /* 0x0001901001007387 */ /* 0x000fe20000100800 */
[----:B------:R-:W-:Y:S01]  /*20a0*/  IABS R34, R14 ;  /* 0x0000000e00227213 */ /* 0x000fe20000000000 */
[----:B------:R-:W-:Y:S01]  /*20b0*/  IMAD.MOV R8, RZ, RZ, -R8 ;  /* 0x000000ffff087224 */ /* 0x000fe200078e0a08 */
[----:B-1----:R-:W-:Y:S01]  /*20c0*/  LOP3.LUT R12, R6, 0x7c, RZ, 0xfc, !PT ;  /* 0x0000007c060c7812 */ /* 0x002fe200078efcff */
        /* <DEDUP_REMOVED lines=9> */
[----:B------:R-:W-:Y:S01]  /*2160*/  STL [R1+0x19c], R14 ;  /* 0x00019c0e01007387 */ /* 0x000fe20000100800 */
[----:B------:R-:W-:-:S02]  /*2170*/  IABS R36, R16 ;  /* 0x0000001000247213 */ /* 0x000fc40000000000 */
[----:B------:R-:W-:Y:S01]  /*2180*/  IMAD R37, R5, R0, R37 ;  /* 0x0000000005257224 */ /* 0x000fe200078e0225 */
[----:B------:R1:W-:Y:S01]  /*2190*/  STL [R1+0x1a4], R13 ;  /* 0x0001a40d01007387 */ /* 0x0003e20000100800 */
[C---:B------:R-:W-:Y:S01]  /*21a0*/  IMAD.HI.U32 R2, R7.reuse, R33, RZ ;  /* 0x0000002107027227 */ /* 0x040fe200078e00ff */
[C---:B0-----:R-:W-:Y:S02]  /*21b0*/  LOP3.LUT R15, R6.reuse, 0x88, RZ, 0xfc, !PT ;  /* 0x00000088060f7812 */ /* 0x041fe400078efcff */
[----:B------:R0:W-:Y:S01]  /*21c0*/  STL [R1+0x1ac], R12 ;  /* 0x0001ac0c01007387 */ /* 0x0001e20000100800 */
[----:B------:R-:W-:Y:S01]  /*21d0*/  IMAD.HI.U32 R0, R7, R32, RZ ;  /* 0x0000002007007227 */ /* 0x000fe200078e00ff */
[----:B------:R-:W-:Y:S02]  /*21e0*/  IABS R26, R15 ;  /* 0x0000000f001a7213 */ /* 0x000fe40000000000 */
[C---:B------:R-:W-:Y:S01]  /*21f0*/  LOP3.LUT R16, R6.reuse, 0x86, RZ, 0xfc, !PT ;  /* 0x0000008606107812 */ /* 0x040fe200078efcff */
[----:B------:R-:W-:Y:S01]  /*2200*/  IMAD.MOV R8, RZ, RZ, -R8 ;  /* 0x000000ffff087224 */ /* 0x000fe200078e0a08 */
[----:B-1----:R-:W-:Y:S01]  /*2210*/  LOP3.LUT R13, R6, 0x8a, RZ, 0xfc, !PT ;  /* 0x0000008a060d7812 */ /* 0x002fe200078efcff */
[----:B------:R-:W-:Y:S01]  /*2220*/  IMAD.MOV R2, RZ, RZ, -R2 ;  /* 0x000000ffff027224 */ /* 0x000fe200078e0a02 */
[----:B------:R-:W-:Y:S01]  /*2230*/  IABS R27, R16 ;  /* 0x00000010001b7213 */ /* 0x000fe20000000000 */
[----:B------:R-:W-:Y:S01]  /*2240*/  IMAD.MOV R0, RZ, RZ, -R0 ;  /* 0x000000ffff007224 */ /* 0x000fe200078e0a00 */
[----:B0-----:R-:W-:Y:S01]  /*2250*/  LOP3.LUT R12, R19, 0x7f, RZ, 0xc0, !PT ;  /* 0x0000007f130c7812 */ /* 0x001fe200078ec0ff */
[----:B------:R-:W-:Y:S01]  /*2260*/  IMAD.HI.U32 R9, R7, R60, RZ ;  /* 0x0000003c07097227 */ /* 0x000fe200078e00ff */
[----:B------:R-:W-:-:S02]  /*2270*/  IABS R25, R13 ;  /* 0x0000000d00197213 */ /* 0x000fc40000000000 */
[----:B------:R-:W-:Y:S01]  /*2280*/  IABS R28, R17 ;  /* 0x00000011001c7213 */ /* 0x000fe20000000000 */
[C---:B------:R-:W-:Y:S02]  /*2290*/  IMAD R34, R5.reuse, R8, R34 ;  /* 0x0000000805227224 */ /* 0x040fe400078e0222 */
[----:B------:R-:W-:Y:S01]  /*22a0*/  IMAD R33, R5, R2, R33 ;  /* 0x0000000205217224 */ /* 0x000fe200078e0221 */
[----:B------:R-:W-:Y:S01]  /*22b0*/  LOP3.LUT R2, R6, 0x80, RZ, 0xfc, !PT ;  /* 0x0000008006027812 */ /* 0x000fe200078efcff */
[----:B------:R-:W-:Y:S02]  /*22c0*/  VIADD R8, R10, 0x7e ;  /* 0x0000007e0a087836 */ /* 0x000fe40000000000 */
[----:B------:R-:W-:Y:S01]  /*22d0*/  IMAD R69, R69, 0x100, R12 ;  /* 0x0000010045457824 */ /* 0x000fe200078e020c */
[----:B------:R-:W-:Y:S01]  /*22e0*/  IABS R30, R2 ;  /* 0x00000002001e7213 */ /* 0x000fe20000000000 */
[----:B------:R-:W-:Y:S01]  /*22f0*/  IMAD R32, R5, R0, R32 ;  /* 0x0000000005207224 */ /* 0x000fe200078e0220 */
[----:B------:R-:W-:Y:S01]  /*2300*/  LOP3.LUT R0, R6, 0x82, RZ, 0xfc, !PT ;  /* 0x0000008206007812 */ /* 0x000fe200078efcff */
[----:B------:R-:W-:Y:S01]  /*2310*/  IMAD.MOV R9, RZ, RZ, -R9 ;  /* 0x000000ffff097224 */ /* 0x000fe200078e0a09 */
[----:B------:R-:W-:Y:S01]  /*2320*/  STL [R1+0x184], R8 ;  /* 0x0001840801007387 */ /* 0x000fe20000100800 */
[----:B------:R-:W-:Y:S01]  /*2330*/  VIADD R70, R69, 0x80 ;  /* 0x0000008045467836 */ /* 0x000fe20000000000 */
[----:B------:R-:W-:Y:S01]  /*2340*/  IABS R29, R0 ;  /* 0x00000000001d7213 */ /* 0x000fe20000000000 */
[----:B------:R-:W-:Y:S01]  /*2350*/  IMAD R60, R5, R9, R60 ;  /* 0x00000009053c7224 */ /* 0x000fe200078e023c */
[----:B------:R0:W-:Y:S01]  /*2360*/  STL [R1+0x18c], R2 ;  /* 0x00018c0201007387 */ /* 0x0001e20000100800 */
[----:B------:R-:W-:Y:S01]  /*2370*/  IMAD.HI.U32 R9, R7, R55, RZ ;  /* 0x0000003707097227 */ /* 0x000fe200078e00ff */
[----:B------:R-:W-:-:S02]  /*2380*/  IABS R31, R8 ;  /* 0x00000008001f7213 */ /* 0x000fc40000000000 */
[----:B------:R1:W-:Y:S01]  /*2390*/  STL [R1+0x188], R0 ;  /* 0x0001880001007387 */ /* 0x0003e20000100800 */
[----:B------:R-:W-:Y:S01]  /*23a0*/  IMAD.MOV R9, RZ, RZ, -R9 ;  /* 0x000000ffff097224 */ /* 0x000fe200078e0a09 */
[----:B------:R-:W-:Y:S01]  /*23b0*/  LOP3.LUT R12, R6, 0x8c, RZ, 0xfc, !PT ;  /* 0x0000008c060c7812 */ /* 0x000fe200078efcff */
[----:B------:R-:W-:Y:S01]  /*23c0*/  IMAD.HI.U32 R11, R7, R56, RZ ;  /* 0x00000038070b7227 */ /* 0x000fe200078e00ff */
[----:B------:R-:W-:Y:S01]  /*23d0*/  STL [R1+0xdc], R17 ;  /* 0x0000dc1101007387 */ /* 0x000fe20000100800 */
[----:B0-----:R-:W-:Y:S02]  /*23e0*/  IABS R2, R70 ;  /* 0x0000004600027213 */ /* 0x001fe40000000000 */
[----:B------:R-:W-:Y:S01]  /*23f0*/  IMAD R55, R5, R9, R55 ;  /* 0x0000000905377224 */ /* 0x000fe200078e0237 */
[----:B------:R-:W-:Y:S01]  /*2400*/  IABS R24, R12 ;  /* 0x0000000c00187213 */ /* 0x000fe20000000000 */
[----:B------:R-:W-:Y:S01]  /*2410*/  IMAD.HI.U32 R9, R7, R50, RZ ;  /* 0x0000003207097227 */ /* 0x000fe200078e00ff */
[----:B-1----:R-:W-:Y:S01]  /*2420*/  IABS R0, R69 ;  /* 0x0000004500007213 */ /* 0x002fe20000000000 */
[----:B------:R-:W-:Y:S02]  /*2430*/  STL [R1+0xe0], R16 ;  /* 0x0000e01001007387 */ /* 0x000fe40000100800 */
[----:B------:R-:W-:-:S02]  /*2440*/  IMAD.MOV R11, RZ, RZ, -R11 ;  /* 0x000000ffff0b7224 */ /* 0x000fc400078e0a0b */
[C---:B------:R-:W-:Y:S01]  /*2450*/  IMAD.HI.U32 R8, R4.reuse, R0, RZ ;  /* 0x0000000004087227 */ /* 0x040fe200078e00ff */
[----:B------:R-:W-:Y:S03]  /*2460*/  STL [R1+0xe4], R15 ;  /* 0x0000e40f01007387 */ /* 0x000fe60000100800 */
[----:B------:R-:W-:Y:S01]  /*2470*/  IMAD.HI.U32 R4, R4, R2, RZ ;  /* 0x0000000204047227 */ /* 0x000fe200078e00ff */
[----:B------:R0:W-:Y:S03]  /*2480*/  STL [R1+0x168], R13 ;  /* 0x0001680d01007387 */ /* 0x0001e60000100800 */
[----:B------:R-:W-:Y:S01]  /*2490*/  IMAD.MOV R8, RZ, RZ, -R8 ;  /* 0x000000ffff087224 */ /* 0x000fe200078e0a08 */
[----:B------:R1:W-:Y:S01]  /*24a0*/  STL [R1+0x16c], R12 ;  /* 0x00016c0c01007387 */ /* 0x0003e20000100800 */
[----:B------:R-:W-:-:S02]  /*24b0*/  IMAD.MOV R4, RZ, RZ, -R4 ;  /* 0x000000ffff047224 */ /* 0x000fc400078e0a04 */
[----:B------:R-:W-:Y:S02]  /*24c0*/  IMAD.MOV R9, RZ, RZ, -R9 ;  /* 0x000000ffff097224 */ /* 0x000fe400078e0a09 */
[C---:B------:R-:W-:Y:S02]  /*24d0*/  IMAD R0, R3.reuse, R8, R0 ;  /* 0x0000000803007224 */ /* 0x040fe400078e0200 */
[----:B------:R-:W-:Y:S02]  /*24e0*/  IMAD R2, R3, R4, R2 ;  /* 0x0000000403027224 */ /* 0x000fe400078e0202 */
[----:B------:R-:W-:Y:S01]  /*24f0*/  IMAD R56, R5, R11, R56 ;  /* 0x0000000b05387224 */ /* 0x000fe200078e0238 */
[----:B------:R-:W-:Y:S01]  /*2500*/  ISETP.GT.U32.AND P0, PT, R3, R0, PT ;  /* 0x000000000300720c */ /* 0x000fe20003f04070 */
[----:B------:R-:W-:Y:S01]  /*2510*/  IMAD.HI.U32 R11, R7, R51, RZ ;  /* 0x00000033070b7227 */ /* 0x000fe200078e00ff */
[----:B------:R-:W-:-:S03]  /*2520*/  ISETP.GT.U32.AND P1, PT, R3, R2, PT ;  /* 0x000000020300720c */ /* 0x000fc60003f24070 */
[----:B------:R-:W-:Y:S02]  /*2530*/  IMAD R50, R5, R9, R50 ;  /* 0x0000000905327224 */ /* 0x000fe400078e0232 */
[----:B------:R-:W-:-:S04]  /*2540*/  IMAD.HI.U32 R9, R7, R45, RZ ;  /* 0x0000002d07097227 */ /* 0x000fc800078e00ff */
[----:B------:R-:W-:Y:S02]  /*2550*/  IMAD.MOV R11, RZ, RZ, -R11 ;  /* 0x000000ffff0b7224 */ /* 0x000fe400078e0a0b */
[----:B------:R-:W-:Y:S02]  /*2560*/  IMAD.MOV R9, RZ, RZ, -R9 ;  /* 0x000000ffff097224 */ /* 0x000fe400078e0a09 */
[----:B------:R-:W-:Y:S02]  /*2570*/  IMAD R51, R5, R11, R51 ;  /* 0x0000000b05337224 */ /* 0x000fe400078e0233 */
[----:B------:R-:W-:-:S04]  /*2580*/  IMAD.HI.U32 R11, R7, R46, RZ ;  /* 0x0000002e070b7227 */ /* 0x000fc800078e00ff */
[----:B------:R-:W-:Y:S02]  /*2590*/  IMAD R45, R5, R9, R45 ;  /* 0x00000009052d7224 */ /* 0x000fe400078e022d */
[----:B------:R-:W-:-:S04]  /*25a0*/  IMAD.HI.U32 R9, R7, R40, RZ ;  /* 0x0000002807097227 */ /* 0x000fc800078e00ff */
[----:B------:R-:W-:Y:S02]  /*25b0*/  IMAD.MOV R11, RZ, RZ, -R11 ;  /* 0x000000ffff0b7224 */ /* 0x000fe400078e0a0b */
[----:B------:R-:W-:Y:S02]  /*25c0*/  IMAD.MOV R9, RZ, RZ, -R9 ;  /* 0x000000ffff097224 */ /* 0x000fe400078e0a09 */
[--C-:B------:R-:W-:Y:S02]  /*25d0*/  @!P0 IMAD.IADD R0, R0, 0x1, -R3.reuse ;  /* 0x0000000100008824 */ /* 0x100fe400078e0a03 */
[----:B------:R-:W-:Y:S02]  /*25e0*/  @!P1 IMAD.IADD R2, R2, 0x1, -R3 ;  /* 0x0000000102029824 */ /* 0x000fe400078e0a03 */
[----:B------:R-:W-:Y:S01]  /*25f0*/  IMAD R46, R5, R11, R46 ;  /* 0x0000000b052e7224 */ /* 0x000fe200078e022e */
[----:B------:R-:W-:Y:S01]  /*2600*/  ISETP.GT.U32.AND P0, PT, R3, R0, PT ;  /* 0x000000000300720c */ /* 0x000fe20003f04070 */
[----:B------:R-:W-:Y:S01]  /*2610*/  IMAD.HI.U32 R8, R7, R25, RZ ;  /* 0x0000001907087227 */ /* 0x000fe200078e00ff */
[----:B------:R-:W-:-:S03]  /*2620*/  ISETP.GT.U32.AND P1, PT, R3, R2, PT ;  /* 0x000000020300720c */ /* 0x000fc60003f24070 */
[----:B------:R-:W-:-:S04]  /*2630*/  IMAD.HI.U32 R11, R7, R41, RZ ;  /* 0x00000029070b7227 */ /* 0x000fc800078e00ff */
[----:B------:R-:W-:Y:S02]  /*2640*/  IMAD R40, R5, R9, R40 ;  /* 0x0000000905287224 */ /* 0x000fe400078e0228 */
[----:B------:R-:W-:-:S04]  /*2650*/  IMAD.HI.U32 R9, R7, R35, RZ ;  /* 0x0000002307097227 */ /* 0x000fc800078e00ff */
[----:B------:R-:W-:-:S04]  /*2660*/  IMAD.HI.U32 R4, R7, R24, RZ ;  /* 0x0000001807047227 */ /* 0x000fc800078e00ff */
[----:B------:R-:W-:Y:S02]  /*2670*/  IMAD.MOV R8, RZ, RZ, -R8 ;  /* 0x000000ffff087224 */ /* 0x000fe400078e0a08 */
[----:B------:R-:W-:Y:S02]  /*2680*/  IMAD.MOV R11, RZ, RZ, -R11 ;  /* 0x000000ffff0b7224 */ /* 0x000fe400078e0a0b */
[----:B------:R-:W-:Y:S02]  /*2690*/  IMAD.MOV R9, RZ, RZ, -R9 ;  /* 0x000000ffff097224 */ /* 0x000fe400078e0a09 */
[----:B------:R-:W-:Y:S02]  /*26a0*/  IMAD.MOV R4, RZ, RZ, -R4 ;  /* 0x000000ffff047224 */ /* 0x000fe400078e0a04 */
[C---:B------:R-:W-:Y:S02]  /*26b0*/  IMAD R25, R5.reuse, R8, R25 ;  /* 0x0000000805197224 */ /* 0x040fe400078e0219 */
[----:B------:R-:W-:-:S02]  /*26c0*/  IMAD R41, R5, R11, R41 ;  /* 0x0000000b05297224 */ /* 0x000fc400078e0229 */
[----:B------:R-:W-:Y:S02]  /*26d0*/  VIADD R8, R74, 0xffffffff ;  /* 0xffffffff4a087836 */ /* 0x000fe40000000000 */
[----:B------:R-:W-:-:S03]  /*26e0*/  IMAD.HI.U32 R11, R7, R36, RZ ;  /* 0x00000024070b7227 */ /* 0x000fc600078e00ff */
[----:B------:R-:W-:Y:S01]  /*26f0*/  ISETP.GE.U32.AND P3, PT, R8, 0x7fffffc0, PT ;  /* 0x7fffffc00800780c */ /* 0x000fe20003f66070 */
[----:B------:R-:W-:Y:S02]  /*2700*/  IMAD R35, R5, R9, R35 ;  /* 0x0000000905237224 */ /* 0x000fe400078e0223 */
[----:B------:R-:W-:-:S04]  /*2710*/  IMAD.HI.U32 R9, R7, R29, RZ ;  /* 0x0000001d07097227 */ /* 0x000fc800078e00ff */
[----:B------:R-:W-:Y:S02]  /*2720*/  IMAD R24, R5, R4, R24 ;  /* 0x0000000405187224 */ /* 0x000fe400078e0218 */
[----:B------:R-:W-:Y:S02]  /*2730*/  VIADD R4, R74, 0xfffffff7 ;  /* 0xfffffff74a047836 */ /* 0x000fe40000000000 */
[----:B------:R-:W-:Y:S02]  /*2740*/  IMAD.MOV R11, RZ, RZ, -R11 ;  /* 0x000000ffff0b7224 */ /* 0x000fe400078e0a0b */
[----:B------:R-:W-:Y:S01]  /*2750*/  IMAD.MOV R9, RZ, RZ, -R9 ;  /* 0x000000ffff097224 */ /* 0x000fe200078e0a09 */
[----:B------:R-:W-:Y:S01]  /*2760*/  ISETP.GE.U32.AND P4, PT, R4, 0x7fffffb8, PT ;  /* 0x7fffffb80400780c */ /* 0x000fe20003f86070 */
[----:B------:R-:W-:Y:S02]  /*2770*/  VIADD R8, R74, 0xffffffed ;  /* 0xffffffed4a087836 */ /* 0x000fe40000000000 */
[----:B------:R-:W-:-:S02]  /*2780*/  @!P0 IMAD.IADD R0, R0, 0x1, -R3 ;  /* 0x0000000100008824 */ /* 0x000fc400078e0a03 */
[----:B------:R-:W-:Y:S01]  /*2790*/  @!P1 IMAD.IADD R2, R2, 0x1, -R3 ;  /* 0x0000000102029824 */ /* 0x000fe200078e0a03 */
[----:B------:R-:W-:Y:S01]  /*27a0*/  ISETP.GE.U32.AND P6, PT, R8, 0x7fffffae, PT ;  /* 0x7fffffae0800780c */ /* 0x000fe20003fc6070 */
[----:B------:R-:W-:Y:S02]  /*27b0*/  VIADD R3, R74, 0xffffffec ;  /* 0xffffffec4a037836 */ /* 0x000fe40000000000 */
[----:B------:R-:W-:Y:S02]  /*27c0*/  IMAD R36, R5, R11, R36 ;  /* 0x0000000b05247224 */ /* 0x000fe400078e0224 */
[----:B------:R-:W-:Y:S01]  /*27d0*/  IMAD.HI.U32 R11, R7, R30, RZ ;  /* 0x0000001e070b7227 */ /* 0x000fe200078e00ff */
[----:B------:R-:W-:-:S03]  /*27e0*/  ISETP.GE.U32.AND P5, PT, R3, 0x7fffffad, PT ;  /* 0x7fffffad0300780c */ /* 0x000fc60003fa6070 */
[----:B------:R-:W-:Y:S02]  /*27f0*/  IMAD R29, R5, R9, R29 ;  /* 0x00000009051d7224 */ /* 0x000fe400078e021d */
[----:B------:R-:W-:Y:S02]  /*2800*/  VIADD R4, R74, 0xffffffef ;  /* 0xffffffef4a047836 */ /* 0x000fe40000000000 */
[----:B------:R-:W-:-:S03]  /*2810*/  IMAD.HI.U32 R9, R7, R26, RZ ;  /* 0x0000001a07097227 */ /* 0x000fc600078e00ff */
[----:B------:R-:W-:Y:S01]  /*2820*/  ISETP.GE.U32.AND P1, PT, R4, 0x7fffffb0, PT ;  /* 0x7fffffb00400780c */ /* 0x000fe20003f26070 */
[----:B------:R-:W-:-:S03]  /*2830*/  IMAD.HI.U32 R14, R7, R31, RZ ;  /* 0x0000001f070e7227 */ /* 0x000fc600078e00ff */
[----:B0-----:R-:W-:Y:S01]  /*2840*/  SEL R13, RZ, 0x7fff8, P1 ;  /* 0x0007fff8ff0d7807 */ /* 0x001fe20000800000 */
[C---:B------:R-:W-:Y:S02]  /*2850*/  VIADD R8, R74.reuse, 0xffffffe8 ;  /* 0xffffffe84a087836 */ /* 0x040fe40000000000 */
[----:B------:R-:W-:Y:S02]  /*2860*/  IMAD.MOV R11, RZ, RZ, -R11 ;  /* 0x000000ffff0b7224 */ /* 0x000fe400078e0a0b */
[----:B------:R-:W-:Y:S01]  /*2870*/  VIADD R3, R74, 0xffffffee ;  /* 0xffffffee4a037836 */ /* 0x000fe20000000000 */
[----:B------:R-:W-:Y:S01]  /*2880*/  ISETP.GE.U32.AND P2, PT, R8, 0x7fffffa9, PT ;  /* 0x7fffffa90800780c */ /* 0x000fe20003f46070 */
[----:B------:R-:W-:Y:S02]  /*2890*/  IMAD.MOV R9, RZ, RZ, -R9 ;  /* 0x000000ffff097224 */ /* 0x000fe400078e0a09 */
[----:B------:R-:W-:Y:S01]  /*28a0*/  IMAD.MOV R14, RZ, RZ, -R14 ;  /* 0x000000ffff0e7224 */ /* 0x000fe200078e0a0e */
[----:B------:R-:W-:Y:S01]  /*28b0*/  ISETP.GE.U32.AND P0, PT, R3, 0x7fffffaf, PT ;  /* 0x7fffffaf0300780c */ /* 0x000fe20003f06070 */
[C---:B------:R-:W-:Y:S01]  /*28c0*/  VIADD R4, R74.reuse, 0xffffffe9 ;  /* 0xffffffe94a047836 */ /* 0x040fe20000000000 */
[----:B------:R-:W-:Y:S01]  /*28d0*/  SEL R3, RZ, 0x1, P5 ;  /* 0x00000001ff037807 */ /* 0x000fe20002800000 */
[----:B------:R-:W-:Y:S01]  /*28e0*/  IMAD R30, R5, R11, R30 ;  /* 0x0000000b051e7224 */ /* 0x000fe200078e021e */
[----:B------:R-:W-:Y:S01]  /*28f0*/  SEL R75, RZ, 0x4, P0 ;  /* 0x00000004ff4b7807 */ /* 0x000fe20000000000 */
[----:B------:R-:W-:Y:S01]  /*2900*/  VIADD R8, R74, 0xffffffea ;  /* 0xffffffea4a087836 */ /* 0x000fe20000000000 */
[----:B------:R-:W-:Y:S01]  /*2910*/  ISETP.GE.U32.AND P5, PT, R4, 0x7fffffaa, PT ;  /* 0x7fffffaa0400780c */ /* 0x000fe20003fa6070 */
[----:B------:R-:W-:Y:S01]  /*2920*/  IMAD.HI.U32 R11, R7, R27, RZ ;  /* 0x0000001b070b7227 */ /* 0x000fe200078e00ff */
[----:B------:R-:W-:-:S02]  /*2930*/  SEL R4, RZ, 0x1fffe, P6 ;  /* 0x0001fffeff047807 */ /* 0x000fc40003000000 */
[----:B------:R-:W-:Y:S01]  /*2940*/  ISETP.GE.U32.AND P6, PT, R8, 0x7fffffab, PT ;  /* 0x7fffffab0800780c */ /* 0x000fe20003fc6070 */
[C---:B------:R-:W-:Y:S02]  /*2950*/  IMAD R26, R5.reuse, R9, R26 ;  /* 0x00000009051a7224 */ /* 0x040fe400078e021a */
[----:B------:R-:W-:Y:S01]  /*2960*/  IMAD R31, R5, R14, R31 ;  /* 0x0000000e051f7224 */ /* 0x000fe200078e021f */
[----:B------:R-:W-:Y:S01]  /*2970*/  SEL R76, RZ, 0x4, P6 ;  /* 0x00000004ff4c7807 */ /* 0x000fe20003000000 */
[----:B------:R-:W-:Y:S02]  /*2980*/  VIADD R9, R74, 0xffffffeb ;  /* 0xffffffeb4a097836 */ /* 0x000fe40000000000 */
[----:B------:R-:W-:-:S03]  /*2990*/  IMAD.HI.U32 R14, R7, R28, RZ ;  /* 0x0000001c070e7227 */ /* 0x000fc600078e00ff */
[----:B------:R-:W-:Y:S01]  /*29a0*/  ISETP.GE.U32.AND P0, PT, R9, 0x7fffffac, PT ;  /* 0x7fffffac0900780c */ /* 0x000fe20003f06070 */
[----:B------:R-:W-:Y:S02]  /*29b0*/  IMAD.MOV R11, RZ, RZ, -R11 ;  /* 0x000000ffff0b7224 */ /* 0x000fe400078e0a0b */
[C---:B------:R-:W-:Y:S01]  /*29c0*/  VIADD R8, R74.reuse, 0xffffffe4 ;  /* 0xffffffe44a087836 */ /* 0x040fe20000000000 */
[----:B-1----:R-:W-:Y:S01]  /*29d0*/  SEL R12, RZ, 0x7fff8, P0 ;  /* 0x0007fff8ff0c7807 */ /* 0x002fe20000000000 */
[----:B------:R-:W-:Y:S02]  /*29e0*/  IMAD.MOV R14, RZ, RZ, -R14 ;  /* 0x000000ffff0e7224 */ /* 0x000fe400078e0a0e */
[----:B------:R-:W-:Y:S01]  /*29f0*/  VIADD R9, R74, 0xffffffe5 ;  /* 0xffffffe54a097836 */ /* 0x000fe20000000000 */
[----:B------:R-:W-:Y:S01]  /*2a00*/  ISETP.GE.U32.AND P1, PT, R8, 0x7fffffa5, PT ;  /* 0x7fffffa50800780c */ /* 0x000fe20003f26070 */
[----:B------:R-:W-:Y:S01]  /*2a10*/  IMAD R27, R5, R11, R27 ;  /* 0x0000000b051b7224 */ /* 0x000fe200078e021b */
[----:B------:R-:W-:Y:S01]  /*2a20*/  SEL R8, RZ, 0x1, P2 ;  /* 0x00000001ff087807 */ /* 0x000fe20001000000 */
[C---:B------:R-:W-:Y:S01]  /*2a30*/  VIADD R11, R74.reuse, 0xffffffe6 ;  /* 0xffffffe64a0b7836 */ /* 0x040fe20000000000 */
[----:B------:R-:W-:Y:S01]  /*2a40*/  ISETP.GE.U32.AND P2, PT, R9, 0x7fffffa6, PT ;  /* 0x7fffffa60900780c */ /* 0x000fe20003f46070 */
[----:B------:R-:W-:Y:S01]  /*2a50*/  IMAD R28, R5, R14, R28 ;  /* 0x0000000e051c7224 */ /* 0x000fe200078e021c */
[----:B------:R-:W-:Y:S01]  /*2a60*/  SEL R9, RZ, 0x1fffe, P5 ;  /* 0x0001fffeff097807 */ /* 0x000fe20002800000 */
[C---:B------:R-:W-:Y:S01]  /*2a70*/  VIADD R14, R74.reuse, 0xffffffe7 ;  /* 0xffffffe74a0e7836 */ /* 0x040fe20000000000 */
[----:B------:R-:W-:Y:S01]  /*2a80*/  ISETP.GE.U32.AND P5, PT, R11, 0x7fffffa7, PT ;  /* 0x7fffffa70b00780c */ /* 0x000fe20003fa6070 */
[----:B------:R-:W-:-:S02]  /*2a90*/  VIADD R11, R74, 0xffffffe1 ;  /* 0xffffffe14a0b7836 */ /* 0x000fc40000000000 */
[----:B------:R-:W-:Y:S01]  /*2aa0*/  VIADD R15, R74, 0xffffffe2 ;  /* 0xffffffe24a0f7836 */ /* 0x000fe20000000000 */
[----:B------:R-:W-:Y:S01]  /*2ab0*/  ISETP.GE.U32.AND P6, PT, R14, 0x7fffffa8, PT ;  /* 0x7fffffa80e00780c */ /* 0x000fe20003fc6070 */
[C---:B------:R-:W-:Y:S01]  /*2ac0*/  VIADD R14, R74.reuse, 0xffffffe0 ;  /* 0xffffffe04a0e7836 */ /* 0x040fe20000000000 */
[----:B------:R-:W-:Y:S01]  /*2ad0*/  ISETP.GE.U32.AND P0, PT, R11, 0x7fffffa2, PT ;  /* 0x7fffffa20b00780c */ /* 0x000fe20003f06070 */
[C---:B------:R-:W-:Y:S01]  /*2ae0*/  VIADD R16, R74.reuse, 0xffffffe3 ;  /* 0xffffffe34a107836 */ /* 0x040fe20000000000 */
[----:B------:R-:W-:Y:S01]  /*2af0*/  SEL R11, RZ, 0x1, P1 ;  /* 0x00000001ff0b7807 */ /* 0x000fe20000800000 */
[----:B------:R-:W-:Y:S01]  /*2b00*/  VIADD R17, R74, 0xffffffcd ;  /* 0xffffffcd4a117836 */ /* 0x000fe20000000000 */
[----:B------:R-:W-:Y:S01]  /*2b10*/  ISETP.GE.U32.AND P1, PT, R14, 0x7fffffa1, PT ;  /* 0x7fffffa10e00780c */ /* 0x000fe20003f26070 */
[C---:B------:R-:W-:Y:S01]  /*2b20*/  VIADD R18, R74.reuse, 0xffffffc8 ;  /* 0xffffffc84a127836 */ /* 0x040fe20000000000 */
[----:B------:R-:W-:Y:S01]  /*2b30*/  SEL R14, RZ, 0x1fffe, P2 ;  /* 0x0001fffeff0e7807 */ /* 0x000fe20001000000 */
        /* <DEDUP_REMOVED lines=10> */
[----:B------:R-:W-:Y:S01]  /*2be0*/  VIADD R66, R74, 0xffffffd1 ;  /* 0xffffffd14a427836 */ /* 0x000fe20000000000 */
[----:B------:R-:W-:Y:S01]  /*2bf0*/  SEL R15, RZ, 0x1fffe, P0 ;  /* 0x0001fffeff0f7807 */ /* 0x000fe20000000000 */
[----:B------:R-:W-:Y:S01]  /*2c00*/  IMAD.IADD R8, R8, 0x1, R9 ;  /* 0x0000000108087824 */ /* 0x000fe200078e0209 */
[----:B------:R-:W-:Y:S01]  /*2c10*/  ISETP.GE.U32.AND P0, PT, R17, 0x7fffff8e, PT ;  /* 0x7fffff8e1100780c */ /* 0x000fe20003f06070 */
[----:B------:R-:W-:Y:S01]  /*2c20*/  VIADD R17, R74, 0xffffffcf ;  /* 0xffffffcf4a117836 */ /* 0x000fe20000000000 */
[----:B------:R-:W-:Y:S01]  /*2c30*/  SEL R79, RZ, 0x4, P2 ;  /* 0x00000004ff4f7807 */ /* 0x000fe20001000000 */
[----:B------:R-:W-:Y:S01]  /*2c40*/  IMAD.IADD R11, R11, 0x1, R14 ;  /* 0x000000010b0b7824 */ /* 0x000fe200078e020e */
[----:B------:R-:W-:-:S02]  /*2c50*/  ISETP.GE.U32.AND P2, PT, R16, 0x7fffff8f, PT ;  /* 0x7fffff8f1000780c */ /* 0x000fc40003f46070 */
[----:B------:R-:W-:Y:S02]  /*2c60*/  SEL R16, RZ, 0x1, P6 ;  /* 0x00000001ff107807 */ /* 0x000fe40003000000 */
[----:B------:R-:W-:Y:S02]  /*2c70*/  SEL R80, RZ, 0x7fff8, P5 ;  /* 0x0007fff8ff507807 */ /* 0x000fe40002800000 */
[----:B------:R-:W-:Y:S01]  /*2c80*/  ISETP.GE.U32.AND P6, PT, R18, 0x7fffff89, PT ;  /* 0x7fffff891200780c */ /* 0x000fe20003fc6070 */
[C---:B------:R-:W-:Y:S01]  /*2c90*/  VIADD R18, R74.reuse, 0xffffffca ;  /* 0xffffffca4a127836 */ /* 0x040fe20000000000 */
[----:B------:R-:W-:Y:S02]  /*2ca0*/  ISETP.GE.U32.AND P5, PT, R17, 0x7fffff90, PT ;  /* 0x7fffff901100780c */ /* 0x000fe40003fa6070 */
[----:B------:R-:W-:Y:S02]  /*2cb0*/  SEL R17, RZ, 0x1fffe, P0 ;  /* 0x0001fffeff117807 */ /* 0x000fe40000000000 */
        /* <DEDUP_REMOVED lines=15> */
[----:B------:R-:W-:Y:S01]  /*2db0*/  ISETP.GE.U32.AND P2, PT, R20, 0x7fffff87, PT ;  /* 0x7fffff871400780c */ /* 0x000fe20003f46070 */
[----:B------:R-:W-:Y:S01]  /*2dc0*/  VIADD R20, R74, 0xffffffc1 ;  /* 0xffffffc14a147836 */ /* 0x000fe20000000000 */
[----:B------:R-:W-:-:S02]  /*2dd0*/  SEL R84, RZ, 0x7fff8, P5 ;  /* 0x0007fff8ff547807 */ /* 0x000fc40002800000 */
[----:B------:R-:W-:Y:S01]  /*2de0*/  ISETP.GE.U32.AND P5, PT, R21, 0x7fffff88, PT ;  /* 0x7fffff881500780c */ /* 0x000fe20003fa6070 */
[----:B------:R-:W-:Y:S01]  /*2df0*/  VIADD R21, R74, 0xffffffc2 ;  /* 0xffffffc24a157836 */ /* 0x000fe20000000000 */
[----:B------:R-:W-:Y:S02]  /*2e00*/  SEL R22, RZ, 0x1, P6 ;  /* 0x00000001ff167807 */ /* 0x000fe40003000000 */
        /* <DEDUP_REMOVED lines=10> */
[C---:B------:R-:W-:Y:S01]  /*2eb0*/  VIADD R23, R74.reuse, 0xffffffdd ;  /* 0xffffffdd4a177836 */ /* 0x040fe20000000000 */
[----:B------:R-:W-:Y:S02]  /*2ec0*/  SEL R63, RZ, 0x1fffe, P6 ;  /* 0x0001fffeff3f7807 */ /* 0x000fe40003000000 */
[----:B------:R-:W-:Y:S01]  /*2ed0*/  ISETP.GE.U32.AND P6, PT, R21, 0x7fffff9d, PT ;  /* 0x7fffff9d1500780c */ /* 0x000fe20003fc6070 */
[C---:B------:R-:W-:Y:S01]  /*2ee0*/  VIADD R21, R74.reuse, 0xffffffde ;  /* 0xffffffde4a157836 */ /* 0x040fe20000000000 */
[----:B------:R-:W-:Y:S02]  /*2ef0*/  SEL R87, RZ, 0x4, P2 ;  /* 0x00000004ff577807 */ /* 0x000fe40001000000 */
        /* <DEDUP_REMOVED lines=30> */
[----:B------:R-:W-:Y:S02]  /*30e0*/  ISETP.GE.U32.AND P5, PT, R23, 0x7fffff98, PT ;  /* 0x7fffff981700780c */ /* 0x000fe40003fa6070 */
[----:B------:R-:W-:Y:S02]  /*30f0*/  SEL R72, RZ, 0x1fffe, P6 ;  /* 0x0001fffeff487807 */ /* 0x000fe40003000000 */
[----:B------:R-:W-:Y:S01]  /*3100*/  ISETP.GE.U32.AND P6, PT, R21, 0x7fffff91, PT ;  /* 0x7fffff911500780c */ /* 0x000fe20003fc6070 */
[----:B------:R-:W-:Y:S01]  /*3110*/  VIADD R21, R74, 0xffffffd2 ;  /* 0xffffffd24a157836 */ /* 0x000fe20000000000 */
[----:B------:R-:W-:Y:S02]  /*3120*/  SEL R23, RZ, 0x4, P2 ;  /* 0x00000004ff177807 */ /* 0x000fe40001000000 */
[----:B------:R-:W-:Y:S01]  /*3130*/  ISETP.GE.U32.AND P2, PT, R66, 0x7fffff92, PT ;  /* 0x7fffff924200780c */ /* 0x000fe20003f46070 */
[----:B------:R-:W-:Y:S01]  /*3140*/  VIADD R66, R74, 0xffffffd3 ;  /* 0xffffffd34a427836 */ /* 0x000fe20000000000 */
[----:B------:R-:W-:-:S02]  /*3150*/  SEL R68, RZ, 0x7fff8, P5 ;  /* 0x0007fff8ff447807 */ /* 0x000fc40002800000 */
[----:B------:R-:W-:Y:S01]  /*3160*/  ISETP.GE.U32.AND P5, PT, R21, 0x7fffff93, PT ;  /* 0x7fffff931500780c */ /* 0x000fe20003fa6070 */
[----:B------:R-:W-:Y:S01]  /*3170*/  VIADD R21, R74, 0xfffffffe ;  /* 0xfffffffe4a157836 */ /* 0x000fe20000000000 */
[----:B------:R-:W-:Y:S02]  /*3180*/  SEL R91, RZ, 0x1, P6 ;  /* 0x00000001ff5b7807 */ /* 0x000fe40003000000 */
[----:B------:R-:W-:Y:S01]  /*3190*/  ISETP.GE.U32.AND P6, PT, R66, 0x7fffff94, PT ;  /* 0x7fffff944200780c */ /* 0x000fe20003fc6070 */
[----:B------:R-:W-:Y:S01]  /*31a0*/  IMAD.IADD R66, R3, 0x1, R4 ;  /* 0x0000000103427824 */ /* 0x000fe200078e0204 */
[----:B------:R-:W-:Y:S02]  /*31b0*/  SEL R3, RZ, 0x1, P0 ;  /* 0x00000001ff037807 */ /* 0x000fe40000000000 */
[----:B------:R-:W-:Y:S02]  /*31c0*/  SEL R74, RZ, 0x1fffe, P2 ;  /* 0x0001fffeff4a7807 */ /* 0x000fe40001000000 */
[----:B------:R-:W-:Y:S01]  /*31d0*/  ISETP.GE.U32.AND P2, PT, R21, 0x7fffffbf, PT ;  /* 0x7fffffbf1500780c */ /* 0x000fe20003f46070 */
[----:B------:R-:W-:Y:S01]  /*31e0*/  IMAD.IADD R4, R3, 0x1, R63 ;  /* 0x0000000103047824 */ /* 0x000fe200078e023f */
[----:B------:R-:W-:Y:S01]  /*31f0*/  SEL R21, RZ, 0x1, P1 ;  /* 0x00000001ff157807 */ /* 0x000fe20000800000 */
[----:B------:R0:W5:Y:S01]  /*3200*/  LDL.LU R63, [R1+0xd6c] ;  /* 0x000d6c00013f7983 */ /* 0x0001620000300800 */
[----:B------:R-:W-:Y:S01]  /*3210*/  IMAD.IADD R9, R65, 0x1, R64 ;  /* 0x0000000141097824 */ /* 0x000fe200078e0240 */
[----:B------:R-:W-:-:S02]  /*3220*/  LOP3.LUT R3, R66, 0x3, RZ, 0xc0, !PT ;  /* 0x0000000342037812 */ /* 0x000fc400078ec0ff */
[----:B------:R0:W5:Y:S01]  /*3230*/  LDL.LU R64, [R1+0xd68] ;  /* 0x000d680001407983 */ /* 0x0001620000300800 */
[----:B------:R-:W-:Y:S02]  /*3240*/  IMAD.IADD R15, R21, 0x1, R15 ;  /* 0x00000001150f7824 */ /* 0x000fe400078e020f */
[----:B------:R-:W-:Y:S01]  /*3250*/  IMAD.IADD R19, R71, 0x1, R67 ;  /* 0x0000000147137824 */ /* 0x000fe200078e0243 */
[----:B------:R0:W5:Y:S01]  /*3260*/  LDL.LU R65, [R1+0xd64] ;  /* 0x000d640001417983 */ /* 0x0001620000300800 */
[----:B------:R-:W-:Y:S01]  /*3270*/  IMAD.IADD R22, R73, 0x1, R72 ;  /* 0x0000000149167824 */ /* 0x000fe200078e0248 */
[----:B------:R-:W-:Y:S02]  /*3280*/  LOP3.LUT R8, R8, 0x3, RZ, 0xc0, !PT ;  /* 0x0000000308087812 */ /* 0x000fe400078ec0ff */
[----:B------:R0:W5:Y:S01]  /*3290*/  LDL.LU R66, [R1+0xd60] ;  /* 0x000d600001427983 */ /* 0x0001620000300800 */
[----:B------:R-:W-:-:S03]  /*32a0*/  LOP3.LUT R11, R11, 0x3, RZ, 0xc0, !PT ;  /* 0x000000030b0b7812 */ /* 0x000fc600078ec0ff */
[----:B------:R0:W5:Y:S01]  /*32b0*/  LDL.LU R67, [R1+0xd5c] ;  /* 0x000d5c0001437983 */ /* 0x0001620000300800 */
[----:B------:R-:W-:Y:S01]  /*32c0*/  IMAD.IADD R91, R91, 0x1, R74 ;  /* 0x000000015b5b7824 */ /* 0x000fe200078e024a */
[----:B------:R-:W-:Y:S02]  /*32d0*/  IADD3 R13, PT, PT, R3, R13, R75 ;  /* 0x0000000d030d7210 */ /* 0x000fe40007ffe04b */
[----:B------:R0:W5:Y:S01]  /*32e0*/  LDL.LU R71, [R1+0xd58] ;  /* 0x000d580001477983 */ /* 0x0001620000300800 */
[----:B------:R-:W-:-:S03]  /*32f0*/  LOP3.LUT R3, R15, 0x3, RZ, 0xc0, !PT ;  /* 0x000000030f037812 */ /* 0x000fc600078ec0ff */
[----:B------:R0:W5:Y:S01]  /*3300*/  LDL.LU R72, [R1+0xd54] ;  /* 0x000d540001487983 */ /* 0x0001620000300800 */
[----:B------:R-:W-:-:S03]  /*3310*/  IADD3 R12, PT, PT, R8, R12, R76 ;  /* 0x0000000c080c7210 */ /* 0x000fc60007ffe04c */
[----:B------:R0:W5:Y:S01]  /*3320*/  LDL.LU R73, [R1+0xd50] ;  /* 0x000d500001497983 */ /* 0x0001620000300800 */
[----:B------:R-:W-:-:S03]  /*3330*/  LOP3.LUT R18, R18, 0x3, RZ, 0xc0, !PT ;  /* 0x0000000312127812 */ /* 0x000fc600078ec0ff */
[----:B------:R0:W5:Y:S01]  /*3340*/  LDL.LU R74, [R1+0xd4c] ;  /* 0x000d4c00014a7983 */ /* 0x0001620000300800 */
[----:B------:R-:W-:Y:S02]  /*3350*/  LOP3.LUT R16, R16, 0x3, RZ, 0xc0, !PT ;  /* 0x0000000310107812 */ /* 0x000fe400078ec0ff */
[----:B------:R-:W-:Y:S01]  /*3360*/  IADD3 R21, PT, PT, R11, R78, R77 ;  /* 0x0000004e0b157210 */ /* 0x000fe20007ffe04d */
[----:B------:R0:W5:Y:S01]  /*3370*/  LDL.LU R75, [R1+0xd48] ;  /* 0x000d4800014b7983 */ /* 0x0001620000300800 */
[----:B------:R-:W-:-:S03]  /*3380*/  IADD3 R3, PT, PT, R3, R80, R79 ;  /* 0x0000005003037210 */ /* 0x000fc60007ffe04f */
[----:B------:R0:W5:Y:S01]  /*3390*/  LDL.LU R76, [R1+0xd44] ;  /* 0x000d4400014c7983 */ /* 0x0001620000300800 */
[----:B------:R-:W-:-:S03]  /*33a0*/  LOP3.LUT R8, R4, 0x3, RZ, 0xc0, !PT ;  /* 0x0000000304087812 */ /* 0x000fc600078ec0ff */
[----:B------:R0:W5:Y:S01]  /*33b0*/  LDL.LU R77, [R1+0xd40] ;  /* 0x000d4000014d7983 */ /* 0x0001620000300800 */
[----:B------:R-:W-:-:S03]  /*33c0*/  IADD3 R4, PT, PT, R18, R84, R83 ;  /* 0x0000005412047210 */ /* 0x000fc60007ffe053 */
[----:B------:R0:W5:Y:S01]  /*33d0*/  LDL.LU R78, [R1+0xd3c] ;  /* 0x000d3c00014e7983 */ /* 0x0001620000300800 */
[----:B------:R-:W-:Y:S02]  /*33e0*/  IADD3 R11, PT, PT, R16, R82, R81 ;  /* 0x00000052100b7210 */ /* 0x000fe40007ffe051 */
[----:B------:R-:W-:Y:S01]  /*33f0*/  LOP3.LUT R15, R20, 0x3, RZ, 0xc0, !PT ;  /* 0x00000003140f7812 */ /* 0x000fe200078ec0ff */
[----:B------:R0:W5:Y:S04]  /*3400*/  LDL.LU R79, [R1+0xd38] ;  /* 0x000d3800014f7983 */ /* 0x0001680000300800 */
[----:B------:R0:W5:Y:S01]  /*3410*/  LDL.LU R80, [R1+0xd34] ;  /* 0x000d340001507983 */ /* 0x0001620000300800 */
[----:B------:R-:W-:-:S03]  /*3420*/  LOP3.LUT R9, R9, 0x3, RZ, 0xc0, !PT ;  /* 0x0000000309097812 */ /* 0x000fc600078ec0ff */
[----:B------:R0:W5:Y:S01]  /*3430*/  LDL.LU R81, [R1+0xd30] ;  /* 0x000d300001517983 */ /* 0x0001620000300800 */
[----:B------:R-:W-:Y:S01]  /*3440*/  IADD3 R15, PT, PT, R15, R86, R85 ;  /* 0x000000560f0f7210 */ /* 0x000fe20007ffe055 */
[----:B------:R-:W-:Y:S02]  /*3450*/  IMAD.SHL.U32 R4, R4, 0x100, RZ ;  /* 0x0000010004047824 */ /* 0x000fe400078e00ff */
[----:B------:R0:W5:Y:S01]  /*3460*/  LDL.LU R82, [R1+0xd2c] ;  /* 0x000d2c0001527983 */ /* 0x0001620000300800 */
[----:B------:R-:W-:-:S03]  /*3470*/  IADD3 R8, PT, PT, R8, R88, R87 ;  /* 0x0000005808087210 */ /* 0x000fc60007ffe057 */
[----:B------:R0:W5:Y:S01]  /*3480*/  LDL.LU R83, [R1+0xd28] ;  /* 0x000d280001537983 */ /* 0x0001620000300800 */
[----:B------:R-:W-:-:S03]  /*3490*/  LOP3.LUT R19, R19, 0x3, RZ, 0xc0, !PT ;  /* 0x0000000313137812 */ /* 0x000fc600078ec0ff */
[----:B------:R0:W5:Y:S01]  /*34a0*/  LDL.LU R84, [R1+0xd24] ;  /* 0x000d240001547983 */ /* 0x0001620000300800 */
[----:B------:R-:W-:-:S03]  /*34b0*/  IADD3 R9, PT, PT, R9, R90, R89 ;  /* 0x0000005a09097210 */ /* 0x000fc60007ffe059 */
[----:B------:R0:W5:Y:S01]  /*34c0*/  LDL.LU R85, [R1+0xd20] ;  /* 0x000d200001557983 */ /* 0x0001620000300800 */
[----:B------:R-:W-:-:S03]  /*34d0*/  LOP3.LUT R18, R22, 0x3, RZ, 0xc0, !PT ;  /* 0x0000000316127812 */ /* 0x000fc600078ec0ff */
[----:B------:R0:W5:Y:S01]  /*34e0*/  LDL.LU R86, [R1+0xd1c] ;  /* 0x000d1c0001567983 */ /* 0x0001620000300800 */
[----:B------:R-:W-:-:S03]  /*34f0*/  LOP3.LUT R4, R4, 0xf00, RZ, 0xe2, !PT ;  /* 0x00000f0004047812 */ /* 0x000fc600078ee2ff */
[----:B------:R0:W5:Y:S01]  /*3500*/  LDL.LU R87, [R1+0xd18] ;  /* 0x000d180001577983 */ /* 0x0001620000300800 */
[----:B------:R-:W-:-:S03]  /*3510*/  LOP3.LUT R16, R91, 0x3, RZ, 0xc0, !PT ;  /* 0x000000035b107812 */ /* 0x000fc600078ec0ff */
[----:B------:R0:W5:Y:S01]  /*3520*/  LDL.LU R88, [R1+0xd14] ;  /* 0x000d140001587983 */ /* 0x0001620000300800 */
[----:B------:R-:W-:-:S03]  /*3530*/  IADD3 R19, PT, PT, R19, R93, R92 ;  /* 0x0000005d13137210 */ /* 0x000fc60007ffe05c */
[----:B------:R0:W5:Y:S01]  /*3540*/  LDL.LU R89, [R1+0xd10] ;  /* 0x000d100001597983 */ /* 0x0001620000300800 */
[----:B------:R-:W-:-:S03]  /*3550*/  IADD3 R18, PT, PT, R18, R68, R23 ;  /* 0x0000004412127210 */ /* 0x000fc60007ffe017 */
[----:B------:R0:W5:Y:S01]  /*3560*/  LDL.LU R90, [R1+0xd0c] ;  /* 0x000d0c00015a7983 */ /* 0x0001620000300800 */
[----:B------:R-:W-:-:S03]  /*3570*/  IMAD R4, R11, 0x1000, R4 ;  /* 0x000010000b047824 */ /* 0x000fc600078e0204 */
[----:B------:R0:W5:Y:S01]  /*3580*/  LDL.LU R91, [R1+0xd08] ;  /* 0x000d0800015b7983 */ /* 0x0001620000300800 */
[----:B------:R-:W-:-:S03]  /*3590*/  IMAD.SHL.U32 R11, R12, 0x100, RZ ;  /* 0x000001000c0b7824 */ /* 0x000fc600078e00ff */
[----:B------:R0:W5:Y:S04]  /*35a0*/  LDL.LU R92, [R1+0xd04] ;  /* 0x000d0400015c7983 */ /* 0x0001680000300800 */
[----:B------:R0:W5:Y:S04]  /*35b0*/  LDL.LU R93, [R1+0xd00] ;  /* 0x000d0000015d7983 */ /* 0x0001680000300800 */
[----:B------:R0:W5:Y:S04]  /*35c0*/  LDL.LU R23, [R1+0xcfc] ;  /* 0x000cfc0001177983 */ /* 0x0001680000300800 */
[----:B------:R0:W5:Y:S04]  /*35d0*/  LDL.LU R68, [R1+0xcf8] ;  /* 0x000cf80001447983 */ /* 0x0001680000300800 */
[----:B------:R-:W2:Y:S01]  /*35e0*/  LDL.LU R12, [R1+0xcf4] ;  /* 0x000cf400010c7983 */ /* 0x000ea20000300800 */
[----:B------:R-:W-:-:S02]  /*35f0*/  SEL R14, RZ, 0x4, P5 ;  /* 0x00000004ff0e7807 */ /* 0x000fc40002800000 */
[----:B------:R-:W-:-:S04]  /*3600*/  SEL R17, RZ, 0x7fff8, P6 ;  /* 0x0007fff8ff117807 */ /* 0x000fc80003000000 */
[----:B------:R-:W-:Y:S01]  /*3610*/  IADD3 R14, PT, PT, R16, R17, R14 ;  /* 0x00000011100e7210 */ /* 0x000fe20007ffe00e */
[----:B------:R-:W-:Y:S01]  /*3620*/  IMAD.SHL.U32 R19, R19, 0x100, RZ ;  /* 0x0000010013137824 */ /* 0x000fe200078e00ff */
[----:B------:R-:W-:Y:S02]  /*3630*/  LOP3.LUT R3, R3, 0xf, RZ, 0xc0, !PT ;  /* 0x0000000f03037812 */ /* 0x000fe400078ec0ff */
[----:B------:R-:W-:Y:S01]  /*3640*/  LOP3.LUT R14, R14, 0xf, RZ, 0xc0, !PT ;  /* 0x0000000f0e0e7812 */ /* 0x000fe200078ec0ff */
[----:B------:R-:W1:Y:S01]  /*3650*/  S2R R20, SR_TID.X ;  /* 0x0000000000147919 */ /* 0x000e620000002100 */
[----:B------:R-:W-:Y:S01]  /*3660*/  LOP3.LUT R19, R19, 0xf00, RZ, 0xe2, !PT ;  /* 0x00000f0013137812 */ /* 0x000fe200078ee2ff */
[----:B------:R-:W-:Y:S02]  /*3670*/  IMAD R3, R21, 0x10, R3 ;  /* 0x0000001015037824 */ /* 0x000fe400078e0203 */
[----:B------:R-:W-:Y:S01]  /*3680*/  IMAD R14, R18, 0x10, R14 ;  /* 0x00000010120e7824 */ /* 0x000fe200078e020e */
[----:B------:R-:W-:Y:S01]  /*3690*/  LOP3.LUT R11, R11, 0xf00, RZ, 0xe2, !PT ;  /* 0x00000f000b0b7812 */ /* 0x000fe200078ee2ff */
[----:B------:R-:W-:Y:S01]  /*36a0*/  IMAD R9, R9, 0x1000, R19 ;  /* 0x0000100009097824 */ /* 0x000fe200078e0213 */
[----:B------:R-:W-:-:S02]  /*36b0*/  LOP3.LUT R3, R3, 0xff, RZ, 0xc0, !PT ;  /* 0x000000ff03037812 */ /* 0x000fc400078ec0ff */
[----:B------:R-:W-:Y:S01]  /*36c0*/  LOP3.LUT R14, R14, 0xff, RZ, 0xc0, !PT ;  /* 0x000000ff0e0e7812 */ /* 0x000fe200078ec0ff */
[----:B------:R-:W-:Y:S01]  /*36d0*/  IMAD R11, R13, 0x1000, R11 ;  /* 0x000010000d0b7824 */ /* 0x000fe200078e020b */
[----:B------:R-:W-:Y:S01]  /*36e0*/  LOP3.LUT R8, R8, 0xf, RZ, 0xc0, !PT ;  /* 0x0000000f08087812 */ /* 0x000fe200078ec0ff */
[----:B------:R0:W5:Y:S02]  /*36f0*/  LDL.LU R13, [R1+0xcf0] ;  /* 0x000cf000010d7983 */ /* 0x0001640000300800 */
[----:B------:R-:W-:Y:S02]  /*3700*/  IMAD.IADD R14, R9, 0x1, R14 ;  /* 0x00000001090e7824 */ /* 0x000fe400078e020e */
[--C-:B------:R-:W-:Y:S01]  /*3710*/  IMAD.IADD R9, R11, 0x1, R3.reuse ;  /* 0x000000010b097824 */ /* 0x100fe200078e0203 */
[----:B------:R-:W-:Y:S02]  /*3720*/  PRMT R3, RZ, 0x7610, R3 ;  /* 0x00007610ff037816 */ /* 0x000fe40000000003 */
[----:B------:R-:W-:-:S03]  /*3730*/  ISETP.GE.AND P6, PT, R70, RZ, PT ;  /* 0x000000ff4600720c */ /* 0x000fc60003fc6270 */
[----:B------:R0:W-:Y:S01]  /*3740*/  STL.S16 [R1+0x244], R3 ;  /* 0x0002440301007387 */ /* 0x0001e20000100600 */
[----:B------:R-:W-:Y:S01]  /*3750*/  ISETP.GE.AND P5, PT, R69, RZ, PT ;  /* 0x000000ff4500720c */ /* 0x000fe20003fa6270 */
[----:B------:R-:W-:Y:S01]  /*3760*/  IMAD R8, R15, 0x10, R8 ;  /* 0x000000100f087824 */ /* 0x000fe200078e0208 */
[----:B------:R-:W-:-:S04]  /*3770*/  USHF.L.U32 UR4, UR7, 0x15, URZ ;  /* 0x0000001507047899 */ /* 0x000fc800080006ff */
[----:B------:R-:W-:Y:S01]  /*3780*/  LOP3.LUT R8, R8, 0xff, RZ, 0xc0, !PT ;  /* 0x000000ff08087812 */ /* 0x000fe200078ec0ff */
[----:B------:R-:W-:Y:S02]  /*3790*/  ULOP3.LUT UR4, UR4, 0x600000, URZ, 0xc0, !UPT ;  /* 0x0060000004047892 */ /* 0x000fe4000f8ec0ff */
[----:B------:R-:W-:Y:S01]  /*37a0*/  @!P6 IMAD.MOV R2, RZ, RZ, -R2 ;  /* 0x000000ffff02e224 */ /* 0x000fe200078e0a02 */
[----:B-1----:R-:W-:Y:S01]  /*37b0*/  LOP3.LUT R20, R20, 0x7f, RZ, 0xc0, !PT ;  /* 0x0000007f14147812 */ /* 0x002fe200078ec0ff */
[----:B------:R-:W-:Y:S02]  /*37c0*/  IMAD.IADD R8, R4, 0x1, R8 ;  /* 0x0000000104087824 */ /* 0x000fe400078e0208 */
[----:B------:R-:W-:Y:S01]  /*37d0*/  @!P5 IMAD.MOV R0, RZ, RZ, -R0 ;  /* 0x000000ffff00d224 */ /* 0x000fe200078e0a00 */
[----:B------:R-:W-:Y:S02]  /*37e0*/  ISETP.NE.U32.AND P5, PT, R20, RZ, PT ;  /* 0x000000ff1400720c */ /* 0x000fe40003fa5070 */
[----:B------:R-:W-:Y:S01]  /*37f0*/  PRMT R8, R8, 0x5410, R14 ;  /* 0x0000541008087816 */ /* 0x000fe2000000000e */
[----:B------:R-:W-:-:S02]  /*3800*/  UIADD3 UR9, UPT, UPT, UR8, UR4, URZ ;  /* 0x0000000408097290 */ /* 0x000fc4000fffe0ff */
[----:B------:R-:W-:Y:S01]  /*3810*/  UIADD3 UR11, UPT, UPT, UR10, 0x10000, URZ ;  /* 0x000100000a0b7890 */ /* 0x000fe2000fffe0ff */
[----:B------:R-:W-:Y:S01]  /*3820*/  UMOV UR4, 0x1 ;  /* 0x0000000100047882 */ /* 0x000fe20000000000 */
[----:B--2---:R-:W-:Y:S02]  /*3830*/  ISETP.NE.AND P6, PT, R12, RZ, PT ;  /* 0x000000ff0c00720c */ /* 0x004fe40003fc5270 */
[----:B------:R-:W-:-:S04]  /*3840*/  LOP3.LUT R12, RZ, R12, RZ, 0x33, !PT ;  /* 0x0000000cff0c7212 */ /* 0x000fc800078e33ff */
[C---:B------:R-:W-:Y:S02]  /*3850*/  SEL R0, R12.reuse, R0, !P6 ;  /* 0x000000000c007207 */ /* 0x040fe40007000000 */
[----:B------:R-:W-:Y:S01]  /*3860*/  SEL R2, R12, R2, !P6 ;  /* 0x000000020c027207 */ /* 0x000fe20007000000 */
[----:B0--3--:R-:W-:Y:S06]  /*3870*/  BRA.U UP0, `(.L_x_5) ;  /* 0x0000000100187547 */ /* 0x009fec000b800000 */
[----:B------:R-:W-:Y:S01]  /*3880*/  ELECT P6, URZ, PT ;  /* 0x0000000000ff782f */ /* 0x000fe200038c0000 */
[----:B------:R-:W-:Y:S01]  /*3890*/  IMAD.MOV.U32 R3, RZ, RZ, 0x1 ;  /* 0x00000001ff037424 */ /* 0x000fe200078e00ff */
[----:B------:R-:W-:Y:S01]  /*38a0*/  UMOV UR6, 0x40 ;  /* 0x0000004000067882 */ /* 0x000fe20000000000 */
[----:B------:R-:W-:Y:S01]  /*38b0*/  UVIRTCOUNT.DEALLOC.SMPOOL 0x80 ;  /* 0x000000800000784c */ /* 0x000fe20000000000 */
[----:B------:R-:W-:-:S09]  /*38c0*/  ULEA UR6, UR5, UR6, 0x18 ;  /* 0x0000000605067291 */ /* 0x000fd2000f8ec0ff */
[----:B------:R0:W-:Y:S03]  /*38d0*/  @P6 STS.U8 [UR6], R3 ;  /* 0x00000003ff006988 */ /* 0x0001e60008000006 */
.L_x_5:
[----:B------:R-:W2:Y:S01]  /*38e0*/  LDL.LU R20, [R1+0x8] ;  /* 0x0000080001147983 */ /* 0x000ea20000300800 */
[----:B------:R-:W-:Y:S01]  /*38f0*/  STTM.x64 tmem[UR9], RZ ;  /* 0x000000ff000079ed */ /* 0x000fe20008340009 */
[----:B------:R-:W-:Y:S01]  /*3900*/  VOTEU.ALL UP1, P5 ;  /* 0x0000000000ff7886 */ /* 0x000fe20002820000 */
[----:B------:R-:W-:Y:S01]  /*3910*/  VOTEU.ALL UP2, P5 ;  /* 0x0000000000ff7886 */ /* 0x000fe20002840000 */
[----:B0-----:R-:W-:Y:S02]  /*3920*/  IMAD R3, R0, UR20, RZ ;  /* 0x0000001400037c24 */ /* 0x001fe4000f8e02ff */
[----:B------:R-:W-:Y:S01]  /*3930*/  IMAD R4, R2, UR20, RZ ;  /* 0x0000001402047c24 */ /* 0x000fe2000f8e02ff */
[----:B------:R-:W-:Y:S01]  /*3940*/  USHF.L.U32 UR5, UR12, 0x3, URZ ;  /* 0x000000030c057899 */ /* 0x000fe200080006ff */
[----:B------:R-:W-:Y:S01]  /*3950*/  LOP3.LUT R9, R9, 0xffff, RZ, 0xc0, !PT ;  /* 0x0000ffff09097812 */ /* 0x000fe200078ec0ff */
[----:B------:R-:W-:Y:S01]  /*3960*/  USHF.L.U32 UR6, UR12, 0x4, URZ ;  /* 0x000000040c067899 */ /* 0x000fe200080006ff */
[----:B------:R-:W0:Y:S01]  /*3970*/  LDCU UR39, c[0x0][0x3b0] ;  /* 0x00007600ff2777ac */ /* 0x000e220008000800 */
[----:B------:R-:W1:Y:S01]  /*3980*/  LDCU UR26, c[0x0][0x3b0] ;  /* 0x00007600ff1a77ac */ /* 0x000e620008000800 */
[----:B------:R-:W3:Y:S01]  /*3990*/  LDCU UR30, c[0x0][0x3b0] ;  /* 0x00007600ff1e77ac */ /* 0x000ee20008000800 */
[----:B------:R-:W4:Y:S01]  /*39a0*/  LDCU UR32, c[0x0][0x3b0] ;  /* 0x00007600ff2077ac */ /* 0x000f220008000800 */
[----:B------:R-:W0:Y:S01]  /*39b0*/  LDCU UR33, c[0x0][0x3b0] ;  /* 0x00007600ff2177ac */ /* 0x000e220008000800 */
        /* <DEDUP_REMOVED lines=12> */
[----:B--2---:R-:W-:Y:S01]  /*3a80*/  STL [R1+0x107c], R20 ;  /* 0x00107c1401007387 */ /* 0x004fe20000100800 */
[----:B------:R-:W-:Y:S03]  /*3a90*/  STTM.x64 tmem[UR9+0x40], RZ ;  /* 0x000040ff000079ed */ /* 0x000fe60008340009 */
[----:B------:R-:W2:Y:S01]  /*3aa0*/  LDL.LU R18, [R1+0xa8] ;  /* 0x0000a80001127983 */ /* 0x000ea20000300800 */
[----:B------:R-:W-:-:S04]  /*3ab0*/  @!UP1 UIADD3 UR14, UPT, UPT, -UR4, 0x100000, URZ ;  /* 0x00100000040e9890 */ /* 0x000fc8000fffe1ff */
[----:B------:R-:W-:Y:S02]  /*3ac0*/  @!UP1 USHF.L.U32 UR15, UR14, 0xb, URZ ;  /* 0x0000000b0e0f9899 */ /* 0x000fe400080006ff */
[----:B------:R-:W-:Y:S01]  /*3ad0*/  @!UP1 USHF.L.U32 UR14, UR14, 0x1, URZ ;  /* 0x000000010e0e9899 */ /* 0x000fe200080006ff */
[----:B------:R-:W0:Y:S01]  /*3ae0*/  LDCU UR20, c[0x0][0x3b0] ;  /* 0x00007600ff1477ac */ /* 0x000e220008000800 */
[----:B------:R-:W2:Y:S04]  /*3af0*/  LDL.LU R19, [R1+0xa4] ;  /* 0x0000a40001137983 */ /* 0x000ea80000300800 */
[----:B------:R-:W2:Y:S04]  /*3b00*/  LDL.LU R21, [R1+0x4] ;  /* 0x0000040001157983 */ /* 0x000ea80000300800 */
[----:B------:R-:W2:Y:S04]  /*3b10*/  LDL.LU R12, [R1+0xa0] ;  /* 0x0000a000010c7983 */ /* 0x000ea80000300800 */
[----:B------:R-:W2:Y:S04]  /*3b20*/  LDL.LU R17, [R1+0x9c] ;  /* 0x00009c0001117983 */ /* 0x000ea80000300800 */
[----:B------:R-:W-:Y:S04]  /*3b30*/  STL [R1+0x1074], R8 ;  /* 0x0010740801007387 */ /* 0x000fe80000100800 */
        /* <DEDUP_REMOVED lines=46> */
[----:B-----5:R-:W-:Y:S04]  /*3e20*/  STL [R1+0xfbc], R23 ;  /* 0x000fbc1701007387 */ /* 0x020fe80000100800 */
        /* <DEDUP_REMOVED lines=57> */
[----:B------:R0:W-:Y:S04]  /*41c0*/  STL [R1+0xed4], R36 ;  /* 0x000ed42401007387 */ /* 0x0001e80000100800 */
[----:B0-----:R-:W2:Y:S04]  /*41d0*/  LDL.LU R36, [R1] ;  /* 0x0000000001247983 */ /* 0x001ea80000300800 */
[----:B------:R-:W2:Y:S04]  /*41e0*/  LDL.LU R16, [R1+0x90] ;  /* 0x0000900001107983 */ /* 0x000ea80000300800 */
[----:B------:R-:W2:Y:S01]  /*41f0*/  LDL R11, [R1+0x244] ;  /* 0x00024400010b7983 */ /* 0x000ea20000100800 */
[C---:B------:R-:W-:Y:S01]  /*4200*/  IADD3 R0, P6, PT, R3.reuse, UR16, RZ ;  /* 0x0000001003007c10 */ /* 0x040fe2000ffde0ff */
[----:B------:R-:W-:Y:S01]  /*4210*/  STTM.x64 tmem[UR9+0x80], RZ ;  /* 0x000080ff000079ed */ /* 0x000fe20008340009 */
[----:B------:R-:W-:Y:S01]  /*4220*/  STTM.x64 tmem[UR9+0xc0], RZ ;  /* 0x0000c0ff000079ed */ /* 0x000fe20008340009 */
[----:B------:R-:W-:Y:S01]  /*4230*/  STTM.x64 tmem[UR9+0x100], RZ ;  /* 0x000100ff000079ed */ /* 0x000fe20008340009 */
[----:B------:R-:W-:Y:S01]  /*4240*/  STTM.x64 tmem[UR9+0x140], RZ ;  /* 0x000140ff000079ed */ /* 0x000fe20008340009 */
[----:B------:R-:W-:Y:S01]  /*4250*/  STTM.x64 tmem[UR9+0x180], RZ ;  /* 0x000180ff000079ed */ /* 0x000fe20008340009 */
[----:B------:R-:W-:Y:S01]  /*4260*/  STTM.x64 tmem[UR9+0x1c0], RZ ;  /* 0x0001c0ff000079ed */ /* 0x000fe20008340009 */
[----:B------:R-:W0:Y:S02]  /*4270*/  FENCE.VIEW.ASYNC.T ;  /* 0x00000000000073c6 */ /* 0x000e240000000200 */
[----:B0-----:R-:W-:Y:S01]  /*4280*/  BAR.SYNC.DEFER_BLOCKING 0x0 ;  /* 0x0000000000007b1d */ /* 0x001fe20000010000 */
[----:B------:R-:W-:Y:S01]  /*4290*/  LEA.HI.X.SX32 R2, R3, UR17, 0x1, P6 ;  /* 0x0000001103027c11 */ /* 0x000fe2000b0f0eff */
[----:B------:R-:W-:Y:S01]  /*42a0*/  @!P3 IMAD.MOV.U32 R14, RZ, RZ, R0 ;  /* 0x000000ffff0eb224 */ /* 0x000fe200078e0000 */
[----:B------:R-:W-:-:S03]  /*42b0*/  IADD3 R3, P6, PT, R4, UR16, RZ ;  /* 0x0000001004037c10 */ /* 0x000fc6000ffde0ff */
[----:B------:R-:W-:Y:S01]  /*42c0*/  @!P3 IMAD.MOV.U32 R15, RZ, RZ, R2 ;  /* 0x000000ffff0fb224 */ /* 0x000fe200078e0002 */
[----:B------:R-:W-:Y:S01]  /*42d0*/  PRMT R20, RZ, 0x7610, R20 ;  /* 0x00007610ff147816 */ /* 0x000fe20000000014 */
[----:B------:R-:W-:Y:S04]  /*42e0*/  STL [R1+0xed0], R35 ;  /* 0x000ed02301007387 */ /* 0x000fe80000100800 */
[----:B------:R-:W0:Y:S02]  /*42f0*/  FENCE.VIEW.ASYNC.S ;  /* 0x00000000000073c6 */ /* 0x000e240000000000 */
[----:B0-----:R0:W0:Y:S02]  /*4300*/  @!UP2 SYNCS.EXCH.64 URZ, [UR11], UR14 ;  /* 0x0000000e0bffa5b2 */ /* 0x0010240008000100 */
[----:B0-----:R-:W-:Y:S01]  /*4310*/  BAR.SYNC.DEFER_BLOCKING 0x0 ;  /* 0x0000000000007b1d */ /* 0x001fe20000010000 */
[----:B------:R-:W-:-:S05]  /*4320*/  LEA.HI.X.SX32 R4, R4, UR17, 0x1, P6 ;  /* 0x0000001104047c11 */ /* 0x000fca000b0f0eff */
[----:B------:R-:W-:Y:S04]  /*4330*/  STL [R1+0xecc], R34 ;  /* 0x000ecc2201007387 */ /* 0x000fe80000100800 */
[----:B------:R-:W-:Y:S04]  /*4340*/  STL [R1+0xec8], R33 ;  /* 0x000ec82101007387 */ /* 0x000fe80000100800 */
[----:B------:R-:W-:Y:S04]  /*4350*/  STL [R1+0xec4], R32 ;  /* 0x000ec42001007387 */ /* 0x000fe80000100800 */
[----:B------:R-:W-:Y:S04]  /*4360*/  STL [R1+0xec0], R31 ;  /* 0x000ec01f01007387 */ /* 0x000fe80000100800 */
[----:B------:R-:W-:Y:S04]  /*4370*/  STL [R1+0xebc], R30 ;  /* 0x000ebc1e01007387 */ /* 0x000fe80000100800 */
[----:B------:R-:W-:Y:S04]  /*4380*/  STL [R1+0xeb8], R29 ;  /* 0x000eb81d01007387 */ /* 0x000fe80000100800 */
[----:B------:R-:W-:Y:S01]  /*4390*/  STL [R1+0xeb4], R28 ;  /* 0x000eb41c01007387 */ /* 0x000fe20000100800 */
[----:B------:R-:W-:-:S03]  /*43a0*/  USHF.R.S32.HI UR14, URZ, 0x1f, UR5 ;  /* 0x0000001fff0e7899 */ /* 0x000fc60008011405 */
[----:B------:R-:W-:Y:S04]  /*43b0*/  STL [R1+0xeb0], R27 ;  /* 0x000eb01b01007387 */ /* 0x000fe80000100800 */
[----:B------:R-:W-:Y:S04]  /*43c0*/  STL [R1+0xeac], R26 ;  /* 0x000eac1a01007387 */ /* 0x000fe80000100800 */
[----:B------:R0:W-:Y:S04]  /*43d0*/  STL [R1+0xea8], R25 ;  /* 0x000ea81901007387 */ /* 0x0001e80000100800 */
[----:B------:R-:W-:Y:S04]  /*43e0*/  STL [R1+0xea4], R24 ;  /* 0x000ea41801007387 */ /* 0x000fe80000100800 */
[----:B------:R-:W-:Y:S04]  /*43f0*/  STL [R1+0xe88], R13 ;  /* 0x000e880d01007387 */ /* 0x000fe80000100800 */
[----:B--2---:R2:W3:Y:S01]  /*4400*/  @!P3 LDG.E.U8 R11, desc[UR24][R14.64] ;  /* 0x000000180e0bb981 */ /* 0x0044e2000c1e1100 */
[----:B0-----:R-:W-:-:S03]  /*4410*/  IADD3 R25, P6, PT, R0, UR5, RZ ;  /* 0x0000000500197c10 */ /* 0x001fc6000ffde0ff */
[----:B------:R-:W-:Y:S04]  /*4420*/  STL [R1+0xcf8], R70 ;  /* 0x000cf84601007387 */ /* 0x000fe80000100800 */
[----:B------:R-:W-:Y:S01]  /*4430*/  STL [R1+0xd54], R70 ;  /* 0x000d544601007387 */ /* 0x000fe20000100800 */
[----:B--2---:R-:W-:Y:S02]  /*4440*/  @!P3 IMAD.MOV.U32 R14, RZ, RZ, R3 ;  /* 0x000000ffff0eb224 */ /* 0x004fe400078e0003 */
[----:B------:R-:W-:Y:S01]  /*4450*/  @!P3 IMAD.MOV.U32 R15, RZ, RZ, R4 ;  /* 0x000000ffff0fb224 */ /* 0x000fe200078e0004 */
[----:B------:R-:W-:Y:S04]  /*4460*/  STL [R1+0xcf4], R69 ;  /* 0x000cf44501007387 */ /* 0x000fe80000100800 */
[----:B------:R0:W2:Y:S04]  /*4470*/  @!P3 LDG.E.U8 R20, desc[UR24][R14.64] ;  /* 0x000000180e14b981 */ /* 0x0000a8000c1e1100 */
[----:B------:R-:W-:Y:S04]  /*4480*/  STL [R1+0xd50], R69 ;  /* 0x000d504501007387 */ /* 0x000fe80000100800 */
[----:B------:R-:W-:Y:S01]  /*4490*/  STL [R1+0xcf0], R68 ;  /* 0x000cf04401007387 */ /* 0x000fe20000100800 */
[----:B0-----:R-:W-:Y:S01]  /*44a0*/  IMAD.MOV.U32 R15, RZ, RZ, R25 ;  /* 0x000000ffff0f7224 */ /* 0x001fe200078e0019 */
[----:B------:R-:W-:-:S02]  /*44b0*/  IADD3.X R14, PT, PT, R2, UR14, RZ, P6, !PT ;  /* 0x0000000e020e7c10 */ /* 0x000fc4000b7fe4ff */
[----:B------:R-:W-:Y:S02]  /*44c0*/  STL [R1+0xe80], R68 ;  /* 0x000e804401007387 */ /* 0x000fe40000100800 */
[----:B------:R-:W-:Y:S02]  /*44d0*/  @!P4 LOP3.LUT R15, R15, R14, RZ, 0x3c, !PT ;  /* 0x0000000e0f0fc212 */ /* 0x000fe400078e3cff */
[----:B------:R-:W-:Y:S02]  /*44e0*/  PRMT R22, RZ, 0x7610, R22 ;  /* 0x00007610ff167816 */ /* 0x000fe40000000016 */
[----:B------:R-:W-:Y:S01]  /*44f0*/  PRMT R8, RZ, 0x7610, R8 ;  /* 0x00007610ff087816 */ /* 0x000fe20000000008 */
[----:B---3--:R0:W-:Y:S02]  /*4500*/  @!P3 STL [R1+0x244], R11 ;  /* 0x0002440b0100b387 */ /* 0x0081e40000100800 */
[----:B0-----:R-:W-:Y:S02]  /*4510*/  SHF.R.U32.HI R11, RZ, 0xf, R9 ;  /* 0x0000000fff0b7819 */ /* 0x001fe40000011609 */
[----:B--2---:R0:W-:Y:S02]  /*4520*/  STL [R1+0x250], R20 ;  /* 0x0002501401007387 */ /* 0x0041e40000100800 */
[----:B------:R-:W-:-:S02]  /*4530*/  LOP3.LUT P3, RZ, R11, 0x1, RZ, 0xc0, !PT ;  /* 0x000000010bff7812 */ /* 0x000fc4000786c0ff */
[----:B0-----:R-:W2:Y:S04]  /*4540*/  LDL.LU R20, [R1+0x107c] ;  /* 0x00107c0001147983 */ /* 0x001ea80000300800 */
[----:B------:R0:W-:Y:S04]  /*4550*/  STL [R1+0x160], R25 ;  /* 0x0001601901007387 */ /* 0x0001e80000100800 */
[----:B------:R3:W-:Y:S01]  /*4560*/  STL [R1+0x15c], R14 ;  /* 0x00015c0e01007387 */ /* 0x0007e20000100800 */
[----:B0-----:R-:W-:Y:S02]  /*4570*/  IADD3 R25, P6, PT, R3, UR5, RZ ;  /* 0x0000000503197c10 */ /* 0x001fe4000ffde0ff */
[----:B---3--:R-:W-:-:S02]  /*4580*/  @!P4 LOP3.LUT R14, R15, R14, RZ, 0x3c, !PT ;  /* 0x0000000e0f0ec212 */ /* 0x008fc400078e3cff */
[----:B------:R-:W-:Y:S02]  /*4590*/  IADD3.X R11, PT, PT, R4, UR14, RZ, P6, !PT ;  /* 0x0000000e040b7c10 */ /* 0x000fe4000b7fe4ff */
[----:B------:R-:W-:-:S05]  /*45a0*/  @!P4 LOP3.LUT R15, R15, R14, RZ, 0x3c, !PT ;  /* 0x0000000e0f0fc212 */ /* 0x000fca00078e3cff */
[----:B------:R0:W3:Y:S02]  /*45b0*/  @!P4 LDG.E.U8 R22, desc[UR24][R14.64] ;  /* 0x000000180e16c981 */ /* 0x0000e4000c1e1100 */
[----:B0-----:R-:W-:Y:S02]  /*45c0*/  IMAD.MOV.U32 R14, RZ, RZ, R11 ;  /* 0x000000ffff0e7224 */ /* 0x001fe400078e000b */
[----:B------:R-:W-:-:S05]  /*45d0*/  IMAD.MOV.U32 R15, RZ, RZ, R25 ;  /* 0x000000ffff0f7224 */ /* 0x000fca00078e0019 */
[----:B------:R-:W-:-:S04]  /*45e0*/  @!P4 LOP3.LUT R15, R15, R14, RZ, 0x3c, !PT ;  /* 0x0000000e0f0fc212 */ /* 0x000fc800078e3cff */
[----:B------:R-:W-:-:S04]  /*45f0*/  @!P4 LOP3.LUT R14, R15, R14, RZ, 0x3c, !PT ;  /* 0x0000000e0f0ec212 */ /* 0x000fc800078e3cff */
[----:B------:R-:W-:-:S05]  /*4600*/  @!P4 LOP3.LUT R15, R15, R14, RZ, 0x3c, !PT ;  /* 0x0000000e0f0fc212 */ /* 0x000fca00078e3cff */
[----:B------:R0:W2:Y:S01]  /*4610*/  @!P4 LDG.E.U8 R8, desc[UR24][R14.64] ;  /* 0x000000180e08c981 */ /* 0x0000a2000c1e1100 */
[----:B------:R-:W-:-:S03]  /*4620*/  USHF.R.S32.HI UR15, URZ, 0x1f, UR6 ;  /* 0x0000001fff0f7899 */ /* 0x000fc60008011406 */
[----:B------:R0:W-:Y:S02]  /*4630*/  STL [R1+0x568], R25 ;  /* 0x0005681901007387 */ /* 0x0001e40000100800 */
[----:B0-----:R-:W-:-:S04]  /*4640*/  IADD3 R25, P6, PT, R0, UR6, RZ ;  /* 0x0000000600197c10 */ /* 0x001fc8000ffde0ff */
[----:B------:R-:W-:Y:S01]  /*4650*/  IADD3.X R14, PT, PT, R2, UR15, RZ, P6, !PT ;  /* 0x0000000f020e7c10 */ /* 0x000fe2000b7fe4ff */
[----:B------:R-:W-:-:S05]  /*4660*/  IMAD.MOV.U32 R15, RZ, RZ, R25 ;  /* 0x000000ffff0f7224 */ /* 0x000fca00078e0019 */
[-C--:B------:R-:W-:Y:S02]  /*4670*/  @P3 LOP3.LUT R15, R15, R14.reuse, RZ, 0x3c, !PT ;  /* 0x0000000e0f0f3212 */ /* 0x080fe400078e3cff */
[----:B------:R-:W-:Y:S01]  /*4680*/  PRMT R5, RZ, 0x7610, R5 ;  /* 0x00007610ff057816 */ /* 0x000fe20000000005 */
[----:B---3--:R0:W-:Y:S04]  /*4690*/  STL [R1+0x24c], R22 ;  /* 0x00024c1601007387 */ /* 0x0081e80000100800 */
[----:B0-----:R-:W3:Y:S04]  /*46a0*/  LDL.LU R22, [R1+0x1078] ;  /* 0x0010780001167983 */ /* 0x001ee80000300800 */
[----:B------:R-:W-:Y:S04]  /*46b0*/  STL [R1+0x164], R11 ;  /* 0x0001640b01007387 */ /* 0x000fe80000100800 */
[----:B--2---:R0:W-:Y:S04]  /*46c0*/  STL [R1+0x258], R8 ;  /* 0x0002580801007387 */ /* 0x0041e80000100800 */
[----:B0-----:R-:W2:Y:S04]  /*46d0*/  LDL.LU R8, [R1+0x1074] ;  /* 0x0010740001087983 */ /* 0x001ea80000300800 */
[----:B------:R-:W-:Y:S04]  /*46e0*/  STL [R1+0x5e0], R25 ;  /* 0x0005e01901007387 */ /* 0x000fe80000100800 */
[----:B------:R0:W-:Y:S02]  /*46f0*/  STL [R1+0x5dc], R14 ;  /* 0x0005dc0e01007387 */ /* 0x0001e40000100800 */
[----:B0-----:R-:W-:-:S04]  /*4700*/  @P3 LOP3.LUT R14, R15, R14, RZ, 0x3c, !PT ;  /* 0x0000000e0f0e3212 */ /* 0x001fc800078e3cff */
[----:B------:R-:W-:-:S05]  /*4710*/  @P3 LOP3.LUT R15, R15, R14, RZ, 0x3c, !PT ;  /* 0x0000000e0f0f3212 */ /* 0x000fca00078e3cff */
[----:B------:R0:W2:Y:S01]  /*4720*/  @P3 LDG.E.U8 R5, desc[UR24][R14.64] ;  /* 0x000000180e053981 */ /* 0x0000a2000c1e1100 */
[----:B------:R-:W-:-:S05]  /*4730*/  IADD3 R25, P6, PT, R3, UR6, RZ ;  /* 0x0000000603197c10 */ /* 0x000fca000ffde0ff */
[----:B0-----:R-:W-:Y:S01]  /*4740*/  IMAD.MOV.U32 R15, RZ, RZ, R25 ;  /* 0x000000ffff0f7224 */ /* 0x001fe200078e0019 */
[----:B------:R-:W-:-:S04]  /*4750*/  IADD3.X R14, PT, PT, R4, UR15, RZ, P6, !PT ;  /* 0x0000000f040e7c10 */ /* 0x000fc8000b7fe4ff */
[-C--:B------:R-:W-:Y:S02]  /*4760*/  @P3 LOP3.LUT R15, R15, R14.reuse, RZ, 0x3c, !PT ;  /* 0x0000000e0f0f3212 */ /* 0x080fe400078e3cff */
[----:B---3--:R-:W-:Y:S01]  /*4770*/  PRMT R22, RZ, 0x7610, R22 ;  /* 0x00007610ff167816 */ /* 0x008fe20000000016 */
[----:B--2---:R0:W-:Y:S04]  /*4780*/  STL [R1+0x254], R5 ;  /* 0x0002540501007387 */ /* 0x0041e80000100800 */
[----:B0-----:R-:W2:Y:S04]  /*4790*/  LDL.LU R5, [R1+0x1070] ;  /* 0x0010700001057983 */ /* 0x001ea80000300800 */
[----:B------:R-:W-:Y:S04]  /*47a0*/  STL [R1+0x5e8], R25 ;  /* 0x0005e81901007387 */ /* 0x000fe80000100800 */
[----:B------:R0:W-:Y:S02]  /*47b0*/  STL [R1+0x5e4], R14 ;  /* 0x0005e40e01007387 */ /* 0x0001e40000100800 */
[----:B0-----:R-:W-:-:S04]  /*47c0*/  @P3 LOP3.LUT R14, R15, R14, RZ, 0x3c, !PT ;  /* 0x0000000e0f0e3212 */ /* 0x001fc800078e3cff */
[----:B------:R-:W-:-:S05]  /*47d0*/  @P3 LOP3.LUT R15, R15, R14, RZ, 0x3c, !PT ;  /* 0x0000000e0f0f3212 */ /* 0x000fca00078e3cff */
[----:B------:R0:W3:Y:S01]  /*47e0*/  @P3 LDG.E.U8 R22, desc[UR24][R14.64] ;  /* 0x000000180e163981 */ /* 0x0000e2000c1e1100 */
[----:B------:R-:W-:Y:S01]  /*47f0*/  SHF.R.U32.HI R11, RZ, 0x7, R9 ;  /* 0x00000007ff0b7819 */ /* 0x000fe20000011609 */
[----:B------:R-:W-:-:S03]  /*4800*/  UIMAD UR5, UR12, 0x18, URZ ;  /* 0x000000180c0578a4 */ /* 0x000fc6000f8e02ff */
[----:B------:R-:W-:Y:S01]  /*4810*/  LOP3.LUT P4, RZ, R11, 0x1, RZ, 0xc0, !PT ;  /* 0x000000010bff7812 */ /* 0x000fe2000788c0ff */
[----:B------:R-:W-:Y:S02]  /*4820*/  USHF.R.S32.HI UR14, URZ, 0x1f, UR5 ;  /* 0x0000001fff0e7899 */ /* 0x000fe40008011405 */
[----:B------:R-:W-:-:S04]  /*4830*/  IADD3 R25, P6, PT, R0, UR5, RZ ;  /* 0x0000000500197c10 */ /* 0x000fc8000ffde0ff */
[----:B0-----:R-:W-:Y:S01]  /*4840*/  IADD3.X R14, PT, PT, R2, UR14, RZ, P6, !PT ;  /* 0x0000000e020e7c10 */ /* 0x001fe2000b7fe4ff */
[----:B------:R-:W-:-:S05]  /*4850*/  IMAD.MOV.U32 R15, RZ, RZ, R25 ;  /* 0x000000ffff0f7224 */ /* 0x000fca00078e0019 */
[-C--:B------:R-:W-:Y:S02]  /*4860*/  @P4 LOP3.LUT R15, R15, R14.reuse, RZ, 0x3c, !PT ;  /* 0x0000000e0f0f4212 */ /* 0x080fe400078e3cff */
[----:B--2---:R-:W-:Y:S01]  /*4870*/  PRMT R5, RZ, 0x7610, R5 ;  /* 0x00007610ff057816 */ /* 0x004fe20000000005 */
[----:B---3--:R0:W-:Y:S04]  /*4880*/  STL [R1+0x260], R22 ;  /* 0x0002601601007387 */ /* 0x0081e80000100800 */
[----:B0-----:R-:W2:Y:S04]  /*4890*/  LDL.LU R22, [R1+0x106c] ;  /* 0x00106c0001167983 */ /* 0x001ea80000300800 */
[----:B------:R-:W-:Y:S04]  /*48a0*/  STL [R1+0x6b0], R25 ;  /* 0x0006b01901007387 */ /* 0x000fe80000100800 */
[----:B------:R0:W-:Y:S02]  /*48b0*/  STL [R1+0x6ac], R14 ;  /* 0x0006ac0e01007387 */ /* 0x0001e40000100800 */
[----:B0-----:R-:W-:-:S04]  /*48c0*/  @P4 LOP3.LUT R14, R15, R14, RZ, 0x3c, !PT ;  /* 0x0000000e0f0e4212 */ /* 0x001fc800078e3cff */
[----:B------:R-:W-:-:S05]  /*48d0*/  @P4 LOP3.LUT R15, R15, R14, RZ, 0x3c, !PT ;  /* 0x0000000e0f0f4212 */ /* 0x000fca00078e3cff */
[----:B------:R0:W3:Y:S01]  /*48e0*/  @P4 LDG.E.U8 R5, desc[UR24][R14.64] ;  /* 0x000000180e054981 */ /* 0x0000e2000c1e1100 */
[----:B------:R-:W-:Y:S02]  /*48f0*/  SHF.R.U64 R11, R8, 0x1f, RZ ;  /* 0x0000001f080b7819 */ /* 0x000fe400000012ff */
[----:B------:R-:W-:Y:S02]  /*4900*/  IADD3 R25, P6, PT, R3, UR5, RZ ;  /* 0x0000000503197c10 */ /* 0x000fe4000ffde0ff */
[----:B------:R-:W-:Y:S02]  /*4910*/  LOP3.LUT P3, RZ, R11, 0x1, RZ, 0xc0, !PT ;  /* 0x000000010bff7812 */ /* 0x000fe4000786c0ff */
[----:B------:R-:W-:Y:S01]  /*4920*/  IADD3.X R11, PT, PT, R4, UR14, RZ, P6, !PT ;  /* 0x0000000e040b7c10 */ /* 0x000fe2000b7fe4ff */
[----:B0-----:R-:W-:-:S04]  /*4930*/  IMAD.MOV.U32 R15, RZ, RZ, R25 ;  /* 0x000000ffff0f7224 */ /* 0x001fc800078e0019 */
[----:B------:R-:W-:-:S05]  /*4940*/  IMAD.MOV.U32 R14, RZ, RZ, R11 ;  /* 0x000000ffff0e7224 */ /* 0x000fca00078e000b */
[----:B------:R-:W-:-:S04]  /*4950*/  @P4 LOP3.LUT R15, R15, R14, RZ, 0x3c, !PT ;  /* 0x0000000e0f0f4212 */ /* 0x000fc800078e3cff */
[----:B------:R-:W-:-:S04]  /*4960*/  @P4 LOP3.LUT R14, R15, R14, RZ, 0x3c, !PT ;  /* 0x0000000e0f0e4212 */ /* 0x000fc800078e3cff */
[----:B------:R-:W-:Y:S01]  /*4970*/  @P4 LOP3.LUT R15, R15, R14, RZ, 0x3c, !PT ;  /* 0x0000000e0f0f4212 */ /* 0x000fe200078e3cff */
[----:B------:R-:W-:Y:S01]  /*4980*/  STL [R1+0x6b8], R25 ;  /* 0x0006b81901007387 */ /* 0x000fe20000100800 */
[----:B--2---:R-:W-:-:S06]  /*4990*/  PRMT R22, RZ, 0x7610, R22 ;  /* 0x00007610ff167816 */ /* 0x004fcc0000000016 */
[----:B------:R0:W2:Y:S04]  /*49a0*/  @P4 LDG.E.U8 R22, desc[UR24][R14.64] ;  /* 0x000000180e164981 */ /* 0x0000a8000c1e1100 */
[----:B---3--:R3:W-:Y:S04]  /*49b0*/  STL [R1+0x25c], R5 ;  /* 0x00025c0501007387 */ /* 0x0087e80000100800 */
[----:B---3--:R-:W3:Y:S01]  /*49c0*/  LDL.LU R5, [R1+0x1068] ;  /* 0x0010680001057983 */ /* 0x008ee20000300800 */
[----:B------:R-:W-:-:S04]  /*49d0*/  USHF.L.U32 UR6, UR12, 0x5, URZ ;  /* 0x000000050c067899 */ /* 0x000fc800080006ff */
[----:B------:R-:W-:Y:S02]  /*49e0*/  USHF.R.S32.HI UR15, URZ, 0x1f, UR6 ;  /* 0x0000001fff0f7899 */ /* 0x000fe40008011406 */
[----:B------:R-:W-:Y:S01]  /*49f0*/  IADD3 R25, P6, PT, R0, UR6, RZ ;  /* 0x0000000600197c10 */ /* 0x000fe2000ffde0ff */
[----:B------:R-:W-:Y:S03]  /*4a00*/  STL [R1+0x6b4], R11 ;  /* 0x0006b40b01007387 */ /* 0x000fe60000100800 */
[----:B0-----:R-:W-:Y:S01]  /*4a10*/  IADD3.X R14, PT, PT, R2, UR15, RZ, P6, !PT ;  /* 0x0000000f020e7c10 */ /* 0x001fe2000b7fe4ff */
[----:B------:R-:W-:-:S05]  /*4a20*/  IMAD.MOV.U32 R15, RZ, RZ, R25 ;  /* 0x000000ffff0f7224 */ /* 0x000fca00078e0019 */
[-C--:B------:R-:W-:Y:S01]  /*4a30*/  @P3 LOP3.LUT R15, R15, R14.reuse, RZ, 0x3c, !PT ;  /* 0x0000000e0f0f3212 */ /* 0x080fe200078e3cff */
[----:B--2---:R0:W-:Y:S04]  /*4a40*/  STL [R1+0x268], R22 ;  /* 0x0002681601007387 */ /* 0x0041e80000100800 */
[----:B0-----:R-:W2:Y:S04]  /*4a50*/  LDL.LU R22, [R1+0x1064] ;  /* 0x0010640001167983 */ /* 0x001ea80000300800 */
[----:B------:R-:W-:Y:S04]  /*4a60*/  STL [R1+0x720], R25 ;  /* 0x0007201901007387 */ /* 0x000fe80000100800 */
[----:B------:R0:W-:Y:S02]  /*4a70*/  STL [R1+0x71c], R14 ;  /* 0x00071c0e01007387 */ /* 0x0001e40000100800 */
[----:B0-----:R-:W-:-:S02]  /*4a80*/  @P3 LOP3.LUT R14, R15, R14, RZ, 0x3c, !PT ;  /* 0x0000000e0f0e3212 */ /* 0x001fc400078e3cff */
[----:B---3--:R-:W-:Y:S02]  /*4a90*/  PRMT R5, RZ, 0x7610, R5 ;  /* 0x00007610ff057816 */ /* 0x008fe40000000005 */
[----:B------:R-:W-:-:S05]  /*4aa0*/  @P3 LOP3.LUT R15, R15, R14, RZ, 0x3c, !PT ;  /* 0x0000000e0f0f3212 */ /* 0x000fca00078e3cff */
[----:B------:R0:W3:Y:S01]  /*4ab0*/  @P3 LDG.E.U8 R5, desc[UR24][R14.64] ;  /* 0x000000180e053981 */ /* 0x0000e2000c1e1100 */
[----:B------:R-:W-:-:S05]  /*4ac0*/  IADD3 R25, P6, PT, R3, UR6, RZ ;  /* 0x0000000603197c10 */ /* 0x000fca000ffde0ff */
[----:B0-----:R-:W-:Y:S01]  /*4ad0*/  IMAD.MOV.U32 R15, RZ, RZ, R25 ;  /* 0x000000ffff0f7224 */ /* 0x001fe200078e0019 */
[----:B------:R-:W-:-:S04]  /*4ae0*/  IADD3.X R14, PT, PT, R4, UR15, RZ, P6, !PT ;  /* 0x0000000f040e7c10 */ /* 0x000fc8000b7fe4ff */
        /* <DEDUP_REMOVED lines=9> */
[----:B------:R-:W-:Y:S01]  /*4b80*/  SHF.R.U64 R11, R8, 0x17, RZ ;  /* 0x00000017080b7819 */ /* 0x000fe200000012ff */
[----:B------:R-:W-:-:S03]  /*4b90*/  UIMAD UR5, UR12, 0x28, URZ ;  /* 0x000000280c0578a4 */ /* 0x000fc6000f8e02ff */
[----:B------:R-:W-:Y:S01]  /*4ba0*/  LOP3.LUT P4, RZ, R11, 0x1, RZ, 0xc0, !PT ;  /* 0x000000010bff7812 */ /* 0x000fe2000788c0ff */
[----:B------:R-:W-:Y:S02]  /*4bb0*/  USHF.R.S32.HI UR14, URZ, 0x1f, UR5 ;  /* 0x0000001fff0e7899 */ /* 0x000fe40008011405 */
[----:B------:R-:W-:-:S04]  /*4bc0*/  IADD3 R25, P6, PT, R0, UR5, RZ ;  /* 0x0000000500197c10 */ /* 0x000fc8000ffde0ff */
[----:B0-----:R-:W-:Y:S01]  /*4bd0*/  IADD3.X R14, PT, PT, R2, UR14, RZ, P6, !PT ;  /* 0x0000000e020e7c10 */ /* 0x001fe2000b7fe4ff */
[----:B------:R-:W-:Y:S01]  /*4be0*/  IMAD.MOV.U32 R15, RZ, RZ, R25 ;  /* 0x000000ffff0f7224 */ /* 0x000fe200078e0019 */
[----:B------:R-:W-:-:S04]  /*4bf0*/  SHF.R.U64 R11, R8, 0xf, RZ ;  /* 0x0000000f080b7819 */ /* 0x000fc800000012ff */
[----:B------:R-:W-:Y:S01]  /*4c00*/  @P4 LOP3.LUT R15, R15, R14, RZ, 0x3c, !PT ;  /* 0x0000000e0f0f4212 */ /* 0x000fe200078e3cff */
[----:B---3--:R0:W-:Y:S04]  /*4c10*/  STL [R1+0x270], R22 ;  /* 0x0002701601007387 */ /* 0x0081e80000100800 */
[----:B0-----:R-:W3:Y:S04]  /*4c20*/  LDL.LU R22, [R1+0x105c] ;  /* 0x00105c0001167983 */ /* 0x001ee80000300800 */
[----:B------:R0:W-:Y:S04]  /*4c30*/  STL [R1+0x790], R25 ;  /* 0x0007901901007387 */ /* 0x0001e80000100800 */
[----:B------:R1:W-:Y:S01]  /*4c40*/  STL [R1+0x78c], R14 ;  /* 0x00078c0e01007387 */ /* 0x0003e20000100800 */
[----:B--2---:R-:W-:-:S02]  /*4c50*/  PRMT R5, RZ, 0x7610, R5 ;  /* 0x00007610ff057816 */ /* 0x004fc40000000005 */
[----:B------:R-:W-:Y:S02]  /*4c60*/  LOP3.LUT P3, RZ, R11, 0x1, RZ, 0xc0, !PT ;  /* 0x000000010bff7812 */ /* 0x000fe4000786c0ff */
[----:B0-----:R-:W-:Y:S02]  /*4c70*/  IADD3 R25, P6, PT, R3, UR5, RZ ;  /* 0x0000000503197c10 */ /* 0x001fe4000ffde0ff */
[C---:B-1----:R-:W-:Y:S02]  /*4c80*/  @P4 LOP3.LUT R14, R15.reuse, R14, RZ, 0x3c, !PT ;  /* 0x0000000e0f0e4212 */ /* 0x042fe400078e3cff */
[----:B------:R-:W-:Y:S02]  /*4c90*/  IADD3.X R11, PT, PT, R4, UR14, RZ, P6, !PT ;  /* 0x0000000e040b7c10 */ /* 0x000fe4000b7fe4ff */
[----:B------:R-:W-:-:S05]  /*4ca0*/  @P4 LOP3.LUT R15, R15, R14, RZ, 0x3c, !PT ;  /* 0x0000000e0f0f4212 */ /* 0x000fca00078e3cff */
[----:B------:R0:W2:Y:S02]  /*4cb0*/  @P4 LDG.E.U8 R5, desc[UR24][R14.64] ;  /* 0x000000180e054981 */ /* 0x0000a4000c1e1100 */
[----:B0-----:R-:W-:Y:S02]  /*4cc0*/  IMAD.MOV.U32 R14, RZ, RZ, R11 ;  /* 0x000000ffff0e7224 */ /* 0x001fe400078e000b */
[----:B------:R-:W-:-:S05]  /*4cd0*/  IMAD.MOV.U32 R15, RZ, RZ, R25 ;  /* 0x000000ffff0f7224 */ /* 0x000fca00078e0019 */
[----:B------:R-:W-:-:S04]  /*4ce0*/  @P4 LOP3.LUT R15, R15, R14, RZ, 0x3c, !PT ;  /* 0x0000000e0f0f4212 */ /* 0x000fc800078e3cff */
[----:B------:R-:W-:-:S04]  /*4cf0*/  @P4 LOP3.LUT R14, R15, R14, RZ, 0x3c, !PT ;  /* 0x0000000e0f0e4212 */ /* 0x000fc800078e3cff */
[----:B------:R-:W-:Y:S02]  /*4d00*/  @P4 LOP3.LUT R15, R15, R14, RZ, 0x3c, !PT ;  /* 0x0000000e0f0f4212 */ /* 0x000fe400078e3cff */
[----:B---3--:R-:W-:-:S06]  /*4d10*/  PRMT R22, RZ, 0x7610, R22 ;  /* 0x00007610ff167816 */ /* 0x008fcc0000000016 */
[----:B------:R-:W3:Y:S04]  /*4d20*/  @P4 LDG.E.U8 R22, desc[UR24][R14.64] ;  /* 0x000000180e164981 */ /* 0x000ee8000c1e1100 */
[----:B------:R-:W-:Y:S04]  /*4d30*/  STL [R1+0x798], R25 ;  /* 0x0007981901007387 */ /* 0x000fe80000100800 */
[----:B--2---:R0:W-:Y:S04]  /*4d40*/  STL [R1+0x26c], R5 ;  /* 0x00026c0501007387 */ /* 0x0041e80000100800 */
[----:B0-----:R-:W2:Y:S04]  /*4d50*/  LDL.LU R5, [R1+0x1058] ;  /* 0x0010580001057983 */ /* 0x001ea80000300800 */
[----:B------:R-:W-:Y:S01]  /*4d60*/  STL [R1+0x794], R11 ;  /* 0x0007940b01007387 */ /* 0x000fe20000100800 */
[----:B------:R-:W-:-:S03]  /*4d70*/  UIMAD UR6, UR12, 0x30, URZ ;  /* 0x000000300c0678a4 */ /* 0x000fc6000f8e02ff */
[----:B---3--:R0:W-:Y:S04]  /*4d80*/  STL [R1+0x278], R22 ;  /* 0x0002781601007387 */ /* 0x0081e80000100800 */
[----:B0-----:R-:W3:Y:S01]  /*4d90*/  LDL.LU R22, [R1+0x1054] ;  /* 0x0010540001167983 */ /* 0x001ee20000300800 */
[----:B------:R-:W-:Y:S02]  /*4da0*/  USHF.R.S32.HI UR15, URZ, 0x1f, UR6 ;  /* 0x0000001fff0f7899 */ /* 0x000fe40008011406 */
[----:B------:R-:W-:-:S05]  /*4db0*/  IADD3 R25, P6, PT, R0, UR6, RZ ;  /* 0x0000000600197c10 */ /* 0x000fca000ffde0ff */
[----:B------:R-:W-:Y:S01]  /*4dc0*/  IMAD.MOV.U32 R15, RZ, RZ, R25 ;  /* 0x000000ffff0f7224 */ /* 0x000fe200078e0019 */
[----:B------:R-:W-:Y:S01]  /*4dd0*/  IADD3.X R14, PT, PT, R2, UR15, RZ, P6, !PT ;  /* 0x0000000f020e7c10 */ /* 0x000fe2000b7fe4ff */
[----:B------:R-:W-:Y:S03]  /*4de0*/  STL [R1+0x800], R25 ;  /* 0x0008001901007387 */ /* 0x000fe60000100800 */
[-C--:B------:R-:W-:Y:S01]  /*4df0*/  @P3 LOP3.LUT R15, R15, R14.reuse, RZ, 0x3c, !PT ;  /* 0x0000000e0f0f3212 */ /* 0x080fe200078e3cff */
[----:B------:R0:W-:Y:S01]  /*4e00*/  STL [R1+0x7fc], R14 ;  /* 0x0007fc0e01007387 */ /* 0x0001e20000100800 */
[----:B------:R-:W-:Y:S02]  /*4e10*/  PRMT R33, RZ, 0x7610, R33 ;  /* 0x00007610ff217816 */ /* 0x000fe40000000021 */
[----:B0-----:R-:W-:Y:S02]  /*4e20*/  @P3 LOP3.LUT R14, R15, R14, RZ, 0x3c, !PT ;  /* 0x0000000e0f0e3212 */ /* 0x001fe400078e3cff */
[----:B------:R-:W-:-:S02]  /*4e30*/  IADD3 R25, P6, PT, R3, UR6, RZ ;  /* 0x0000000603197c10 */ /* 0x000fc4000ffde0ff */
[----:B------:R-:W-:-:S05]  /*4e40*/  @P3 LOP3.LUT R15, R15, R14, RZ, 0x3c, !PT ;  /* 0x0000000e0f0f3212 */ /* 0x000fca00078e3cff */
[----:B------:R0:W4:Y:S02]  /*4e50*/  @P3 LDG.E.U8 R33, desc[UR24][R14.64] ;  /* 0x000000180e213981 */ /* 0x000124000c1e1100 */
[----:B0-----:R-:W-:Y:S01]  /*4e60*/  IMAD.MOV.U32 R15, RZ, RZ, R25 ;  /* 0x000000ffff0f7224 */ /* 0x001fe200078e0019 */
[----:B------:R-:W-:Y:S01]  /*4e70*/  IADD3.X R14, PT, PT, R4, UR15, RZ, P6, !PT ;  /* 0x0000000f040e7c10 */ /* 0x000fe2000b7fe4ff */
[----:B------:R0:W-:Y:S03]  /*4e80*/  STL [R1+0x808], R25 ;  /* 0x0008081901007387 */ /* 0x0001e60000100800 */
[-C--:B------:R-:W-:Y:S01]  /*4e90*/  @P3 LOP3.LUT R15, R15, R14.reuse, RZ, 0x3c, !PT ;  /* 0x0000000e0f0f3212 */ /* 0x080fe200078e3cff */
[----:B------:R1:W-:Y:S01]  /*4ea0*/  STL [R1+0x804], R14 ;  /* 0x0008040e01007387 */ /* 0x0003e20000100800 */
[----:B------:R-:W-:Y:S01]  /*4eb0*/  SHF.R.U64 R11, R8, 0x7, RZ ;  /* 0x00000007080b7819 */ /* 0x000fe200000012ff */
[----:B------:R-:W-:Y:S01]  /*4ec0*/  UIMAD UR5, UR12, 0x38, URZ ;  /* 0x000000380c0578a4 */ /* 0x000fe2000f8e02ff */
[----:B--2---:R-:W-:Y:S01]  /*4ed0*/  PRMT R5, RZ, 0x7610, R5 ;  /* 0x00007610ff057816 */ /* 0x004fe20000000005 */
[----:B0-----:R-:W0:Y:S01]  /*4ee0*/  LDC R25, c[0x0][0x3a0] ;  /* 0x0000e800ff197b82 */ /* 0x001e220000000800 */
[----:B-1----:R-:W-:-:S04]  /*4ef0*/  @P3 LOP3.LUT R14, R15, R14, RZ, 0x3c, !PT ;  /* 0x0000000e0f0e3212 */ /* 0x002fc800078e3cff */
[----:B------:R-:W-:Y:S02]  /*4f00*/  @P3 LOP3.LUT R15, R15, R14, RZ, 0x3c, !PT ;  /* 0x0000000e0f0f3212 */ /* 0x000fe400078e3cff */
[----:B---3--:R-:W-:-:S06]  /*4f10*/  PRMT R22, RZ, 0x7610, R22 ;  /* 0x00007610ff167816 */ /* 0x008fcc0000000016 */
[----:B------:R1:W2:Y:S01]  /*4f20*/  @P3 LDG.E.U8 R22, desc[UR24][R14.64] ;  /* 0x000000180e163981 */ /* 0x0002a2000c1e1100 */
[----:B------:R-:W-:Y:S01]  /*4f30*/  LOP3.LUT P4, RZ, R11, 0x1, RZ, 0xc0, !PT ;  /* 0x000000010bff7812 */ /* 0x000fe2000788c0ff */
[----:B------:R-:W-:Y:S02]  /*4f40*/  USHF.R.S32.HI UR14, URZ, 0x1f, UR5 ;  /* 0x0000001fff0e7899 */ /* 0x000fe40008011405 */
[----:B----4-:R3:W-:Y:S02]  /*4f50*/  STL [R1+0x274], R33 ;  /* 0x0002742101007387 */ /* 0x0107e40000100800 */
[----:B---3--:R-:W-:-:S04]  /*4f60*/  IADD3 R33, P6, PT, R0, UR5, RZ ;  /* 0x0000000500217c10 */ /* 0x008fc8000ffde0ff */
[----:B-1----:R-:W-:Y:S01]  /*4f70*/  IADD3.X R14, PT, PT, R2, UR14, RZ, P6, !PT ;  /* 0x0000000e020e7c10 */ /* 0x002fe2000b7fe4ff */
[----:B------:R-:W-:-:S05]  /*4f80*/  IMAD.MOV.U32 R15, RZ, RZ, R33 ;  /* 0x000000ffff0f7224 */ /* 0x000fca00078e0021 */
[-C--:B------:R-:W-:Y:S01]  /*4f90*/  @P4 LOP3.LUT R15, R15, R14.reuse, RZ, 0x3c, !PT ;  /* 0x0000000e0f0f4212 */ /* 0x080fe200078e3cff */
[----:B--2---:R1:W-:Y:S04]  /*4fa0*/  STL [R1+0x280], R22 ;  /* 0x0002801601007387 */ /* 0x0043e80000100800 */
[----:B-1----:R-:W2:Y:S04]  /*4fb0*/  LDL.LU R22, [R1+0x1050] ;  /* 0x0010500001167983 */ /* 0x002ea80000300800 */
[----:B------:R-:W-:Y:S04]  /*4fc0*/  STL [R1+0x870], R33 ;  /* 0x0008702101007387 */ /* 0x000fe80000100800 */
[----:B------:R1:W-:Y:S02]  /*4fd0*/  STL [R1+0x86c], R14 ;  /* 0x00086c0e01007387 */ /* 0x0003e40000100800 */
[----:B-1----:R-:W-:-:S04]  /*4fe0*/  @P4 LOP3.LUT R14, R15, R14, RZ, 0x3c, !PT ;  /* 0x0000000e0f0e4212 */ /* 0x002fc800078e3cff */
[----:B------:R-:W-:-:S05]  /*4ff0*/  @P4 LOP3.LUT R15, R15, R14, RZ, 0x3c, !PT ;  /* 0x0000000e0f0f4212 */ /* 0x000fca00078e3cff */
[----:B------:R1:W3:Y:S01]  /*5000*/  @P4 LDG.E.U8 R5, desc[UR24][R14.64] ;  /* 0x000000180e054981 */ /* 0x0002e2000c1e1100 */
[----:B0-----:R-:W-:Y:S01]  /*5010*/  VIADD R11, R25, 0xfffffff6 ;  /* 0xfffffff6190b7836 */ /* 0x001fe20000000000 */
[----:B------:R-:W-:-:S04]  /*5020*/  IADD3 R33, P6, PT, R3, UR5, RZ ;  /* 0x0000000503217c10 */ /* 0x000fc8000ffde0ff */
[----:B------:R-:W-:Y:S02]  /*5030*/  ISETP.GE.U32.AND P3, PT, R11, 0x7fffffb7, PT ;  /* 0x7fffffb70b00780c */ /* 0x000fe40003f66070 */
[----:B------:R-:W-:Y:S01]  /*5040*/  IADD3.X R11, PT, PT, R4, UR14, RZ, P6, !PT ;  /* 0x0000000e040b7c10 */ /* 0x000fe2000b7fe4ff */
[----:B-1----:R-:W-:-:S04]  /*5050*/  IMAD.MOV.U32 R15, RZ, RZ, R33 ;  /* 0x000000ffff0f7224 */ /* 0x002fc800078e0021 */
        /* <DEDUP_REMOVED lines=8> */
[----:B-1----:R-:W3:Y:S01]  /*50e0*/  LDL.LU R5, [R1+0x104c] ;  /* 0x00104c0001057983 */ /* 0x002ee20000300800 */
[----:B------:R-:W-:Y:S02]  /*50f0*/  USHF.R.S32.HI UR6, URZ, 0x1f, UR12 ;  /* 0x0000001fff067899 */ /* 0x000fe4000801140c */
[----:B------:R-:W-:-:S05]  /*5100*/  IADD3 R33, P6, PT, R0, UR12, RZ ;  /* 0x0000000c00217c10 */ /* 0x000fca000ffde0ff */
[----:B0-----:R-:W-:Y:S01]  /*5110*/  IMAD.MOV.U32 R15, RZ, RZ, R33 ;  /* 0x000000ffff0f7224 */ /* 0x001fe200078e0021 */
[----:B------:R-:W-:Y:S01]  /*5120*/  IADD3.X R14, PT, PT, R2, UR6, RZ, P6, !PT ;  /* 0x00000006020e7c10 */ /* 0x000fe2000b7fe4ff */
[----:B------:R-:W-:Y:S03]  /*5130*/  STL [R1+0x874], R11 ;  /* 0x0008740b01007387 */ /* 0x000fe60000100800 */
[-C--:B------:R-:W-:Y:S01]  /*5140*/  @!P2 LOP3.LUT R15, R15, R14.reuse, RZ, 0x3c, !PT ;  /* 0x0000000e0f0fa212 */ /* 0x080fe200078e3cff */
[----:B--2---:R0:W-:Y:S04]  /*5150*/  STL [R1+0x298], R22 ;  /* 0x0002981601007387 */ /* 0x0041e80000100800 */
[----:B0-----:R-:W2:Y:S04]  /*5160*/  LDL.LU R22, [R1+0x1048] ;  /* 0x0010480001167983 */ /* 0x001ea80000300800 */
[----:B------:R-:W-:Y:S04]  /*5170*/  STL [R1+0xf0], R33 ;  /* 0x0000f02101007387 */ /* 0x000fe80000100800 */
[----:B------:R0:W-:Y:S02]  /*5180*/  STL [R1+0xec], R14 ;  /* 0x0000ec0e01007387 */ /* 0x0001e40000100800 */
[----:B0-----:R-:W-:-:S02]  /*5190*/  @!P2 LOP3.LUT R14, R15, R14, RZ, 0x3c, !PT ;  /* 0x0000000e0f0ea212 */ /* 0x001fc400078e3cff */
[----:B---3--:R-:W-:Y:S02]  /*51a0*/  PRMT R5, RZ, 0x7610, R5 ;  /* 0x00007610ff057816 */ /* 0x008fe40000000005 */
[----:B------:R-:W-:-:S05]  /*51b0*/  @!P2 LOP3.LUT R15, R15, R14, RZ, 0x3c, !PT ;  /* 0x0000000e0f0fa212 */ /* 0x000fca00078e3cff */
[----:B------:R0:W3:Y:S01]  /*51c0*/  @!P2 LDG.E.U8 R5, desc[UR24][R14.64] ;  /* 0x000000180e05a981 */ /* 0x0000e2000c1e1100 */
[----:B------:R-:W-:-:S05]  /*51d0*/  IADD3 R33, P6, PT, R3, UR12, RZ ;  /* 0x0000000c03217c10 */ /* 0x000fca000ffde0ff */
[----:B0-----:R-:W-:Y:S01]  /*51e0*/  IMAD.MOV.U32 R15, RZ, RZ, R33 ;  /* 0x000000ffff0f7224 */ /* 0x001fe200078e0021 */
[----:B------:R-:W-:-:S04]  /*51f0*/  IADD3.X R14, PT, PT, R4, UR6, RZ, P6, !PT ;  /* 0x00000006040e7c10 */ /* 0x000fc8000b7fe4ff */
[-C--:B------:R-:W-:Y:S02]  /*5200*/  @!P2 LOP3.LUT R15, R15, R14.reuse, RZ, 0x3c, !PT ;  /* 0x0000000e0f0fa212 */ /* 0x080fe400078e3cff */
[----:B--2---:R-:W-:Y:S01]  /*5210*/  PRMT R22, RZ, 0x7610, R22 ;  /* 0x00007610ff167816 */ /* 0x004fe20000000016 */
[----:B---3--:R0:W-:Y:S04]  /*5220*/  STL [R1+0x288], R5 ;  /* 0x0002880501007387 */ /* 0x0081e80000100800 */
[----:B0-----:R-:W2:Y:S04]  /*5230*/  LDL.LU R5, [R1+0x1044] ;  /* 0x0010440001057983 */ /* 0x001ea80000300800 */
[----:B------:R-:W-:Y:S04]  /*5240*/  STL [R1+0xf8], R33 ;  /* 0x0000f82101007387 */ /* 0x000fe80000100800 */
[----:B------:R0:W-:Y:S02]  /*5250*/  STL [R1+0xf4], R14 ;  /* 0x0000f40e01007387 */ /* 0x0001e40000100800 */
[----:B0-----:R-:W-:-:S04]  /*5260*/  @!P2 LOP3.LUT R14, R15, R14, RZ, 0x3c, !PT ;  /* 0x0000000e0f0ea212 */ /* 0x001fc800078e3cff */
[----:B------:R-:W-:-:S05]  /*5270*/  @!P2 LOP3.LUT R15, R15, R14, RZ, 0x3c, !PT ;  /* 0x0000000e0f0fa212 */ /* 0x000fca00078e3cff */
[----:B------:R0:W3:Y:S01]  /*5280*/  @!P2 LDG.E.U8 R22, desc[UR24][R14.64] ;  /* 0x000000180e16a981 */ /* 0x0000e2000c1e1100 */
[----:B------:R-:W-:-:S04]  /*5290*/  UIMAD UR5, UR12, 0x9, URZ ;  /* 0x000000090c0578a4 */ /* 0x000fc8000f8e02ff */
[----:B------:R-:W-:Y:S02]  /*52a0*/  USHF.R.S32.HI UR14, URZ, 0x1f, UR5 ;  /* 0x0000001fff0e7899 */ /* 0x000fe40008011405 */
[----:B------:R-:W-:-:S04]  /*52b0*/  IADD3 R33, P6, PT, R0, UR5, RZ ;  /* 0x0000000500217c10 */ /* 0x000fc8000ffde0ff */
[----:B0-----:R-:W-:Y:S01]  /*52c0*/  IADD3.X R14, PT, PT, R2, UR14, RZ, P6, !PT ;  /* 0x0000000e020e7c10 */ /* 0x001fe2000b7fe4ff */
[----:B------:R-:W-:-:S05]  /*52d0*/  IMAD.MOV.U32 R15, RZ, RZ, R33 ;  /* 0x000000ffff0f7224 */ /* 0x000fca00078e0021 */
        /* <DEDUP_REMOVED lines=9> */
[----:B------:R-:W-:Y:S01]  /*5370*/  VIADD R11, R25, 0xfffffffd ;  /* 0xfffffffd190b7836 */ /* 0x000fe20000000000 */
[----:B------:R-:W-:-:S04]  /*5380*/  IADD3 R33, P6, PT, R3, UR5, RZ ;  /* 0x0000000503217c10 */ /* 0x000fc8000ffde0ff */
[----:B------:R-:W-:Y:S02]  /*5390*/  ISETP.GE.U32.AND P4, PT, R11, 0x7fffffbe, PT ;  /* 0x7fffffbe0b00780c */ /* 0x000fe40003f86070 */
[----:B------:R-:W-:-:S04]  /*53a0*/  SHF.R.U32.HI R11, RZ, 0xe, R9 ;  /* 0x0000000eff0b7819 */ /* 0x000fc80000011609 */
[----:B------:R-:W-:Y:S02]  /*53b0*/  LOP3.LUT P2, RZ, R11, 0x1, RZ, 0xc0, !PT ;  /* 0x000000010bff7812 */ /* 0x000fe4000784c0ff */
[----:B------:R-:W-:Y:S01]  /*53c0*/  IADD3.X R11, PT, PT, R4, UR14, RZ, P6, !PT ;  /* 0x0000000e040b7c10 */ /* 0x000fe2000b7fe4ff */
[----:B0-----:R-:W-:-:S04]  /*53d0*/  IMAD.MOV.U32 R15, RZ, RZ, R33 ;  /* 0x000000ffff0f7224 */ /* 0x001fc800078e0021 */
[----:B------:R-:W-:-:S05]  /*53e0*/  IMAD.MOV.U32 R14, RZ, RZ, R11 ;  /* 0x000000ffff0e7224 */ /* 0x000fca00078e000b */
[----:B------:R-:W-:-:S04]  /*53f0*/  @!P3 LOP3.LUT R15, R15, R14, RZ, 0x3c, !PT ;  /* 0x0000000e0f0fb212 */ /* 0x000fc800078e3cff */
[----:B------:R-:W-:-:S04]  /*5400*/  @!P3 LOP3.LUT R14, R15, R14, RZ, 0x3c, !PT ;  /* 0x0000000e0f0eb212 */ /* 0x000fc800078e3cff */
[----:B------:R-:W-:Y:S01]  /*5410*/  @!P3 LOP3.LUT R15, R15, R14, RZ, 0x3c, !PT ;  /* 0x0000000e0f0fb212 */ /* 0x000fe200078e3cff */
[----:B------:R-:W-:Y:S01]  /*5420*/  STL [R1+0x578], R33 ;  /* 0x0005782101007387 */ /* 0x000fe20000100800 */
[----:B--2---:R-:W-:-:S06]  /*5430*/  PRMT R22, RZ, 0x7610, R22 ;  /* 0x00007610ff167816 */ /* 0x004fcc0000000016 */
[----:B------:R0:W2:Y:S04]  /*5440*/  @!P3 LDG.E.U8 R22, desc[UR24][R14.64] ;  /* 0x000000180e16b981 */ /* 0x0000a8000c1e1100 */
[----:B---3--:R1:W-:Y:S04]  /*5450*/  STL [R1+0x290], R5 ;  /* 0x0002900501007387 */ /* 0x0083e80000100800 */
[----:B-1----:R-:W3:Y:S01]  /*5460*/  LDL.LU R5, [R1+0x103c] ;  /* 0x00103c0001057983 */ /* 0x002ee20000300800 */
[----:B------:R-:W-:-:S04]  /*5470*/  UIMAD UR6, UR12, 0x11, URZ ;  /* 0x000000110c0678a4 */ /* 0x000fc8000f8e02ff */
        /* <DEDUP_REMOVED lines=156> */
[----:B------:R-:W-:Y:S01]  /*5e40*/  VIADD R11, R25, 0xfffffff5 ;  /* 0xfffffff5190b7836 */ /* 0x000fe20000000000 */
[----:B------:R-:W-:-:S04]  /*5e50*/  IADD3 R33, P6, PT, R3, UR6, RZ ;  /* 0x0000000603217c10 */ /* 0x000fc8000ffde0ff */
[----:B------:R-:W-:Y:S02]  /*5e60*/  ISETP.GE.U32.AND P2, PT, R11, 0x7fffffb6, PT ;  /* 0x7fffffb60b00780c */ /* 0x000fe40003f46070 */
        /* <DEDUP_REMOVED lines=11> */
[----:B------:R-:W-:-:S04]  /*5f20*/  USHF.L.U32 UR5, UR12, 0x1, URZ ;  /* 0x000000010c057899 */ /* 0x000fc800080006ff */
[----:B------:R-:W-:Y:S02]  /*5f30*/  USHF.R.S32.HI UR6, URZ, 0x1f, UR5 ;  /* 0x0000001fff067899 */ /* 0x000fe40008011405 */
[----:B------:R-:W-:Y:S01]  /*5f40*/  IADD3 R33, P6, PT, R0, UR5, RZ ;  /* 0x0000000500217c10 */ /* 0x000fe2000ffde0ff */
[----:B------:R-:W-:Y:S03]  /*5f50*/  STL [R1+0x884], R11 ;  /* 0x0008840b01007387 */ /* 0x000fe60000100800 */
[----:B0-----:R-:W-:Y:S01]  /*5f60*/  IADD3.X R14, PT, PT, R2, UR6, RZ, P6, !PT ;  /* 0x00000006020e7c10 */ /* 0x001fe2000b7fe4ff */
[----:B------:R-:W-:-:S05]  /*5f70*/  IMAD.MOV.U32 R15, RZ, RZ, R33 ;  /* 0x000000ffff0f7224 */ /* 0x000fca00078e0021 */
        /* <DEDUP_REMOVED lines=198> */
[----:B------:R-:W-:Y:S02]  /*6be0*/  IMAD.MOV.U32 R15, RZ, RZ, R33 ;  /* 0x000000ffff0f7224 */ /* 0x000fe400078e0021 */
[----:B------:R-:W-:-:S03]  /*6bf0*/  VIADD R11, R25, 0xfffffff4 ;  /* 0xfffffff4190b7836 */ /* 0x000fc60000000000 */
[----:B------:R-:W-:Y:S01]  /*6c00*/  @P2 LOP3.LUT R15, R15, R14, RZ, 0x3c, !PT ;  /* 0x0000000e0f0f2212 */ /* 0x000fe200078e3cff */
[----:B---3--:R0:W-:Y:S04]  /*6c10*/  STL [R1+0x2f8], R22 ;  /* 0x0002f81601007387 */ /* 0x0081e80000100800 */
[----:B0-----:R-:W3:Y:S04]  /*6c20*/  LDL.LU R22, [R1+0xfd0] ;  /* 0x000fd00001167983 */ /* 0x001ee80000300800 */
[----:B------:R0:W-:Y:S04]  /*6c30*/  STL [R1+0x890], R33 ;  /* 0x0008902101007387 */ /* 0x0001e80000100800 */
[----:B------:R1:W-:Y:S01]  /*6c40*/  STL [R1+0x88c], R14 ;  /* 0x00088c0e01007387 */ /* 0x0003e20000100800 */
[----:B--2---:R-:W-:-:S02]  /*6c50*/  PRMT R5, RZ, 0x7610, R5 ;  /* 0x00007610ff057816 */ /* 0x004fc40000000005 */
[----:B------:R-:W-:Y:S02]  /*6c60*/  ISETP.GE.U32.AND P4, PT, R11, 0x7fffffb5, PT ;  /* 0x7fffffb50b00780c */ /* 0x000fe40003f86070 */
        /* <DEDUP_REMOVED lines=15> */
[----:B------:R-:W-:Y:S04]  /*6d60*/  STL [R1+0x894], R11 ;  /* 0x0008940b01007387 */ /* 0x000fe80000100800 */
[----:B---3--:R0:W-:Y:S04]  /*6d70*/  STL [R1+0x318], R22 ;  /* 0x0003181601007387 */ /* 0x0081e80000100800 */
[----:B0-----:R-:W3:Y:S01]  /*6d80*/  LDL.LU R22, [R1+0xfc8] ;  /* 0x000fc80001167983 */ /* 0x001ee20000300800 */
[----:B------:R-:W-:-:S04]  /*6d90*/  UIMAD UR5, UR12, 0x3, URZ ;  /* 0x000000030c0578a4 */ /* 0x000fc8000f8e02ff */
[----:B------:R-:W-:Y:S02]  /*6da0*/  USHF.R.S32.HI UR6, URZ, 0x1f, UR5 ;  /* 0x0000001fff067899 */ /* 0x000fe40008011405 */
[----:B------:R-:W-:-:S04]  /*6db0*/  IADD3 R33, P6, PT, R0, UR5, RZ ;  /* 0x0000000500217c10 */ /* 0x000fc8000ffde0ff */
[----:B------:R-:W-:Y:S01]  /*6dc0*/  IADD3.X R14, PT, PT, R2, UR6, RZ, P6, !PT ;  /* 0x00000006020e7c10 */ /* 0x000fe2000b7fe4ff */
[----:B------:R-:W-:Y:S01]  /*6dd0*/  IMAD.MOV.U32 R15, RZ, RZ, R33 ;  /* 0x000000ffff0f7224 */ /* 0x000fe200078e0021 */
[----:B------:R-:W-:Y:S04]  /*6de0*/  STL [R1+0x110], R33 ;  /* 0x0001102101007387 */ /* 0x000fe80000100800 */
[-C--:B------:R-:W-:Y:S01]  /*6df0*/  @!P3 LOP3.LUT R15, R15, R14.reuse, RZ, 0x3c, !PT ;  /* 0x0000000e0f0fb212 */ /* 0x080fe200078e3cff */
[----:B------:R0:W-:Y:S03]  /*6e00*/  STL [R1+0x10c], R14 ;  /* 0x00010c0e01007387 */ /* 0x0001e60000100800 */
[----:B0-----:R-:W-:-:S04]  /*6e10*/  @!P3 LOP3.LUT R14, R15, R14, RZ, 0x3c, !PT ;  /* 0x0000000e0f0eb212 */ /* 0x001fc800078e3cff */
[----:B------:R-:W-:Y:S02]  /*6e20*/  @!P3 LOP3.LUT R15, R15, R14, RZ, 0x3c, !PT ;  /* 0x0000000e0f0fb212 */ /* 0x000fe400078e3cff */
[----:B---3--:R-:W-:-:S06]  /*6e30*/  PRMT R22, RZ, 0x7610, R22 ;  /* 0x00007610ff167816 */ /* 0x008fcc0000000016 */
        /* <DEDUP_REMOVED lines=15> */
[----:B------:R-:W-:Y:S01]  /*6f30*/  IADD3 R33, P6, PT, R0, UR5, RZ ;  /* 0x0000000500217c10 */ /* 0x000fe2000ffde0ff */
[----:B------:R-:W-:-:S03]  /*6f40*/  VIADD R11, R25, 0xfffffffb ;  /* 0xfffffffb190b7836 */ /* 0x000fc60000000000 */
[----:B0-----:R-:W-:Y:S01]  /*6f50*/  IADD3.X R14, PT, PT, R2, UR14, RZ, P6, !PT ;  /* 0x0000000e020e7c10 */ /* 0x001fe2000b7fe4ff */
[----:B------:R-:W-:Y:S01]  /*6f60*/  IMAD.MOV.U32 R15, RZ, RZ, R33 ;  /* 0x000000ffff0f7224 */ /* 0x000fe200078e0021 */
[----:B------:R-:W-:-:S04]  /*6f70*/  ISETP.GE.U32.AND P2, PT, R11, 0x7fffffbc, PT ;  /* 0x7fffffbc0b00780c */ /* 0x000fc80003f46070 */
[----:B------:R-:W-:Y:S02]  /*6f80*/  @!P4 LOP3.LUT R15, R15, R14, RZ, 0x3c, !PT ;  /* 0x0000000e0f0fc212 */ /* 0x000fe400078e3cff */
[----:B------:R-:W-:Y:S02]  /*6f90*/  SHF.R.U32.HI R11, RZ, 0xc, R9 ;  /* 0x0000000cff0b7819 */ /* 0x000fe40000011609 */
[----:B------:R-:W-:Y:S02]  /*6fa0*/  PRMT R23, RZ, 0x7610, R23 ;  /* 0x00007610ff177816 */ /* 0x000fe40000000017 */
[----:B------:R-:W-:Y:S02]  /*6fb0*/  LOP3.LUT P3, RZ, R11, 0x1, RZ, 0xc0, !PT ;  /* 0x000000010bff7812 */ /* 0x000fe4000786c0ff */
[----:B------:R-:W-:Y:S01]  /*6fc0*/  PRMT R10, RZ, 0x7610, R10 ;  /* 0x00007610ff0a7816 */ /* 0x000fe2000000000a */
[----:B---3--:R0:W-:Y:S04]  /*6fd0*/  STL [R1+0x300], R5 ;  /* 0x0003000501007387 */ /* 0x0081e80000100800 */
[----:B0-----:R-:W3:Y:S04]  /*6fe0*/  LDL.LU R5, [R1+0xfc0] ;  /* 0x000fc00001057983 */ /* 0x001ee80000300800 */
[----:B------:R0:W-:Y:S04]  /*6ff0*/  STL [R1+0x590], R33 ;  /* 0x0005902101007387 */ /* 0x0001e80000100800 */
[----:B------:R1:W-:Y:S01]  /*7000*/  STL [R1+0x58c], R14 ;  /* 0x00058c0e01007387 */ /* 0x0003e20000100800 */
[----:B0-----:R-:W-:-:S02]  /*7010*/  IADD3 R33, P6, PT, R3, UR5, RZ ;  /* 0x0000000503217c10 */ /* 0x001fc4000ffde0ff */
[C---:B-1----:R-:W-:Y:S02]  /*7020*/  @!P4 LOP3.LUT R14, R15.reuse, R14, RZ, 0x3c, !PT ;  /* 0x0000000e0f0ec212 */ /* 0x042fe400078e3cff */
[----:B------:R-:W-:Y:S02]  /*7030*/  IADD3.X R11, PT, PT, R4, UR14, RZ, P6, !PT ;  /* 0x0000000e040b7c10 */ /* 0x000fe4000b7fe4ff */
[----:B------:R-:W-:-:S05]  /*7040*/  @!P4 LOP3.LUT R15, R15, R14, RZ, 0x3c, !PT ;  /* 0x0000000e0f0fc212 */ /* 0x000fca00078e3cff */
[----:B------:R0:W4:Y:S02]  /*7050*/  @!P4 LDG.E.U8 R23, desc[UR24][R14.64] ;  /* 0x000000180e17c981 */ /* 0x000124000c1e1100 */
[----:B0-----:R-:W-:Y:S02]  /*7060*/  IMAD.MOV.U32 R14, RZ, RZ, R11 ;  /* 0x000000ffff0e7224 */ /* 0x001fe400078e000b */
[----:B------:R-:W-:-:S05]  /*7070*/  IMAD.MOV.U32 R15, RZ, RZ, R33 ;  /* 0x000000ffff0f7224 */ /* 0x000fca00078e0021 */
[----:B------:R-:W-:-:S04]  /*7080*/  @!P4 LOP3.LUT R15, R15, R14, RZ, 0x3c, !PT ;  /* 0x0000000e0f0fc212 */ /* 0x000fc800078e3cff */
[----:B------:R-:W-:-:S04]  /*7090*/  @!P4 LOP3.LUT R14, R15, R14, RZ, 0x3c, !PT ;  /* 0x0000000e0f0ec212 */ /* 0x000fc800078e3cff */
[----:B------:R-:W-:-:S05]  /*70a0*/  @!P4 LOP3.LUT R15, R15, R14, RZ, 0x3c, !PT ;  /* 0x0000000e0f0fc212 */ /* 0x000fca00078e3cff */
[----:B------:R0:W2:Y:S01]  /*70b0*/  @!P4 LDG.E.U8 R10, desc[UR24][R14.64] ;  /* 0x000000180e0ac981 */ /* 0x0000a2000c1e1100 */
[----:B------:R-:W-:-:S03]  /*70c0*/  UIMAD UR6, UR12, 0x13, URZ ;  /* 0x000000130c0678a4 */ /* 0x000fc6000f8e02ff */
[----:B------:R1:W-:Y:S01]  /*70d0*/  STL [R1+0x598], R33 ;  /* 0x0005982101007387 */ /* 0x0003e20000100800 */
[----:B------:R-:W-:Y:S02]  /*70e0*/  USHF.R.S32.HI UR15, URZ, 0x1f, UR6 ;  /* 0x0000001fff0f7899 */ /* 0x000fe40008011406 */
[----:B-1----:R-:W-:-:S04]  /*70f0*/  IADD3 R33, P6, PT, R0, UR6, RZ ;  /* 0x0000000600217c10 */ /* 0x002fc8000ffde0ff */
[----:B0-----:R-:W-:Y:S01]  /*7100*/  IADD3.X R14, PT, PT, R2, UR15, RZ, P6, !PT ;  /* 0x0000000f020e7c10 */ /* 0x001fe2000b7fe4ff */
[----:B------:R-:W-:-:S05]  /*7110*/  IMAD.MOV.U32 R15, RZ, RZ, R33 ;  /* 0x000000ffff0f7224 */ /* 0x000fca00078e0021 */
[-C--:B------:R-:W-:Y:S02]  /*7120*/  @P3 LOP3.LUT R15, R15, R14.reuse, RZ, 0x3c, !PT ;  /* 0x0000000e0f0f3212 */ /* 0x080fe400078e3cff */
[----:B------:R-:W-:Y:S01]  /*7130*/  PRMT R6, RZ, 0x7610, R6 ;  /* 0x00007610ff067816 */ /* 0x000fe20000000006 */
[----:B----4-:R0:W-:Y:S04]  /*7140*/  STL [R1+0x314], R23 ;  /* 0x0003141701007387 */ /* 0x0101e80000100800 */
[----:B0-----:R-:W4:Y:S04]  /*7150*/  LDL.LU R23, [R1+0xfbc] ;  /* 0x000fbc0001177983 */ /* 0x001f280000300800 */
        /* <DEDUP_REMOVED lines=12> */
[----:B------:R-:W-:Y:S01]  /*7220*/  PRMT R7, RZ, 0x7610, R7 ;  /* 0x00007610ff077816 */ /* 0x000fe20000000007 */
[----:B--2---:R0:W-:Y:S04]  /*7230*/  STL [R1+0x328], R6 ;  /* 0x0003280601007387 */ /* 0x0041e80000100800 */
[----:B0-----:R-:W2:Y:S04]  /*7240*/  LDL.LU R6, [R1+0xfb4] ;  /* 0x000fb40001067983 */ /* 0x001ea80000300800 */
[----:B------:R-:W-:Y:S04]  /*7250*/  STL [R1+0x618], R33 ;  /* 0x0006182101007387 */ /* 0x000fe80000100800 */
[----:B------:R0:W-:Y:S02]  /*7260*/  STL [R1+0x614], R14 ;  /* 0x0006140e01007387 */ /* 0x0001e40000100800 */
[----:B0-----:R-:W-:-:S04]  /*7270*/  @P3 LOP3.LUT R14, R15, R14, RZ, 0x3c, !PT ;  /* 0x0000000e0f0e3212 */ /* 0x001fc800078e3cff */
[----:B------:R-:W-:-:S05]  /*7280*/  @P3 LOP3.LUT R15, R15, R14, RZ, 0x3c, !PT ;  /* 0x0000000e0f0f3212 */ /* 0x000fca00078e3cff */
[----:B------:R0:W2:Y:S01]  /*7290*/  @P3 LDG.E.U8 R7, desc[UR24][R14.64] ;  /* 0x000000180e073981 */ /* 0x0000a2000c1e1100 */
[----:B------:R-:W-:Y:S01]  /*72a0*/  SHF.R.U32.HI R11, RZ, 0x4, R9 ;  /* 0x00000004ff0b7819 */ /* 0x000fe20000011609 */
[----:B------:R-:W-:-:S03]  /*72b0*/  UIMAD UR5, UR12, 0x1b, URZ ;  /* 0x0000001b0c0578a4 */ /* 0x000fc6000f8e02ff */
[----:B------:R-:W-:Y:S01]  /*72c0*/  LOP3.LUT P4, RZ, R11, 0x1, RZ, 0xc0, !PT ;  /* 0x000000010bff7812 */ /* 0x000fe2000788c0ff */
[----:B------:R-:W-:Y:S02]  /*72d0*/  USHF.R.S32.HI UR14, URZ, 0x1f, UR5 ;  /* 0x0000001fff0e7899 */ /* 0x000fe40008011405 */
[----:B------:R-:W-:-:S04]  /*72e0*/  IADD3 R33, P6, PT, R0, UR5, RZ ;  /* 0x0000000500217c10 */ /* 0x000fc8000ffde0ff */
[----:B0-----:R-:W-:Y:S01]  /*72f0*/  IADD3.X R14, PT, PT, R2, UR14, RZ, P6, !PT ;  /* 0x0000000e020e7c10 */ /* 0x001fe2000b7fe4ff */
[----:B------:R-:W-:Y:S01]  /*7300*/  IMAD.MOV.U32 R15, RZ, RZ, R33 ;  /* 0x000000ffff0f7224 */ /* 0x000fe200078e0021 */
[----:B------:R-:W-:-:S04]  /*7310*/  SHF.R.U64 R11, R8, 0x1c, RZ ;  /* 0x0000001c080b7819 */ /* 0x000fc800000012ff */
[----:B------:R-:W-:Y:S02]  /*7320*/  @P4 LOP3.LUT R15, R15, R14, RZ, 0x3c, !PT ;  /* 0x0000000e0f0f4212 */ /* 0x000fe400078e3cff */
[----:B------:R-:W-:Y:S02]  /*7330*/  PRMT R93, RZ, 0x7610, R93 ;  /* 0x00007610ff5d7816 */ /* 0x000fe4000000005d */
[----:B------:R-:W-:Y:S02]  /*7340*/  LOP3.LUT P3, RZ, R11, 0x1, RZ, 0xc0, !PT ;  /* 0x000000010bff7812 */ /* 0x000fe4000786c0ff */
[----:B------:R-:W-:Y:S01]  /*7350*/  PRMT R92, RZ, 0x7610, R92 ;  /* 0x00007610ff5c7816 */ /* 0x000fe2000000005c */
[----:B--2---:R0:W-:Y:S04]  /*7360*/  STL [R1+0x30c], R7 ;  /* 0x00030c0701007387 */ /* 0x0041e80000100800 */
[----:B0-----:R-:W2:Y:S04]  /*7370*/  LDL.LU R7, [R1+0xfb0] ;  /* 0x000fb00001077983 */ /* 0x001ea80000300800 */
[----:B------:R0:W-:Y:S04]  /*7380*/  STL [R1+0x6e0], R33 ;  /* 0x0006e02101007387 */ /* 0x0001e80000100800 */
[----:B------:R1:W-:Y:S01]  /*7390*/  STL [R1+0x6dc], R14 ;  /* 0x0006dc0e01007387 */ /* 0x0003e20000100800 */
[----:B0-----:R-:W-:-:S02]  /*73a0*/  IADD3 R33, P6, PT, R3, UR5, RZ ;  /* 0x0000000503217c10 */ /* 0x001fc4000ffde0ff */
        /* <DEDUP_REMOVED lines=8> */
[----:B------:R-:W-:-:S05]  /*7430*/  @P4 LOP3.LUT R15, R15, R14, RZ, 0x3c, !PT ;  /* 0x0000000e0f0f4212 */ /* 0x000fca00078e3cff */
[----:B------:R0:W3:Y:S01]  /*7440*/  @P4 LDG.E.U8 R92, desc[UR24][R14.64] ;  /* 0x000000180e5c4981 */ /* 0x0000e2000c1e1100 */
        /* <DEDUP_REMOVED lines=8> */
[----:B--2---:R0:W-:Y:S04]  /*74d0*/  STL [R1+0x324], R93 ;  /* 0x0003245d01007387 */ /* 0x0041e80000100800 */
[----:B0-----:R-:W2:Y:S04]  /*74e0*/  LDL.LU R93, [R1+0xfac] ;  /* 0x000fac00015d7983 */ /* 0x001ea80000300800 */
[----:B------:R-:W-:Y:S04]  /*74f0*/  STL [R1+0x6e4], R11 ;  /* 0x0006e40b01007387 */ /* 0x000fe80000100800 */
[----:B---3--:R0:W-:Y:S04]  /*7500*/  STL [R1+0x320], R92 ;  /* 0x0003205c01007387 */ /* 0x0081e80000100800 */
[----:B0-----:R-:W3:Y:S04]  /*7510*/  LDL.LU R92, [R1+0xfa8] ;  /* 0x000fa800015c7983 */ /* 0x001ee80000300800 */
        /* <DEDUP_REMOVED lines=82> */
[----:B------:R-:W-:Y:S02]  /*7a40*/  @P4 LOP3.LUT R15, R15, R14, RZ, 0x3c, !PT ;  /* 0x0000000e0f0f4212 */ /* 0x000fe400078e3cff */
[----:B------:R-:W-:Y:S02]  /*7a50*/  PRMT R85, RZ, 0x7610, R85 ;  /* 0x00007610ff557816 */ /* 0x000fe40000000055 */
[----:B------:R-:W-:Y:S02]  /*7a60*/  ISETP.GE.U32.AND P3, PT, R11, 0x7fffffb4, PT ;  /* 0x7fffffb40b00780c */ /* 0x000fe40003f66070 */
        /* <DEDUP_REMOVED lines=16> */
[----:B------:R-:W-:-:S03]  /*7b70*/  USHF.L.U32 UR5, UR12, 0x2, URZ ;  /* 0x000000020c057899 */ /* 0x000fc600080006ff */
[----:B------:R1:W-:Y:S01]  /*7b80*/  STL [R1+0x8a8], R33 ;  /* 0x0008a82101007387 */ /* 0x0003e20000100800 */
[----:B------:R-:W-:Y:S02]  /*7b90*/  USHF.R.S32.HI UR6, URZ, 0x1f, UR5 ;  /* 0x0000001fff067899 */ /* 0x000fe40008011405 */
[----:B-1----:R-:W-:-:S04]  /*7ba0*/  IADD3 R33, P6, PT, R0, UR5, RZ ;  /* 0x0000000500217c10 */ /* 0x002fc8000ffde0ff */
[----:B0-----:R-:W-:Y:S01]  /*7bb0*/  IADD3.X R14, PT, PT, R2, UR6, RZ, P6, !PT ;  /* 0x00000006020e7c10 */ /* 0x001fe2000b7fe4ff */
[----:B------:R-:W-:-:S05]  /*7bc0*/  IMAD.MOV.U32 R15, RZ, RZ, R33 ;  /* 0x000000ffff0f7224 */ /* 0x000fca00078e0021 */
[-C--:B------:R-:W-:Y:S02]  /*7bd0*/  @!P2 LOP3.LUT R15, R15, R14.reuse, RZ, 0x3c, !PT ;  /* 0x0000000e0f0fa212 */ /* 0x080fe400078e3cff */
        /* <DEDUP_REMOVED lines=8> */
[----:B0-----:R-:W-:-:S04]  /*7c60*/  @!P2 LOP3.LUT R14, R15, R14, RZ, 0x3c, !PT ;  /* 0x0000000e0f0ea212 */ /* 0x001fc800078e3cff */
[----:B------:R-:W-:-:S05]  /*7c70*/  @!P2 LOP3.LUT R15, R15, R14, RZ, 0x3c, !PT ;  /* 0x0000000e0f0fa212 */ /* 0x000fca00078e3cff */
[----:B------:R0:W2:Y:S01]  /*7c80*/  @!P2 LDG.E.U8 R83, desc[UR24][R14.64] ;  /* 0x000000180e53a981 */ /* 0x0000a2000c1e1100 */
[----:B------:R-:W-:-:S05]  /*7c90*/  IADD3 R33, P6, PT, R3, UR5, RZ ;  /* 0x0000000503217c10 */ /* 0x000fca000ffde0ff */
[----:B0-----:R-:W-:Y:S01]  /*7ca0*/  IMAD.MOV.U32 R15, RZ, RZ, R33 ;  /* 0x000000ffff0f7224 */ /* 0x001fe200078e0021 */
[----:B------:R-:W-:-:S04]  /*7cb0*/  IADD3.X R14, PT, PT, R4, UR6, RZ, P6, !PT ;  /* 0x00000006040e7c10 */ /* 0x000fc8000b7fe4ff */
[-C--:B------:R-:W-:Y:S02]  /*7cc0*/  @!P2 LOP3.LUT R15, R15, R14.reuse, RZ, 0x3c, !PT ;  /* 0x0000000e0f0fa212 */ /* 0x080fe400078e3cff */
[----:B------:R-:W-:Y:S01]  /*7cd0*/  PRMT R82, RZ, 0x7610, R82 ;  /* 0x00007610ff527816 */ /* 0x000fe20000000052 */
[----:B--2---:R0:W-:Y:S04]  /*7ce0*/  STL [R1+0x33c], R83 ;  /* 0x00033c5301007387 */ /* 0x0041e80000100800 */
[----:B0-----:R-:W2:Y:S04]  /*7cf0*/  LDL.LU R83, [R1+0xf84] ;  /* 0x000f840001537983 */ /* 0x001ea80000300800 */
[----:B------:R-:W-:Y:S04]  /*7d00*/  STL [R1+0x128], R33 ;  /* 0x0001282101007387 */ /* 0x000fe80000100800 */
[----:B------:R0:W-:Y:S02]  /*7d10*/  STL [R1+0x124], R14 ;  /* 0x0001240e01007387 */ /* 0x0001e40000100800 */
[----:B0-----:R-:W-:-:S04]  /*7d20*/  @!P2 LOP3.LUT R14, R15, R14, RZ, 0x3c, !PT ;  /* 0x0000000e0f0ea212 */ /* 0x001fc800078e3cff */
[----:B------:R-:W-:-:S05]  /*7d30*/  @!P2 LOP3.LUT R15, R15, R14, RZ, 0x3c, !PT ;  /* 0x0000000e0f0fa212 */ /* 0x000fca00078e3cff */
[----:B------:R0:W2:Y:S01]  /*7d40*/  @!P2 LDG.E.U8 R82, desc[UR24][R14.64] ;  /* 0x000000180e52a981 */ /* 0x0000a2000c1e1100 */
        /* <DEDUP_REMOVED lines=17> */
[C---:B-1----:R-:W-:Y:S02]  /*7e60*/  @!P3 LOP3.LUT R14, R15.reuse, R14, RZ, 0x3c, !PT ;  /* 0x0000000e0f0eb212 */ /* 0x042fe400078e3cff */
[----:B------:R-:W-:Y:S02]  /*7e70*/  IADD3.X R11, PT, PT, R4, UR14, RZ, P6, !PT ;  /* 0x0000000e040b7c10 */ /* 0x000fe4000b7fe4ff */
[----:B------:R-:W-:-:S05]  /*7e80*/  @!P3 LOP3.LUT R15, R15, R14, RZ, 0x3c, !PT ;  /* 0x0000000e0f0fb212 */ /* 0x000fca00078e3cff */
[----:B------:R0:W2:Y:S02]  /*7e90*/  @!P3 LDG.E.U8 R81, desc[UR24][R14.64] ;  /* 0x000000180e51b981 */ /* 0x0000a4000c1e1100 */
[----:B0-----:R-:W-:Y:S02]  /*7ea0*/  IMAD.MOV.U32 R14, RZ, RZ, R11 ;  /* 0x000000ffff0e7224 */ /* 0x001fe400078e000b */
[----:B------:R-:W-:-:S05]  /*7eb0*/  IMAD.MOV.U32 R15, RZ, RZ, R33 ;  /* 0x000000ffff0f7224 */ /* 0x000fca00078e0021 */
[----:B------:R-:W-:-:S04]  /*7ec0*/  @!P3 LOP3.LUT R15, R15, R14, RZ, 0x3c, !PT ;  /* 0x0000000e0f0fb212 */ /* 0x000fc800078e3cff */
[----:B------:R-:W-:-:S04]  /*7ed0*/  @!P3 LOP3.LUT R14, R15, R14, RZ, 0x3c, !PT ;  /* 0x0000000e0f0eb212 */ /* 0x000fc800078e3cff */
[----:B------:R-:W-:-:S05]  /*7ee0*/  @!P3 LOP3.LUT R15, R15, R14, RZ, 0x3c, !PT ;  /* 0x0000000e0f0fb212 */ /* 0x000fca00078e3cff */
[----:B------:R0:W3:Y:S01]  /*7ef0*/  @!P3 LDG.E.U8 R80, desc[UR24][R14.64] ;  /* 0x000000180e50b981 */ /* 0x0000e2000c1e1100 */
        /* <DEDUP_REMOVED lines=553> */
[----:B------:R-:W-:Y:S01]  /*a190*/  LOP3.LUT P3, RZ, R11, 0x1, RZ, 0xc0, !PT ;  /* 0x000000010bff7812 */ /* 0x000fe2000786c0ff */
[----:B------:R-:W-:Y:S01]  /*a1a0*/  UIMAD UR6, UR12, 0x36, URZ ;  /* 0x000000360c0678a4 */ /* 0x000fe2000f8e02ff */
[----:B------:R-:W-:Y:S02]  /*a1b0*/  PRMT R37, RZ, 0x7610, R37 ;  /* 0x00007610ff257816 */ /* 0x000fe40000000025 */
[----:B------:R-:W-:Y:S01]  /*a1c0*/  PRMT R35, RZ, 0x7610, R35 ;  /* 0x00007610ff237816 */ /* 0x000fe20000000023 */
[----:B--2---:R0:W-:Y:S04]  /*a1d0*/  STL [R1+0x3f8], R39 ;  /* 0x0003f82701007387 */ /* 0x0041e80000100800 */
[----:B0-----:R-:W2:Y:S04]  /*a1e0*/  LDL.LU R39, [R1+0xee0] ;  /* 0x000ee00001277983 */ /* 0x001ea80000300800 */
[----:B------:R0:W-:Y:S04]  /*a1f0*/  STL [R1+0x7f0], R33 ;  /* 0x0007f02101007387 */ /* 0x0001e80000100800 */
[----:B------:R1:W-:Y:S01]  /*a200*/  STL [R1+0x7ec], R14 ;  /* 0x0007ec0e01007387 */ /* 0x0003e20000100800 */
[----:B0-----:R-:W-:Y:S01]  /*a210*/  IMAD.MOV.U32 R33, RZ, RZ, R36 ;  /* 0x000000ffff217224 */ /* 0x001fe200078e0024 */
[----:B------:R-:W-:-:S02]  /*a220*/  IADD3 R36, P6, PT, R3, UR5, RZ ;  /* 0x0000000503247c10 */ /* 0x000fc4000ffde0ff */
[C---:B-1----:R-:W-:Y:S02]  /*a230*/  @P4 LOP3.LUT R14, R15.reuse, R14, RZ, 0x3c, !PT ;  /* 0x0000000e0f0e4212 */ /* 0x042fe400078e3cff */
[----:B------:R-:W-:Y:S02]  /*a240*/  IADD3.X R11, PT, PT, R4, UR14, RZ, P6, !PT ;  /* 0x0000000e040b7c10 */ /* 0x000fe4000b7fe4ff */
[----:B------:R-:W-:-:S05]  /*a250*/  @P4 LOP3.LUT R15, R15, R14, RZ, 0x3c, !PT ;  /* 0x0000000e0f0f4212 */ /* 0x000fca00078e3cff */
[----:B------:R0:W2:Y:S02]  /*a260*/  @P4 LDG.E.U8 R38, desc[UR24][R14.64] ;  /* 0x000000180e264981 */ /* 0x0000a4000c1e1100 */
[----:B0-----:R-:W-:Y:S02]  /*a270*/  IMAD.MOV.U32 R14, RZ, RZ, R11 ;  /* 0x000000ffff0e7224 */ /* 0x001fe400078e000b */
[----:B------:R-:W-:-:S05]  /*a280*/  IMAD.MOV.U32 R15, RZ, RZ, R36 ;  /* 0x000000ffff0f7224 */ /* 0x000fca00078e0024 */
[----:B------:R-:W-:-:S04]  /*a290*/  @P4 LOP3.LUT R15, R15, R14, RZ, 0x3c, !PT ;  /* 0x0000000e0f0f4212 */ /* 0x000fc800078e3cff */
[----:B------:R-:W-:Y:S01]  /*a2a0*/  @P4 LOP3.LUT R14, R15, R14, RZ, 0x3c, !PT ;  /* 0x0000000e0f0e4212 */ /* 0x000fe200078e3cff */
[----:B------:R-:W-:-:S03]  /*a2b0*/  USHF.R.S32.HI UR5, URZ, 0x1f, UR6 ;  /* 0x0000001fff057899 */ /* 0x000fc60008011406 */
[----:B------:R-:W-:Y:S01]  /*a2c0*/  @P4 LOP3.LUT R15, R15, R14, RZ, 0x3c, !PT ;  /* 0x0000000e0f0f4212 */ /* 0x000fe200078e3cff */
[----:B------:R0:W-:Y:S04]  /*a2d0*/  STL [R1+0x7f8], R36 ;  /* 0x0007f82401007387 */ /* 0x0001e80000100800 */
[----:B------:R1:W3:Y:S01]  /*a2e0*/  @P4 LDG.E.U8 R37, desc[UR24][R14.64] ;  /* 0x000000180e254981 */ /* 0x0002e2000c1e1100 */
[----:B0-----:R-:W-:-:S04]  /*a2f0*/  IADD3 R36, P6, PT, R0, UR6, RZ ;  /* 0x0000000600247c10 */ /* 0x001fc8000ffde0ff */
[----:B-1----:R-:W-:Y:S01]  /*a300*/  IADD3.X R15, PT, PT, R2, UR5, RZ, P6, !PT ;  /* 0x00000005020f7c10 */ /* 0x002fe2000b7fe4ff */
[----:B------:R-:W-:-:S05]  /*a310*/  @P3 IMAD.MOV.U32 R14, RZ, RZ, R36 ;  /* 0x000000ffff0e3224 */ /* 0x000fca00078e0024 */
[----:B------:R0:W4:Y:S01]  /*a320*/  @P3 LDG.E.U8 R35, desc[UR24][R14.64] ;  /* 0x000000180e233981 */ /* 0x000122000c1e1100 */
[----:B------:R-:W-:-:S03]  /*a330*/  PRMT R29, RZ, 0x7610, R29 ;  /* 0x00007610ff1d7816 */ /* 0x000fc6000000001d */
[----:B--2---:R1:W-:Y:S04]  /*a340*/  STL [R1+0x3dc], R38 ;  /* 0x0003dc2601007387 */ /* 0x0043e80000100800 */
[----:B-1----:R-:W2:Y:S04]  /*a350*/  LDL.LU R38, [R1+0xedc] ;  /* 0x000edc0001267983 */ /* 0x002ea80000300800 */
[----:B------:R1:W-:Y:S02]  /*a360*/  STL [R1+0x7f4], R11 ;  /* 0x0007f40b01007387 */ /* 0x0003e40000100800 */
[----:B-1----:R-:W-:-:S04]  /*a370*/  SHF.R.U64 R11, R8, 0x1, RZ ;  /* 0x00000001080b7819 */ /* 0x002fc800000012ff */
[----:B------:R-:W-:Y:S02]  /*a380*/  LOP3.LUT P4, RZ, R11, 0x1, RZ, 0xc0, !PT ;  /* 0x000000010bff7812 */ /* 0x000fe4000788c0ff */
[----:B------:R-:W-:Y:S01]  /*a390*/  IADD3 R11, P6, PT, R3, UR6, RZ ;  /* 0x00000006030b7c10 */ /* 0x000fe2000ffde0ff */
[----:B---3--:R1:W-:Y:S03]  /*a3a0*/  STL [R1+0x418], R37 ;  /* 0x0004182501007387 */ /* 0x0083e60000100800 */
[----:B0-----:R-:W-:Y:S01]  /*a3b0*/  IADD3.X R14, PT, PT, R4, UR5, RZ, P6, !PT ;  /* 0x00000005040e7c10 */ /* 0x001fe2000b7fe4ff */
[----:B-1----:R-:W3:Y:S04]  /*a3c0*/  LDL.LU R37, [R1+0xed8] ;  /* 0x000ed80001257983 */ /* 0x002ee80000300800 */
[----:B------:R0:W-:Y:S04]  /*a3d0*/  STL [R1+0x860], R36 ;  /* 0x0008602401007387 */ /* 0x0001e80000100800 */
[----:B------:R1:W-:Y:S04]  /*a3e0*/  STL [R1+0x85c], R15 ;  /* 0x00085c0f01007387 */ /* 0x0003e80000100800 */
[----:B0-----:R-:W2:Y:S01]  /*a3f0*/  LDL.LU R36, [R1+0xed4] ;  /* 0x000ed40001247983 */ /* 0x001ea20000300800 */
[----:B-1----:R-:W-:-:S03]  /*a400*/  IMAD.MOV.U32 R15, RZ, RZ, R11 ;  /* 0x000000ffff0f7224 */ /* 0x002fc600078e000b */
[----:B----4-:R0:W-:Y:S02]  /*a410*/  STL [R1+0x3ec], R35 ;  /* 0x0003ec2301007387 */ /* 0x0101e40000100800 */
[-C--:B------:R-:W-:Y:S02]  /*a420*/  @P3 LOP3.LUT R15, R15, R14.reuse, RZ, 0x3c, !PT ;  /* 0x0000000e0f0f3212 */ /* 0x080fe400078e3cff */
[----:B0-----:R-:W4:Y:S04]  /*a430*/  LDL.LU R35, [R1+0xed0] ;  /* 0x000ed00001237983 */ /* 0x001f280000300800 */
[----:B------:R-:W-:Y:S04]  /*a440*/  STL [R1+0x868], R11 ;  /* 0x0008680b01007387 */ /* 0x000fe80000100800 */
[----:B------:R0:W-:Y:S02]  /*a450*/  STL [R1+0x864], R14 ;  /* 0x0008640e01007387 */ /* 0x0001e40000100800 */
[----:B0-----:R-:W-:-:S04]  /*a460*/  @P3 LOP3.LUT R14, R15, R14, RZ, 0x3c, !PT ;  /* 0x0000000e0f0e3212 */ /* 0x001fc800078e3cff */
[----:B------:R-:W-:-:S05]  /*a470*/  @P3 LOP3.LUT R15, R15, R14, RZ, 0x3c, !PT ;  /* 0x0000000e0f0f3212 */ /* 0x000fca00078e3cff */
[----:B------:R0:W2:Y:S01]  /*a480*/  @P3 LDG.E.U8 R29, desc[UR24][R14.64] ;  /* 0x000000180e1d3981 */ /* 0x0000a2000c1e1100 */
[----:B------:R-:W-:Y:S01]  /*a490*/  UIMAD UR6, UR12, 0x3e, URZ ;  /* 0x0000003e0c0678a4 */ /* 0x000fe2000f8e02ff */
[----:B------:R-:W-:-:S03]  /*a4a0*/  VIADD R11, R25, 0xfffffff0 ;  /* 0xfffffff0190b7836 */ /* 0x000fc60000000000 */
[----:B------:R-:W-:Y:S02]  /*a4b0*/  USHF.R.S32.HI UR14, URZ, 0x1f, UR6 ;  /* 0x0000001fff0e7899 */ /* 0x000fe40008011406 */
[----:B------:R-:W-:-:S04]  /*a4c0*/  IADD3 R25, P6, PT, R0, UR6, RZ ;  /* 0x0000000600197c10 */ /* 0x000fc8000ffde0ff */
[----:B0-----:R-:W-:Y:S01]  /*a4d0*/  IADD3.X R14, PT, PT, R2, UR14, RZ, P6, !PT ;  /* 0x0000000e020e7c10 */ /* 0x001fe2000b7fe4ff */
[----:B------:R-:W-:Y:S01]  /*a4e0*/  IMAD.MOV.U32 R15, RZ, RZ, R25 ;  /* 0x000000ffff0f7224 */ /* 0x000fe200078e0019 */
[----:B------:R0:W-:Y:S04]  /*a4f0*/  STL [R1+0x8d0], R25 ;  /* 0x0008d01901007387 */ /* 0x0001e80000100800 */
[----:B------:R-:W-:Y:S02]  /*a500*/  @P4 LOP3.LUT R15, R15, R14, RZ, 0x3c, !PT ;  /* 0x0000000e0f0f4212 */ /* 0x000fe400078e3cff */
[----:B------:R-:W-:Y:S02]  /*a510*/  PRMT R34, RZ, 0x7610, R34 ;  /* 0x00007610ff227816 */ /* 0x000fe40000000022 */
[----:B0-----:R-:W-:-:S02]  /*a520*/  IADD3 R25, P6, PT, R3, UR6, RZ ;  /* 0x0000000603197c10 */ /* 0x001fc4000ffde0ff */
[----:B------:R-:W-:Y:S01]  /*a530*/  PRMT R32, RZ, 0x7610, R32 ;  /* 0x00007610ff207816 */ /* 0x000fe20000000020 */
[----:B--2---:R0:W-:Y:S04]  /*a540*/  STL [R1+0x3fc], R29 ;  /* 0x0003fc1d01007387 */ /* 0x0041e80000100800 */
[----:B------:R1:W-:Y:S01]  /*a550*/  STL [R1+0x8cc], R14 ;  /* 0x0008cc0e01007387 */ /* 0x0003e20000100800 */
[----:B0-----:R-:W-:Y:S01]  /*a560*/  IMAD.MOV.U32 R29, RZ, RZ, R33 ;  /* 0x000000ffff1d7224 */ /* 0x001fe200078e0021 */
        /* <DEDUP_REMOVED lines=20> */
[----:B------:R0:W-:Y:S04]  /*a6b0*/  STL [R1+0x8d4], R33 ;  /* 0x0008d42101007387 */ /* 0x0001e80000100800 */
[----:B0-----:R-:W2:Y:S04]  /*a6c0*/  LDL.LU R33, [R1+0xec8] ;  /* 0x000ec80001217983 */ /* 0x001ea80000300800 */
        /* <DEDUP_REMOVED lines=19> */
[----:B------:R-:W-:Y:S01]  /*a800*/  UIMAD UR5, UR12, 0xf, URZ ;  /* 0x0000000f0c0578a4 */ /* 0x000fe2000f8e02ff */
[----:B------:R-:W-:-:S03]  /*a810*/  ISETP.GE.U32.AND P3, PT, R11, 0x7fffffb1, PT ;  /* 0x7fffffb10b00780c */ /* 0x000fc60003f66070 */
[----:B------:R-:W-:Y:S02]  /*a820*/  USHF.R.S32.HI UR14, URZ, 0x1f, UR5 ;  /* 0x0000001fff0e7899 */ /* 0x000fe40008011405 */
[----:B------:R-:W-:Y:S02]  /*a830*/  IADD3 R25, P6, PT, R0, UR5, RZ ;  /* 0x0000000500197c10 */ /* 0x000fe4000ffde0ff */
[----:B------:R-:W-:Y:S02]  /*a840*/  SHF.R.U32.HI R9, RZ, 0x8, R9 ;  /* 0x00000008ff097819 */ /* 0x000fe40000011609 */
[----:B0-----:R-:W-:Y:S01]  /*a850*/  IADD3.X R14, PT, PT, R2, UR14, RZ, P6, !PT ;  /* 0x0000000e020e7c10 */ /* 0x001fe2000b7fe4ff */
[----:B------:R-:W-:Y:S01]  /*a860*/  IMAD.MOV.U32 R15, RZ, RZ, R25 ;  /* 0x000000ffff0f7224 */ /* 0x000fe200078e0019 */
[----:B------:R-:W-:Y:S01]  /*a870*/  LOP3.LUT P4, RZ, R9, 0x1, RZ, 0xc0, !PT ;  /* 0x0000000109ff7812 */ /* 0x000fe2000788c0ff */
[----:B------:R0:W-:Y:S01]  /*a880*/  STL [R1+0x5d0], R25 ;  /* 0x0005d01901007387 */ /* 0x0001e20000100800 */
[----:B------:R-:W-:-:S02]  /*a890*/  SHF.R.U64 R9, R8, 0x18, RZ ;  /* 0x0000001808097819 */ /* 0x000fc400000012ff */
[-C--:B------:R-:W-:Y:S01]  /*a8a0*/  @!P3 LOP3.LUT R15, R15, R14.reuse, RZ, 0x3c, !PT ;  /* 0x0000000e0f0fb212 */ /* 0x080fe200078e3cff */
[----:B------:R1:W-:Y:S01]  /*a8b0*/  STL [R1+0x5cc], R14 ;  /* 0x0005cc0e01007387 */ /* 0x0003e20000100800 */
[----:B------:R-:W-:Y:S02]  /*a8c0*/  LOP3.LUT P2, RZ, R9, 0x1, RZ, 0xc0, !PT ;  /* 0x0000000109ff7812 */ /* 0x000fe4000784c0ff */
[----:B0-----:R-:W-:Y:S02]  /*a8d0*/  IADD3 R25, P6, PT, R3, UR5, RZ ;  /* 0x0000000503197c10 */ /* 0x001fe4000ffde0ff */
[----:B-1----:R-:W-:-:S03]  /*a8e0*/  @!P3 LOP3.LUT R14, R15, R14, RZ, 0x3c, !PT ;  /* 0x0000000e0f0eb212 */ /* 0x002fc600078e3cff */
[----:B------:R-:W-:Y:S01]  /*a8f0*/  STL [R1+0x5d8], R25 ;  /* 0x0005d81901007387 */ /* 0x000fe20000100800 */
[----:B------:R-:W-:Y:S02]  /*a900*/  PRMT R9, RZ, 0x7610, R9 ;  /* 0x00007610ff097816 */ /* 0x000fe40000000009 */
[----:B------:R-:W-:Y:S02]  /*a910*/  @!P3 LOP3.LUT R15, R15, R14, RZ, 0x3c, !PT ;  /* 0x0000000e0f0fb212 */ /* 0x000fe400078e3cff */
[----:B------:R-:W-:-:S03]  /*a920*/  PRMT R24, RZ, 0x7610, R24 ;  /* 0x00007610ff187816 */ /* 0x000fc60000000018 */
[----:B------:R0:W3:Y:S02]  /*a930*/  @!P3 LDG.E.U8 R9, desc[UR24][R14.64] ;  /* 0x000000180e09b981 */ /* 0x0000e4000c1e1100 */
[----:B0-----:R-:W-:Y:S02]  /*a940*/  @!P3 IMAD.MOV.U32 R14, RZ, RZ, R25 ;  /* 0x000000ffff0eb224 */ /* 0x001fe400078e0019 */
[----:B--2---:R0:W-:Y:S02]  /*a950*/  STL [R1+0x3f4], R68 ;  /* 0x0003f44401007387 */ /* 0x0041e40000100800 */
[----:B0-----:R-:W-:-:S05]  /*a960*/  IADD3.X R68, PT, PT, R4, UR14, RZ, P6, !PT ;  /* 0x0000000e04447c10 */ /* 0x001fca000b7fe4ff */
[----:B------:R-:W-:-:S05]  /*a970*/  IMAD.MOV.U32 R15, RZ, RZ, R68 ;  /* 0x000000ffff0f7224 */ /* 0x000fca00078e0044 */
[----:B------:R0:W2:Y:S01]  /*a980*/  @!P3 LDG.E.U8 R24, desc[UR24][R14.64] ;  /* 0x000000180e18b981 */ /* 0x0000a2000c1e1100 */
[----:B------:R-:W-:-:S03]  /*a990*/  UIMAD UR6, UR12, 0x17, URZ ;  /* 0x000000170c0678a4 */ /* 0x000fc6000f8e02ff */
[----:B------:R1:W-:Y:S01]  /*a9a0*/  STL [R1+0x5d4], R68 ;  /* 0x0005d44401007387 */ /* 0x0003e20000100800 */
[----:B------:R-:W-:Y:S02]  /*a9b0*/  USHF.R.S32.HI UR15, URZ, 0x1f, UR6 ;  /* 0x0000001fff0f7899 */ /* 0x000fe40008011406 */
[----:B-1----:R-:W-:Y:S01]  /*a9c0*/  IADD3 R68, P6, PT, R0, UR6, RZ ;  /* 0x0000000600447c10 */ /* 0x002fe2000ffde0ff */
[----:B---3--:R-:W-:Y:S03]  /*a9d0*/  STL [R1+0x410], R9 ;  /* 0x0004100901007387 */ /* 0x008fe60000100800 */
[----:B0-----:R-:W-:Y:S01]  /*a9e0*/  IADD3.X R15, PT, PT, R2, UR15, RZ, P6, !PT ;  /* 0x0000000f020f7c10 */ /* 0x001fe2000b7fe4ff */
[----:B------:R-:W-:Y:S01]  /*a9f0*/  STL [R1+0x690], R68 ;  /* 0x0006904401007387 */ /* 0x000fe20000100800 */
[----:B------:R-:W-:Y:S01]  /*aa00*/  PRMT R28, RZ, 0x7610, R28 ;  /* 0x00007610ff1c7816 */ /* 0x000fe2000000001c */
[----:B------:R-:W-:Y:S01]  /*aa10*/  @P4 IMAD.MOV.U32 R14, RZ, RZ, R68 ;  /* 0x000000ffff0e4224 */ /* 0x000fe200078e0044 */
[----:B------:R-:W-:-:S04]  /*aa20*/  PRMT R13, RZ, 0x7610, R13 ;  /* 0x00007610ff0d7816 */ /* 0x000fc8000000000d */
[----:B------:R0:W3:Y:S04]  /*aa30*/  @P4 LDG.E.U8 R28, desc[UR24][R14.64] ;  /* 0x000000180e1c4981 */ /* 0x0000e8000c1e1100 */
[----:B--2---:R1:W-:Y:S02]  /*aa40*/  STL [R1+0x408], R24 ;  /* 0x0004081801007387 */ /* 0x0043e40000100800 */
[----:B-1----:R-:W-:-:S04]  /*aa50*/  IADD3 R24, P6, PT, R3, UR6, RZ ;  /* 0x0000000603187c10 */ /* 0x002fc8000ffde0ff */
[----:B------:R-:W-:Y:S01]  /*aa60*/  IADD3.X R25, PT, PT, R4, UR15, RZ, P6, !PT ;  /* 0x0000000f04197c10 */ /* 0x000fe2000b7fe4ff */
[----:B------:R1:W-:Y:S01]  /*aa70*/  STL [R1+0x68c], R15 ;  /* 0x00068c0f01007387 */ /* 0x0003e20000100800 */
[----:B0-----:R-:W-:-:S03]  /*aa80*/  @P4 IMAD.MOV.U32 R14, RZ, RZ, R24 ;  /* 0x000000ffff0e4224 */ /* 0x001fc600078e0018 */
[----:B-1----:R-:W-:-:S05]  /*aa90*/  @P4 IMAD.MOV.U32 R15, RZ, RZ, R25 ;  /* 0x000000ffff0f4224 */ /* 0x002fca00078e0019 */
[----:B------:R-:W2:Y:S01]  /*aaa0*/  @P4 LDG.E.U8 R13, desc[UR24][R14.64] ;  /* 0x000000180e0d4981 */ /* 0x000ea2000c1e1100 */
[----:B------:R-:W-:Y:S01]  /*aab0*/  UIMAD UR5, UR12, 0x1f, URZ ;  /* 0x0000001f0c0578a4 */ /* 0x000fe2000f8e02ff */
[----:B------:R-:W-:-:S04]  /*aac0*/  SHF.R.U64 R9, R8, 0x10, RZ ;  /* 0x0000001008097819 */ /* 0x000fc800000012ff */
[----:B------:R-:W-:Y:S01]  /*aad0*/  LOP3.LUT P3, RZ, R9, 0x1, RZ, 0xc0, !PT ;  /* 0x0000000109ff7812 */ /* 0x000fe2000786c0ff */
[----:B------:R-:W-:Y:S02]  /*aae0*/  USHF.R.S32.HI UR15, URZ, 0x1f, UR5 ;  /* 0x0000001fff0f7899 */ /* 0x000fe40008011405 */
[----:B------:R-:W-:Y:S01]  /*aaf0*/  IADD3 R9, P4, PT, R0, UR5, RZ ;  /* 0x0000000500097c10 */ /* 0x000fe2000ff9e0ff */
[----:B------:R0:W-:Y:S01]  /*ab00*/  STL [R1+0x698], R24 ;  /* 0x0006981801007387 */ /* 0x0001e20000100800 */
[----:B------:R-:W-:-:S03]  /*ab10*/  SHF.R.U64 R8, R8, 0x8, RZ ;  /* 0x0000000808087819 */ /* 0x000fc600000012ff */
[----:B------:R-:W-:Y:S04]  /*ab20*/  STL [R1+0x694], R25 ;  /* 0x0006941901007387 */ /* 0x000fe80000100800 */
[----:B------:R-:W-:Y:S01]  /*ab30*/  STL [R1+0x69c], R9 ;  /* 0x00069c0901007387 */ /* 0x000fe20000100800 */
[----:B------:R-:W-:Y:S01]  /*ab40*/  UIMAD UR6, UR12, 0x27, URZ ;  /* 0x000000270c0678a4 */ /* 0x000fe2000f8e02ff */
[----:B------:R-:W-:-:S03]  /*ab50*/  IADD3 R68, P6, PT, R3, UR5, RZ ;  /* 0x0000000503447c10 */ /* 0x000fc6000ffde0ff */
[----:B------:R-:W-:Y:S01]  /*ab60*/  USHF.R.S32.HI UR16, URZ, 0x1f, UR6 ;  /* 0x0000001fff107899 */ /* 0x000fe20008011406 */
[----:B0-----:R-:W-:Y:S02]  /*ab70*/  IADD3.X R24, PT, PT, R4, UR15, RZ, P6, !PT ;  /* 0x0000000f04187c10 */ /* 0x001fe4000b7fe4ff */
[----:B------:R-:W-:Y:S02]  /*ab80*/  PRMT R30, RZ, 0x7610, R30 ;  /* 0x00007610ff1e7816 */ /* 0x000fe4000000001e */
[----:B------:R-:W-:Y:S01]  /*ab90*/  PRMT R26, RZ, 0x7610, R26 ;  /* 0x00007610ff1a7816 */ /* 0x000fe2000000001a */
[----:B--2---:R0:W-:Y:S02]  /*aba0*/  STL [R1+0x420], R13 ;  /* 0x0004200d01007387 */ /* 0x0041e40000100800 */
[----:B0-----:R-:W-:Y:S02]  /*abb0*/  IADD3.X R13, PT, PT, R2, UR15, RZ, P4, !PT ;  /* 0x0000000f020d7c10 */ /* 0x001fe4000a7fe4ff */
[----:B------:R-:W-:-:S03]  /*abc0*/  LOP3.LUT P4, RZ, R8, 0x1, RZ, 0xc0, !PT ;  /* 0x0000000108ff7812 */ /* 0x000fc6000788c0ff */
[----:B------:R-:W-:Y:S01]  /*abd0*/  IMAD.MOV.U32 R8, RZ, RZ, R13 ;  /* 0x000000ffff087224 */ /* 0x000fe200078e000d */
[----:B------:R0:W-:Y:S04]  /*abe0*/  STL [R1+0x628], R13 ;  /* 0x0006280d01007387 */ /* 0x0001e80000100800 */
[----:B------:R-:W-:-:S04]  /*abf0*/  @!P1 LOP3.LUT R9, R9, R8, RZ, 0x3c, !PT ;  /* 0x0000000809099212 */ /* 0x000fc800078e3cff */
[C---:B------:R-:W-:Y:S02]  /*ac00*/  @!P1 LOP3.LUT R8, R9.reuse, R8, RZ, 0x3c, !PT ;  /* 0x0000000809089212 */ /* 0x040fe400078e3cff */
[----:B0-----:R-:W-:Y:S02]  /*ac10*/  IADD3 R13, P6, PT, R0, UR6, RZ ;  /* 0x00000006000d7c10 */ /* 0x001fe4000ffde0ff */
[----:B------:R-:W-:Y:S02]  /*ac20*/  @!P1 LOP3.LUT R9, R9, R8, RZ, 0x3c, !PT ;  /* 0x0000000809099212 */ /* 0x000fe400078e3cff */
[----:B------:R-:W-:-:S03]  /*ac30*/  IADD3.X R25, PT, PT, R2, UR16, RZ, P6, !PT ;  /* 0x0000001002197c10 */ /* 0x000fc6000b7fe4ff */
[----:B------:R0:W2:Y:S02]  /*ac40*/  @!P1 LDG.E.U8 R30, desc[UR24][R8.64] ;  /* 0x00000018081e9981 */ /* 0x0000a4000c1e1100 */
[----:B0-----:R-:W-:Y:S02]  /*ac50*/  IMAD.MOV.U32 R8, RZ, RZ, R25 ;  /* 0x000000ffff087224 */ /* 0x001fe400078e0019 */
[----:B------:R-:W-:-:S05]  /*ac60*/  IMAD.MOV.U32 R9, RZ, RZ, R13 ;  /* 0x000000ffff097224 */ /* 0x000fca00078e000d */
[----:B------:R-:W-:-:S04]  /*ac70*/  @P2 LOP3.LUT R9, R9, R8, RZ, 0x3c, !PT ;  /* 0x0000000809092212 */ /* 0x000fc800078e3cff */
[----:B------:R-:W-:-:S04]  /*ac80*/  @P2 LOP3.LUT R8, R9, R8, RZ, 0x3c, !PT ;  /* 0x0000000809082212 */ /* 0x000fc800078e3cff */
[----:B------:R-:W-:-:S05]  /*ac90*/  @P2 LOP3.LUT R9, R9, R8, RZ, 0x3c, !PT ;  /* 0x0000000809092212 */ /* 0x000fca00078e3cff */
[----:B------:R0:W4:Y:S01]  /*aca0*/  @P2 LDG.E.U8 R26, desc[UR24][R8.64] ;  /* 0x00000018081a2981 */ /* 0x000122000c1e1100 */
[----:B------:R-:W-:-:S03]  /*acb0*/  UIMAD UR14, UR12, 0x2f, URZ ;  /* 0x0000002f0c0e78a4 */ /* 0x000fc6000f8e02ff */
[----:B------:R-:W-:Y:S01]  /*acc0*/  STL [R1+0x630], R68 ;  /* 0x0006304401007387 */ /* 0x000fe20000100800 */
[----:B------:R-:W-:-:S03]  /*acd0*/  USHF.R.S32.HI UR15, URZ, 0x1f, UR14 ;  /* 0x0000001fff0f7899 */ /* 0x000fc6000801140e */
[----:B------:R-:W-:Y:S01]  /*ace0*/  STL [R1+0x62c], R24 ;  /* 0x00062c1801007387 */ /* 0x000fe20000100800 */
[----:B------:R-:W-:-:S03]  /*acf0*/  UIMAD UR5, UR12, 0x37, URZ ;  /* 0x000000370c0578a4 */ /* 0x000fc6000f8e02ff */
[----:B------:R1:W-:Y:S04]  /*ad00*/  STL [R1+0x638], R13 ;  /* 0x0006380d01007387 */ /* 0x0003e80000100800 */
[----:B---3--:R3:W-:Y:S01]  /*ad10*/  STL [R1+0x424], R28 ;  /* 0x0004241c01007387 */ /* 0x0087e20000100800 */
[----:B------:R-:W-:Y:S01]  /*ad20*/  USHF.R.S32.HI UR17, URZ, 0x1f, UR5 ;  /* 0x0000001fff117899 */ /* 0x000fe20008011405 */
[----:B-1----:R-:W-:Y:S01]  /*ad30*/  IMAD.MOV.U32 R13, RZ, RZ, R29 ;  /* 0x000000ffff0d7224 */ /* 0x002fe200078e001d */
[----:B---3--:R-:W-:-:S04]  /*ad40*/  IADD3 R28, P6, PT, R0, UR14, RZ ;  /* 0x0000000e001c7c10 */ /* 0x008fc8000ffde0ff */
[----:B------:R-:W-:Y:S01]  /*ad50*/  IADD3.X R29, PT, PT, R2, UR15, RZ, P6, !PT ;  /* 0x0000000f021d7c10 */ /* 0x000fe2000b7fe4ff */
[----:B0-----:R-:W-:Y:S01]  /*ad60*/  @P3 IMAD.MOV.U32 R8, RZ, RZ, R28 ;  /* 0x000000ffff083224 */ /* 0x001fe200078e001c */
[----:B------:R-:W-:-:S03]  /*ad70*/  PRMT R27, RZ, 0x7610, R27 ;  /* 0x00007610ff1b7816 */ /* 0x000fc6000000001b */
[----:B------:R-:W-:Y:S01]  /*ad80*/  @P3 IMAD.MOV.U32 R9, RZ, RZ, R29 ;  /* 0x000000ffff093224 */ /* 0x000fe200078e001d */
[----:B------:R-:W-:-:S04]  /*ad90*/  PRMT R70, RZ, 0x7610, R70 ;  /* 0x00007610ff467816 */ /* 0x000fc80000000046 */
[----:B------:R0:W3:Y:S01]  /*ada0*/  @P3 LDG.E.U8 R27, desc[UR24][R8.64] ;  /* 0x00000018081b3981 */ /* 0x0000e2000c1e1100 */
[----:B------:R-:W-:-:S03]  /*adb0*/  PRMT R15, RZ, 0x7610, R15 ;  /* 0x00007610ff0f7816 */ /* 0x000fc6000000000f */
[----:B--2---:R1:W-:Y:S04]  /*adc0*/  STL [R1+0x41c], R30 ;  /* 0x00041c1e01007387 */ /* 0x0043e80000100800 */
[----:B-1----:R-:W2:Y:S04]  /*add0*/  LDL.LU R30, [R1+0xebc] ;  /* 0x000ebc00011e7983 */ /* 0x002ea80000300800 */
[----:B------:R1:W-:Y:S04]  /*ade0*/  STL [R1+0x634], R25 ;  /* 0x0006341901007387 */ /* 0x0003e80000100800 */
[----:B------:R-:W-:Y:S01]  /*adf0*/  STL [R1+0x648], R28 ;  /* 0x0006481c01007387 */ /* 0x000fe20000100800 */
[----:B-1----:R-:W-:-:S03]  /*ae00*/  IADD3 R25, P6, PT, R0, UR5, RZ ;  /* 0x0000000500197c10 */ /* 0x002fc6000ffde0ff */
[----:B------:R1:W-:Y:S04]  /*ae10*/  STL [R1+0x644], R29 ;  /* 0x0006441d01007387 */ /* 0x0003e80000100800 */
[----:B------:R-:W-:Y:S04]  /*ae20*/  STL [R1+0x658], R25 ;  /* 0x0006581901007387 */ /* 0x000fe80000100800 */
[----:B----4-:R4:W-:Y:S01]  /*ae30*/  STL [R1+0x968], R26 ;  /* 0x0009681a01007387 */ /* 0x0109e20000100800 */
[----:B0-----:R-:W-:-:S03]  /*ae40*/  @P4 IMAD.MOV.U32 R8, RZ, RZ, R25 ;  /* 0x000000ffff084224 */ /* 0x001fc600078e0019 */
[----:B-1----:R-:W2:Y:S04]  /*ae50*/  LDL.LU R29, [R1+0xeb8] ;  /* 0x000eb800011d7983 */ /* 0x002ea80000300800 */
[----:B------:R-:W2:Y:S01]  /*ae60*/  LDL.LU R28, [R1+0xeb4] ;  /* 0x000eb400011c7983 */ /* 0x000ea20000300800 */
[----:B----4-:R-:W-:-:S05]  /*ae70*/  IADD3.X R26, PT, PT, R2, UR17, RZ, P6, !PT ;  /* 0x00000011021a7c10 */ /* 0x010fca000b7fe4ff */
[----:B------:R-:W-:-:S05]  /*ae80*/  @P4 IMAD.MOV.U32 R9, RZ, RZ, R26 ;  /* 0x000000ffff094224 */ /* 0x000fca00078e001a */
[----:B------:R0:W4:Y:S02]  /*ae90*/  @P4 LDG.E.U8 R70, desc[UR24][R8.64] ;  /* 0x0000001808464981 */ /* 0x000124000c1e1100 */
[----:B0-----:R-:W-:Y:S02]  /*aea0*/  @!P1 IMAD.MOV.U32 R8, RZ, RZ, R68 ;  /* 0x000000ffff089224 */ /* 0x001fe400078e0044 */
[----:B------:R-:W-:-:S05]  /*aeb0*/  @!P1 IMAD.MOV.U32 R9, RZ, RZ, R24 ;  /* 0x000000ffff099224 */ /* 0x000fca00078e0018 */
[----:B------:R-:W2:Y:S04]  /*aec0*/  @!P1 LDG.E.U8 R15, desc[UR24][R8.64] ;  /* 0x00000018080f9981 */ /* 0x000ea8000c1e1100 */
[----:B---3--:R0:W-:Y:S01]  /*aed0*/  STL [R1+0x974], R27 ;  /* 0x0009741b01007387 */ /* 0x0081e20000100800 */
[----:B------:R-:W-:-:S03]  /*aee0*/  PRMT R69, RZ, 0x7610, R69 ;  /* 0x00007610ff457816 */ /* 0x000fc60000000045 */
[----:B0-----:R-:W3:Y:S04]  /*aef0*/  LDL.LU R27, [R1+0xeb0] ;  /* 0x000eb000011b7983 */ /* 0x001ee80000300800 */
[----:B------:R0:W-:Y:S04]  /*af00*/  STL [R1+0x654], R26 ;  /* 0x0006541a01007387 */ /* 0x0001e80000100800 */
[----:B0-----:R-:W3:Y:S04]  /*af10*/  LDL.LU R26, [R1+0xeac] ;  /* 0x000eac00011a7983 */ /* 0x001ee80000300800 */
[----:B------:R-:W3:Y:S01]  /*af20*/  LDL.LU R25, [R1+0xea8] ;  /* 0x000ea80001197983 */ /* 0x000ee20000300800 */
[----:B------:R-:W-:-:S03]  /*af30*/  PRMT R14, RZ, 0x7610, R14 ;  /* 0x00007610ff0e7816 */ /* 0x000fc6000000000e */
[----:B----4-:R0:W-:Y:S04]  /*af40*/  STL [R1+0x978], R70 ;  /* 0x0009784601007387 */ /* 0x0101e80000100800 */
[----:B------:R-:W4:Y:S01]  /*af50*/  LDL.LU R24, [R1+0xea4] ;  /* 0x000ea40001187983 */ /* 0x000f220000300800 */
[----:B0-----:R-:W-:-:S03]  /*af60*/  IADD3 R70, P6, PT, R3, UR6, RZ ;  /* 0x0000000603467c10 */ /* 0x001fc6000ffde0ff */
[----:B--2---:R0:W-:Y:S01]  /*af70*/  STL [R1+0x404], R15 ;  /* 0x0004040f01007387 */ /* 0x0041e20000100800 */
[----:B------:R-:W-:Y:S01]  /*af80*/  IADD3.X R9, PT, PT, R4, UR16, RZ, P6, !PT ;  /* 0x0000001004097c10 */ /* 0x000fe2000b7fe4ff */
[----:B------:R-:W-:Y:S01]  /*af90*/  @P2 IMAD.MOV.U32 R8, RZ, RZ, R70 ;  /* 0x000000ffff082224 */ /* 0x000fe200078e0046 */
[----:B------:R-:W-:Y:S01]  /*afa0*/  UIMAD UR6, UR12, 0x3f, URZ ;  /* 0x0000003f0c0678a4 */ /* 0x000fe2000f8e02ff */
[----:B------:R1:W-:Y:S01]  /*afb0*/  STL [R1+0x640], R70 ;  /* 0x0006404601007387 */ /* 0x0003e20000100800 */
[----:B------:R-:W-:Y:S01]  /*afc0*/  PRMT R22, RZ, 0x7610, R22 ;  /* 0x00007610ff167816 */ /* 0x000fe20000000016 */
[----:B------:R-:W2:Y:S02]  /*afd0*/  LDCU UR16, c[0x0][0x3b0] ;  /* 0x00007600ff1077ac */ /* 0x000ea40008000800 */
[----:B------:R1:W2:Y:S01]  /*afe0*/  @P2 LDG.E.U8 R69, desc[UR24][R8.64] ;  /* 0x0000001808452981 */ /* 0x0002a2000c1e1100 */
[----:B0-----:R-:W-:-:S04]  /*aff0*/  IADD3 R15, P1, PT, R3, UR14, RZ ;  /* 0x0000000e030f7c10 */ /* 0x001fc8000ff3e0ff */
[----:B------:R-:W-:Y:S01]  /*b000*/  IADD3.X R68, PT, PT, R4, UR15, RZ, P1, !PT ;  /* 0x0000000f04447c10 */ /* 0x000fe20008ffe4ff */
[----:B------:R-:W-:Y:S01]  /*b010*/  STL [R1+0x650], R15 ;  /* 0x0006500f01007387 */ /* 0x000fe20000100800 */
[----:B------:R-:W-:Y:S01]  /*b020*/  USHF.R.S32.HI UR14, URZ, 0x1f, UR6 ;  /* 0x0000001fff0e7899 */ /* 0x000fe20008011406 */
[----:B-1----:R-:W-:Y:S02]  /*b030*/  @P3 IMAD.MOV.U32 R8, RZ, RZ, R15 ;  /* 0x000000ffff083224 */ /* 0x002fe400078e000f */
[----:B------:R0:W-:Y:S01]  /*b040*/  STL [R1+0x63c], R9 ;  /* 0x00063c0901007387 */ /* 0x0001e20000100800 */
[----:B------:R-:W-:Y:S01]  /*b050*/  PRMT R11, RZ, 0x7610, R11 ;  /* 0x00007610ff0b7816 */ /* 0x000fe2000000000b */
[----:B------:R-:W-:Y:S01]  /*b060*/  IMAD.MOV.U32 R70, RZ, RZ, R13 ;  /* 0x000000ffff467224 */ /* 0x000fe200078e000d */
[----:B------:R-:W-:Y:S01]  /*b070*/  ISETP.GT.U32.AND P6, PT, R5, R93, PT ;  /* 0x0000005d0500720c */ /* 0x000fe20003fc4070 */
[----:B------:R-:W1:Y:S01]  /*b080*/  LDCU UR15, c[0x0][0x3b0] ;  /* 0x00007600ff0f77ac */ /* 0x000e620008000800 */
[----:B0-----:R-:W-:-:S05]  /*b090*/  @P3 IMAD.MOV.U32 R9, RZ, RZ, R68 ;  /* 0x000000ffff093224 */ /* 0x001fca00078e0044 */
[----:B------:R0:W3:Y:S04]  /*b0a0*/  @P3 LDG.E.U8 R14, desc[UR24][R8.64] ;  /* 0x00000018080e3981 */ /* 0x0000e8000c1e1100 */
[----:B------:R-:W-:Y:S04]  /*b0b0*/  STL [R1+0x64c], R68 ;  /* 0x00064c4401007387 */ /* 0x000fe80000100800 */
[----:B------:R-:W-:Y:S01]  /*b0c0*/  STL [R1+0xcfc], R0 ;  /* 0x000cfc0001007387 */ /* 0x000fe20000100800 */
[----:B0-----:R-:W-:-:S03]  /*b0d0*/  IADD3 R8, P3, PT, R0, UR6, RZ ;  /* 0x0000000600087c10 */ /* 0x001fc6000ff7e0ff */
        /* <DEDUP_REMOVED lines=16> */
[----:B------:R-:W-:Y:S01]  /*b1e0*/  STL [R1+0xe7c], R0 ;  /* 0x000e7c0001007387 */ /* 0x000fe20000100800 */
[----:B------:R-:W-:-:S05]  /*b1f0*/  IADD3.X R9, PT, PT, R2, UR14, RZ, P3, !PT ;  /* 0x0000000e02097c10 */ /* 0x000fca0009ffe4ff */
[----:B------:R0:W4:Y:S04]  /*b200*/  @!P0 LDG.E.U8 R22, desc[UR24][R8.64] ;  /* 0x0000001808168981 */ /* 0x000128000c1e1100 */
[----:B--2---:R-:W-:Y:S04]  /*b210*/  STL [R1+0x40c], R69 ;  /* 0x00040c4501007387 */ /* 0x004fe80000100800 */
[----:B------:R2:W-:Y:S04]  /*b220*/  STL [R1+0xe84], R0 ;  /* 0x000e840001007387 */ /* 0x0005e80000100800 */
[----:B--2---:R-:W2:Y:S04]  /*b230*/  LDL.LU R0, [R1+0xc] ;  /* 0x00000c0001007983 */ /* 0x004ea80000300800 */
[----:B---3--:R3:W-:Y:S04]  /*b240*/  STL [R1+0x960], R14 ;  /* 0x0009600e01007387 */ /* 0x0087e80000100800 */
[----:B------:R-:W-:Y:S01]  /*b250*/  STL [R1+0xd00], R2 ;  /* 0x000d000201007387 */ /* 0x000fe20000100800 */
[----:B---3--:R-:W-:-:S02]  /*b260*/  IADD3 R14, P2, PT, R3, UR5, RZ ;  /* 0x00000005030e7c10 */ /* 0x008fc4000ff5e0ff */
[----:B------:R-:W-:Y:S01]  /*b270*/  ISETP.GT.U32.AND P1, PT, R5, R23, PT ;  /* 0x000000170500720c */ /* 0x000fe20003f24070 */
[----:B------:R-:W-:Y:S01]  /*b280*/  @!P6 IMAD.IADD R93, R93, 0x1, -R5 ;  /* 0x000000015d5de824 */ /* 0x000fe200078e0a05 */
[----:B------:R-:W-:Y:S01]  /*b290*/  IADD3.X R15, PT, PT, R4, UR17, RZ, P2, !PT ;  /* 0x00000011040f7c10 */ /* 0x000fe200097fe4ff */
[----:B------:R-:W-:Y:S01]  /*b2a0*/  STL [R1+0x660], R14 ;  /* 0x0006600e01007387 */ /* 0x000fe20000100800 */
[----:B0-----:R-:W-:Y:S01]  /*b2b0*/  @P4 IMAD.MOV.U32 R8, RZ, RZ, R14 ;  /* 0x000000ffff084224 */ /* 0x001fe200078e000e */
[----:B------:R-:W0:Y:S02]  /*b2c0*/  LDCU UR5, c[0x0][0x3b0] ;  /* 0x00007600ff0577ac */ /* 0x000e240008000800 */
[----:B------:R-:W-:Y:S01]  /*b2d0*/  STL [R1+0xd5c], R2 ;  /* 0x000d5c0201007387 */ /* 0x000fe20000100800 */
[----:B------:R-:W-:Y:S01]  /*b2e0*/  IMAD.MOV.U32 R13, RZ, RZ, R19 ;  /* 0x000000ffff0d7224 */ /* 0x000fe200078e0013 */
[----:B------:R-:W3:Y:S02]  /*b2f0*/  LDCU UR17, c[0x0][0x3b0] ;  /* 0x00007600ff1177ac */ /* 0x000ee40008000800 */
[----:B------:R1:W-:Y:S02]  /*b300*/  STL [R1+0x664], R9 ;  /* 0x0006640901007387 */ /* 0x0003e40000100800 */
[----:B-1----:R-:W-:-:S05]  /*b310*/  @P4 IMAD.MOV.U32 R9, RZ, RZ, R15 ;  /* 0x000000ffff094224 */ /* 0x002fca00078e000f */
[----:B------:R1:W3:Y:S01]  /*b320*/  @P4 LDG.E.U8 R11, desc[UR24][R8.64] ;  /* 0x00000018080b4981 */ /* 0x0002e2000c1e1100 */
[----:B------:R-:W-:Y:S02]  /*b330*/  PRMT R2, RZ, 0x7610, R2 ;  /* 0x00007610ff027816 */ /* 0x000fe40000000002 */
[----:B-1----:R-:W-:Y:S01]  /*b340*/  IADD3 R8, P4, PT, R3, UR6, RZ ;  /* 0x0000000603087c10 */ /* 0x002fe2000ff9e0ff */
[----:B------:R-:W-:Y:S01]  /*b350*/  VIADD R14, R10, 0x8e ;  /* 0x0000008e0a0e7836 */ /* 0x000fe20000000000 */
[----:B------:R-:W-:Y:S01]  /*b360*/  STL [R1+0x65c], R15 ;  /* 0x00065c0f01007387 */ /* 0x000fe20000100800 */
[----:B------:R-:W-:Y:S01]  /*b370*/  ISETP.GT.U32.AND P2, PT, R5, R20, PT ;  /* 0x000000140500720c */ /* 0x000fe20003f44070 */
[----:B------:R-:W-:Y:S01]  /*b380*/  @!P1 IMAD.IADD R23, R23, 0x1, -R5 ;  /* 0x0000000117179824 */ /* 0x000fe200078e0a05 */
[----:B------:R-:W-:Y:S01]  /*b390*/  IADD3.X R9, PT, PT, R4, UR14, RZ, P4, !PT ;  /* 0x0000000e04097c10 */ /* 0x000fe2000a7fe4ff */
[----:B------:R-:W-:Y:S01]  /*b3a0*/  IMAD.MOV.U32 R69, RZ, RZ, R18 ;  /* 0x000000ffff457224 */ /* 0x000fe200078e0012 */
[----:B------:R-:W1:Y:S03]  /*b3b0*/  LDCU UR6, c[0x0][0x3b0] ;  /* 0x00007600ff0677ac */ /* 0x000e660008000800 */
[----:B------:R0:W4:Y:S01]  /*b3c0*/  @!P0 LDG.E.U8 R2, desc[UR24][R8.64] ;  /* 0x0000001808028981 */ /* 0x000122000c1e1100 */
[----:B------:R-:W-:Y:S01]  /*b3d0*/  ISETP.GT.U32.AND P1, PT, R5, R23, PT ;  /* 0x000000170500720c */ /* 0x000fe20003f24070 */
[----:B------:R-:W-:-:S04]  /*b3e0*/  IMAD.MOV.U32 R68, RZ, RZ, R17 ;  /* 0x000000ffff447224 */ /* 0x000fc800078e0011 */
[--C-:B------:R-:W-:Y:S01]  /*b3f0*/  @!P2 IMAD.IADD R20, R20, 0x1, -R5.reuse ;  /* 0x000000011414a824 */ /* 0x100fe200078e0a05 */
[----:B------:R-:W0:Y:S04]  /*b400*/  LDCU UR14, c[0x0][0x3b0] ;  /* 0x00007600ff0e77ac */ /* 0x000e280008000800 */
[C---:B------:R-:W-:Y:S02]  /*b410*/  ISETP.GT.U32.AND P2, PT, R5.reuse, R20, PT ;  /* 0x000000140500720c */ /* 0x040fe40003f44070 */
[----:B------:R-:W-:Y:S01]  /*b420*/  ISETP.GT.U32.AND P0, PT, R5, R70, PT ;  /* 0x000000460500720c */ /* 0x000fe20003f04070 */
[----:B------:R-:W-:Y:S01]  /*b430*/  @!P1 IMAD.IADD R23, R23, 0x1, -R5 ;  /* 0x0000000117179824 */ /* 0x000fe200078e0a05 */
[----:B------:R-:W-:-:S09]  /*b440*/  ISETP.GT.U32.AND P1, PT, R5, R92, PT ;  /* 0x0000005c0500720c */ /* 0x000fd20003f24070 */
[--C-:B------:R-:W-:Y:S01]  /*b450*/  @!P2 IMAD.IADD R20, R20, 0x1, -R5.reuse ;  /* 0x000000011414a824 */ /* 0x100fe200078e0a05 */
[C---:B------:R-:W-:Y:S01]  /*b460*/  ISETP.GT.U32.AND P2, PT, R5.reuse, R90, PT ;  /* 0x0000005a0500720c */ /* 0x040fe20003f44070 */
[--C-:B------:R-:W-:Y:S01]  /*b470*/  @!P0 IMAD.IADD R70, R70, 0x1, -R5.reuse ;  /* 0x0000000146468824 */ /* 0x100fe200078e0a05 */
[----:B------:R-:W-:Y:S01]  /*b480*/  ISETP.GT.U32.AND P0, PT, R5, R88, PT ;  /* 0x000000580500720c */ /* 0x000fe20003f04070 */
[----:B------:R-:W-:-:S03]  /*b490*/  @!P1 IMAD.IADD R92, R92, 0x1, -R5 ;  /* 0x000000015c5c9824 */ /* 0x000fc600078e0a05 */
[----:B------:R-:W-:-:S07]  /*b4a0*/  ISETP.GT.U32.AND P1, PT, R5, R70, PT ;  /* 0x000000460500720c */ /* 0x000fce0003f24070 */
[--C-:B------:R-:W-:Y:S01]  /*b4b0*/  @!P2 IMAD.IADD R90, R90, 0x1, -R5.reuse ;  /* 0x000000015a5aa824 */ /* 0x100fe200078e0a05 */
[----:B------:R-:W-:Y:S01]  /*b4c0*/  ISETP.GT.U32.AND P2, PT, R5, R92, PT ;  /* 0x0000005c0500720c */ /* 0x000fe20003f44070 */
[----:B------:R-:W-:-:S03]  /*b4d0*/  @!P0 IMAD.IADD R88, R88, 0x1, -R5 ;  /* 0x0000000158588824 */ /* 0x000fc600078e0a05 */
[----:B------:R-:W-:Y:S01]  /*b4e0*/  ISETP.GT.U32.AND P0, PT, R5, R90, PT ;  /* 0x0000005a0500720c */ /* 0x000fe20003f04070 */
[----:B------:R-:W-:-:S08]  /*b4f0*/  @!P1 IMAD.IADD R70, R70, 0x1, -R5 ;  /* 0x0000000146469824 */ /* 0x000fd000078e0a05 */
[----:B------:R-:W-:Y:S01]  /*b500*/  @!P2 IMAD.IADD R92, R92, 0x1, -R5 ;  /* 0x000000015c5ca824 */ /* 0x000fe200078e0a05 */
[----:B------:R-:W-:-:S03]  /*b510*/  ISETP.GT.U32.AND P2, PT, R5, R86, PT ;  /* 0x000000560500720c */ /* 0x000fc60003f44070 */
[----:B------:R-:W-:Y:S01]  /*b520*/  @!P0 IMAD.IADD R90, R90, 0x1, -R5 ;  /* 0x000000015a5a8824 */ /* 0x000fe200078e0a05 */
[----:B------:R-:W-:-:S09]  /*b530*/  ISETP.GT.U32.AND P0, PT, R5, R84, PT ;  /* 0x000000540500720c */ /* 0x000fd20003f04070 */
        /* <DEDUP_REMOVED lines=13> */
[C---:B------:R-:W-:Y:S02]  /*b610*/  ISETP.GT.U32.AND P2, PT, R5.reuse, R72, PT ;  /* 0x000000480500720c */ /* 0x040fe40003f44070 */
[----:B--2---:R-:W-:-:S13]  /*b620*/  ISETP.GT.U32.AND P3, PT, R5, R0, PT ;  /* 0x000000000500720c */ /* 0x004fda0003f64070 */
[----:B------:R-:W-:-:S05]  /*b630*/  @!P3 IMAD.IADD R0, R0, 0x1, -R5 ;  /* 0x000000010000b824 */ /* 0x000fca00078e0a05 */
[----:B------:R-:W-:Y:S01]  /*b640*/  ISETP.GT.U32.AND P4, PT, R5, R0, PT ;  /* 0x000000000500720c */ /* 0x000fe20003f84070 */
[----:B---3--:R-:W-:Y:S04]  /*b650*/  STL [R1+0x964], R11 ;  /* 0x0009640b01007387 */ /* 0x008fe80000100800 */
[----:B------:R-:W-:Y:S04]  /*b660*/  STL [R1+0x44], R14 ;  /* 0x0000440e01007387 */ /* 0x000fe80000100800 */
[----:B----4-:R-:W-:Y:S04]  /*b670*/  STL [R1+0x970], R22 ;  /* 0x0009701601007387 */ /* 0x010fe80000100800 */
        /* <DEDUP_REMOVED lines=20> */
[----:B------:R2:W-:Y:S02]  /*b7c0*/  STL [R1+0xe8c], R4 ;  /* 0x000e8c0401007387 */ /* 0x0005e40000100800 */
[----:B--2---:R-:W-:-:S05]  /*b7d0*/  IMAD.MOV.U32 R4, RZ, RZ, R21 ;  /* 0x000000ffff047224 */ /* 0x004fca00078e0015 */
[C---:B------:R-:W-:Y:S01]  /*b7e0*/  ISETP.GT.U32.AND P3, PT, R5.reuse, R4, PT ;  /* 0x000000040500720c */ /* 0x040fe20003f64070 */
[----:B------:R-:W-:Y:S01]  /*b7f0*/  @!P4 IMAD.IADD R0, R0, 0x1, -R5 ;  /* 0x000000010000c824 */ /* 0x000fe200078e0a05 */
[----:B------:R-:W-:-:S11]  /*b800*/  ISETP.GT.U32.AND P4, PT, R5, R91, PT ;  /* 0x0000005b0500720c */ /* 0x000fd60003f84070 */
[--C-:B------:R-:W-:Y:S01]  /*b810*/  @!P3 IMAD.IADD R4, R4, 0x1, -R5.reuse ;  /* 0x000000010404b824 */ /* 0x100fe200078e0a05 */
[----:B------:R-:W-:Y:S01]  /*b820*/  ISETP.GT.U32.AND P3, PT, R5, R89, PT ;  /* 0x000000590500720c */ /* 0x000fe20003f64070 */
[----:B------:R-:W-:-:S03]  /*b830*/  @!P4 IMAD.IADD R91, R91, 0x1, -R5 ;  /* 0x000000015b5bc824 */ /* 0x000fc600078e0a05 */
[C---:B------:R-:W-:Y:S02]  /*b840*/  ISETP.GT.U32.AND P6, PT, R5.reuse, R4, PT ;  /* 0x000000040500720c */ /* 0x040fe40003fc4070 */
[----:B------:R-:W-:-:S07]  /*b850*/  ISETP.GT.U32.AND P4, PT, R5, R93, PT ;  /* 0x0000005d0500720c */ /* 0x000fce0003f84070 */
[----:B------:R-:W-:Y:S01]  /*b860*/  @!P3 IMAD.IADD R89, R89, 0x1, -R5 ;  /* 0x000000015959b824 */ /* 0x000fe200078e0a05 */
[----:B------:R-:W-:-:S04]  /*b870*/  ISETP.GT.U32.AND P3, PT, R5, R91, PT ;  /* 0x0000005b0500720c */ /* 0x000fc80003f64070 */
[C---:B------:R-:W-:Y:S01]  /*b880*/  ISETP.GT.U32.AND P1, PT, R5.reuse, R89, PT ;  /* 0x000000590500720c */ /* 0x040fe20003f24070 */
[--C-:B------:R-:W-:Y:S01]  /*b890*/  @!P6 IMAD.IADD R4, R4, 0x1, -R5.reuse ;  /* 0x000000010404e824 */ /* 0x100fe200078e0a05 */
[----:B------:R-:W-:Y:S01]  /*b8a0*/  ISETP.GT.U32.AND P6, PT, R5, R87, PT ;  /* 0x000000570500720c */ /* 0x000fe20003fc4070 */
[----:B------:R-:W-:Y:S01]  /*b8b0*/  @!P4 IMAD.IADD R93, R93, 0x1, -R5 ;  /* 0x000000015d5dc824 */ /* 0x000fe200078e0a05 */
[----:B------:R-:W-:-:S05]  /*b8c0*/  ISETP.GT.U32.AND P4, PT, R5, R88, PT ;  /* 0x000000580500720c */ /* 0x000fca0003f84070 */
[----:B------:R-:W-:Y:S01]  /*b8d0*/  @!P3 IMAD.IADD R91, R91, 0x1, -R5 ;  /* 0x000000015b5bb824 */ /* 0x000fe200078e0a05 */
[----:B------:R-:W-:-:S03]  /*b8e0*/  ISETP.GT.U32.AND P3, PT, R5, R85, PT ;  /* 0x000000550500720c */ /* 0x000fc60003f64070 */
[--C-:B------:R-:W-:Y:S01]  /*b8f0*/  @!P1 IMAD.IADD R89, R89, 0x1, -R5.reuse ;  /* 0x0000000159599824 */ /* 0x100fe200078e0a05 */
[----:B------:R-:W-:Y:S01]  /*b900*/  ISETP.GT.U32.AND P1, PT, R5, R83, PT ;  /* 0x000000530500720c */ /* 0x000fe20003f24070 */
[--C-:B------:R-:W-:Y:S01]  /*b910*/  @!P6 IMAD.IADD R87, R87, 0x1, -R5.reuse ;  /* 0x000000015757e824 */ /* 0x100fe200078e0a05 */
[----:B------:R-:W-:Y:S01]  /*b920*/  ISETP.GT.U32.AND P6, PT, R5, R82, PT ;  /* 0x000000520500720c */ /* 0x000fe20003fc4070 */
[----:B------:R-:W-:-:S03]  /*b930*/  @!P4 IMAD.IADD R88, R88, 0x1, -R5 ;  /* 0x000000015858c824 */ /* 0x000fc600078e0a05 */
[----:B------:R-:W-:-:S03]  /*b940*/  ISETP.GT.U32.AND P4, PT, R5, R87, PT ;  /* 0x000000570500720c */ /* 0x000fc60003f84070 */
[----:B------:R-:W-:Y:S01]  /*b950*/  @!P3 IMAD.IADD R85, R85, 0x1, -R5 ;  /* 0x000000015555b824 */ /* 0x000fe200078e0a05 */
[----:B------:R-:W-:-:S03]  /*b960*/  ISETP.GT.U32.AND P3, PT, R5, R86, PT ;  /* 0x000000560500720c */ /* 0x000fc60003f64070 */
[--C-:B------:R-:W-:Y:S01]  /*b970*/  @!P1 IMAD.IADD R83, R83, 0x1, -R5.reuse ;  /* 0x0000000153539824 */ /* 0x100fe200078e0a05 */
[C---:B------:R-:W-:Y:S01]  /*b980*/  ISETP.GT.U32.AND P1, PT, R5.reuse, R79, PT ;  /* 0x0000004f0500720c */ /* 0x040fe20003f24070 */
[----:B------:R-:W-:Y:S01]  /*b990*/  @!P6 IMAD.IADD R82, R82, 0x1, -R5 ;  /* 0x000000015252e824 */ /* 0x000fe200078e0a05 */
[----:B------:R-:W-:-:S03]  /*b9a0*/  ISETP.GT.U32.AND P6, PT, R5, R85, PT ;  /* 0x000000550500720c */ /* 0x000fc60003fc4070 */
[----:B------:R-:W-:Y:S01]  /*b9b0*/  @!P4 IMAD.IADD R87, R87, 0x1, -R5 ;  /* 0x000000015757c824 */ /* 0x000fe200078e0a05 */
[----:B------:R-:W-:-:S03]  /*b9c0*/  ISETP.GT.U32.AND P4, PT, R5, R83, PT ;  /* 0x000000530500720c */ /* 0x000fc60003f84070 */
[----:B------:R-:W-:Y:S01]  /*b9d0*/  @!P3 IMAD.IADD R86, R86, 0x1, -R5 ;  /* 0x000000015656b824 */ /* 0x000fe200078e0a05 */
[----:B------:R-:W-:-:S03]  /*b9e0*/  ISETP.GT.U32.AND P3, PT, R5, R82, PT ;  /* 0x000000520500720c */ /* 0x000fc60003f64070 */
[--C-:B------:R-:W-:Y:S02]  /*b9f0*/  @!P1 IMAD.IADD R79, R79, 0x1, -R5.reuse ;  /* 0x000000014f4f9824 */ /* 0x100fe400078e0a05 */
[----:B------:R-:W-:-:S03]  /*ba00*/  @!P6 IMAD.IADD R85, R85, 0x1, -R5 ;  /* 0x000000015555e824 */ /* 0x000fc600078e0a05 */
[----:B------:R-:W-:Y:S01]  /*ba10*/  ISETP.GT.U32.AND P6, PT, R5, R79, PT ;  /* 0x0000004f0500720c */ /* 0x000fe20003fc4070 */
[----:B------:R-:W-:Y:S01]  /*ba20*/  @!P4 IMAD.IADD R83, R83, 0x1, -R5 ;  /* 0x000000015353c824 */ /* 0x000fe200078e0a05 */
[----:B------:R-:W-:-:S03]  /*ba30*/  ISETP.GT.U32.AND P4, PT, R5, R77, PT ;  /* 0x0000004d0500720c */ /* 0x000fc60003f84070 */
[----:B------:R-:W-:Y:S01]  /*ba40*/  @!P3 IMAD.IADD R82, R82, 0x1, -R5 ;  /* 0x000000015252b824 */ /* 0x000fe200078e0a05 */
[C---:B------:R-:W-:Y:S02]  /*ba50*/  ISETP.GT.U32.AND P3, PT, R5.reuse, R76, PT ;  /* 0x0000004c0500720c */ /* 0x040fe40003f64070 */
[----:B------:R-:W-:-:S05]  /*ba60*/  ISETP.GT.U32.AND P1, PT, R5, R80, PT ;  /* 0x000000500500720c */ /* 0x000fca0003f24070 */
[--C-:B------:R-:W-:Y:S01]  /*ba70*/  @!P6 IMAD.IADD R79, R79, 0x1, -R5.reuse ;  /* 0x000000014f4fe824 */ /* 0x100fe200078e0a05 */
[----:B------:R-:W-:Y:S01]  /*ba80*/  ISETP.GT.U32.AND P6, PT, R5, R73, PT ;  /* 0x000000490500720c */ /* 0x000fe20003fc4070 */
[----:B------:R-:W-:Y:S01]  /*ba90*/  @!P4 IMAD.IADD R77, R77, 0x1, -R5 ;  /* 0x000000014d4dc824 */ /* 0x000fe200078e0a05 */
[----:B------:R-:W-:-:S03]  /*baa0*/  ISETP.GT.U32.AND P4, PT, R5, R71, PT ;  /* 0x000000470500720c */ /* 0x000fc60003f84070 */
[--C-:B------:R-:W-:Y:S01]  /*bab0*/  @!P3 IMAD.IADD R76, R76, 0x1, -R5.reuse ;  /* 0x000000014c4cb824 */ /* 0x100fe200078e0a05 */
[C---:B------:R-:W-:Y:S01]  /*bac0*/  ISETP.GT.U32.AND P3, PT, R5.reuse, R67, PT ;  /* 0x000000430500720c */ /* 0x040fe20003f64070 */
[--C-:B------:R-:W-:Y:S01]  /*bad0*/  @!P1 IMAD.IADD R80, R80, 0x1, -R5.reuse ;  /* 0x0000000150509824 */ /* 0x100fe200078e0a05 */
[----:B------:R-:W-:Y:S01]  /*bae0*/  ISETP.GT.U32.AND P1, PT, R5, R74, PT ;  /* 0x0000004a0500720c */ /* 0x000fe20003f24070 */
[--C-:B------:R-:W-:Y:S02]  /*baf0*/  @!P0 IMAD.IADD R75, R75, 0x1, -R5.reuse ;  /* 0x000000014b4b8824 */ /* 0x100fe400078e0a05 */
[--C-:B------:R-:W-:Y:S01]  /*bb00*/  @!P2 IMAD.IADD R72, R72, 0x1, -R5.reuse ;  /* 0x000000014848a824 */ /* 0x100fe200078e0a05 */
[----:B------:R-:W-:Y:S01]  /*bb10*/  ISETP.GT.U32.AND P2, PT, R5, R77, PT ;  /* 0x0000004d0500720c */ /* 0x000fe20003f44070 */
[--C-:B------:R-:W-:Y:S01]  /*bb20*/  @!P6 IMAD.IADD R73, R73, 0x1, -R5.reuse ;  /* 0x000000014949e824 */ /* 0x100fe200078e0a05 */
[C---:B------:R-:W-:Y:S02]  /*bb30*/  ISETP.GT.U32.AND P0, PT, R5.reuse, R66, PT ;  /* 0x000000420500720c */ /* 0x040fe40003f04070 */
[----:B------:R-:W-:Y:S01]  /*bb40*/  ISETP.GT.U32.AND P6, PT, R5, R78, PT ;  /* 0x0000004e0500720c */ /* 0x000fe20003fc4070 */
[----:B------:R-:W-:-:S02]  /*bb50*/  @!P4 IMAD.IADD R71, R71, 0x1, -R5 ;  /* 0x000000014747c824 */ /* 0x000fc400078e0a05 */
[--C-:B------:R-:W-:Y:S01]  /*bb60*/  @!P3 IMAD.IADD R67, R67, 0x1, -R5.reuse ;  /* 0x000000014343b824 */ /* 0x100fe200078e0a05 */
[C---:B------:R-:W-:Y:S02]  /*bb70*/  ISETP.GT.U32.AND P3, PT, R5.reuse, R75, PT ;  /* 0x0000004b0500720c */ /* 0x040fe40003f64070 */
[C---:B------:R-:W-:Y:S01]  /*bb80*/  ISETP.GT.U32.AND P4, PT, R5.reuse, R76, PT ;  /* 0x0000004c0500720c */ /* 0x040fe20003f84070 */
[--C-:B------:R-:W-:Y:S01]  /*bb90*/  @!P1 IMAD.IADD R74, R74, 0x1, -R5.reuse ;  /* 0x000000014a4a9824 */ /* 0x100fe200078e0a05 */
[----:B------:R-:W-:Y:S01]  /*bba0*/  ISETP.GT.U32.AND P1, PT, R5, R65, PT ;  /* 0x000000410500720c */ /* 0x000fe20003f24070 */
[--C-:B------:R-:W-:Y:S01]  /*bbb0*/  @!P2 IMAD.IADD R77, R77, 0x1, -R5.reuse ;  /* 0x000000014d4da824 */ /* 0x100fe200078e0a05 */
[C---:B------:R-:W-:Y:S01]  /*bbc0*/  ISETP.GT.U32.AND P2, PT, R5.reuse, R72, PT ;  /* 0x000000480500720c */ /* 0x040fe20003f44070 */
[--C-:B------:R-:W-:Y:S02]  /*bbd0*/  @!P0 IMAD.IADD R66, R66, 0x1, -R5.reuse ;  /* 0x0000000142428824 */ /* 0x100fe400078e0a05 */
[----:B------:R-:W-:Y:S01]  /*bbe0*/  @!P6 IMAD.IADD R78, R78, 0x1, -R5 ;  /* 0x000000014e4ee824 */ /* 0x000fe200078e0a05 */
[----:B------:R-:W-:-:S02]  /*bbf0*/  ISETP.GT.U32.AND P6, PT, R5, R71, PT ;  /* 0x000000470500720c */ /* 0x000fc40003fc4070 */
[----:B------:R-:W-:Y:S01]  /*bc00*/  IABS R22, R14 ;  /* 0x0000000e00167213 */ /* 0x000fe20000000000 */
[--C-:B------:R-:W-:Y:S01]  /*bc10*/  @!P3 IMAD.IADD R75, R75, 0x1, -R5.reuse ;  /* 0x000000014b4bb824 */ /* 0x100fe200078e0a05 */
[----:B------:R-:W-:Y:S01]  /*bc20*/  LOP3.LUT R11, R6, 0x90, RZ, 0xfc, !PT ;  /* 0x00000090060b7812 */ /* 0x000fe200078efcff */
[----:B------:R-:W-:Y:S01]  /*bc30*/  @!P4 IMAD.IADD R76, R76, 0x1, -R5 ;  /* 0x000000014c4cc824 */ /* 0x000fe200078e0a05 */
[C---:B------:R-:W-:Y:S02]  /*bc40*/  ISETP.GT.U32.AND P3, PT, R5.reuse, R67, PT ;  /* 0x000000430500720c */ /* 0x040fe40003f64070 */
[----:B------:R-:W-:Y:S01]  /*bc50*/  ISETP.GT.U32.AND P4, PT, R5, R66, PT ;  /* 0x000000420500720c */ /* 0x000fe20003f84070 */
[----:B0-----:R-:W-:Y:S01]  /*bc60*/  IMAD.HI.U32 R8, R7, R22, RZ ;  /* 0x0000001607087227 */ /* 0x001fe200078e00ff */
[----:B------:R-:W-:Y:S02]  /*bc70*/  IABS R21, R11 ;  /* 0x0000000b00157213 */ /* 0x000fe40000000000 */
[----:B------:R-:W-:Y:S01]  /*bc80*/  LOP3.LUT R3, R6, 0x92, RZ, 0xfc, !PT ;  /* 0x0000009206037812 */ /* 0x000fe200078efcff */
[----:B------:R0:W-:Y:S01]  /*bc90*/  STL [R1+0x8], R20 ;  /* 0x0000081401007387 */ /* 0x0001e20000100800 */
[----:B------:R-:W-:-:S02]  /*bca0*/  IMAD.MOV R8, RZ, RZ, -R8 ;  /* 0x000000ffff087224 */ /* 0x000fc400078e0a08 */
[----:B------:R-:W-:Y:S01]  /*bcb0*/  IMAD.HI.U32 R9, R7, R21, RZ ;  /* 0x0000001507097227 */ /* 0x000fe200078e00ff */
[----:B------:R2:W-:Y:S03]  /*bcc0*/  STL [R1+0x96c], R2 ;  /* 0x00096c0201007387 */ /* 0x0005e60000100800 */
[--C-:B------:R-:W-:Y:S01]  /*bcd0*/  @!P1 IMAD.IADD R65, R65, 0x1, -R5.reuse ;  /* 0x0000000141419824 */ /* 0x100fe200078e0a05 */
[----:B0-----:R-:W-:Y:S01]  /*bce0*/  IABS R20, R3 ;  /* 0x0000000300147213 */ /* 0x001fe20000000000 */
[--C-:B------:R-:W-:Y:S01]  /*bcf0*/  @!P2 IMAD.IADD R72, R72, 0x1, -R5.reuse ;  /* 0x000000014848a824 */ /* 0x100fe200078e0a05 */
[----:B------:R-:W-:Y:S02]  /*bd00*/  ISETP.GT.U32.AND P1, PT, R5, R73, PT ;  /* 0x000000490500720c */ /* 0x000fe40003f24070 */
[C---:B--2---:R-:W-:Y:S01]  /*bd10*/  LOP3.LUT R2, R6.reuse, 0x94, RZ, 0xfc, !PT ;  /* 0x0000009406027812 */ /* 0x044fe200078efcff */
[----:B------:R-:W-:Y:S01]  /*bd20*/  @!P6 IMAD.IADD R71, R71, 0x1, -R5 ;  /* 0x000000014747e824 */ /* 0x000fe200078e0a05 */
[C---:B------:R-:W-:Y:S01]  /*bd30*/  ISETP.GT.U32.AND P2, PT, R5.reuse, R63, PT ;  /* 0x0000003f0500720c */ /* 0x040fe20003f44070 */
[C---:B------:R-:W-:Y:S01]  /*bd40*/  IMAD R22, R5.reuse, R8, R22 ;  /* 0x0000000805167224 */ /* 0x040fe200078e0216 */
[----:B------:R-:W-:Y:S01]  /*bd50*/  ISETP.GT.U32.AND P6, PT, R5, R62, PT ;  /* 0x0000003e0500720c */ /* 0x000fe20003fc4070 */
[----:B------:R-:W-:Y:S01]  /*bd60*/  IMAD.MOV R9, RZ, RZ, -R9 ;  /* 0x000000ffff097224 */ /* 0x000fe200078e0a09 */
[----:B------:R-:W-:Y:S01]  /*bd70*/  IABS R19, R2 ;  /* 0x0000000200137213 */ /* 0x000fe20000000000 */
[----:B------:R-:W-:Y:S01]  /*bd80*/  IMAD.HI.U32 R8, R7, R20, RZ ;  /* 0x0000001407087227 */ /* 0x000fe200078e00ff */
[----:B------:R-:W-:-:S03]  /*bd90*/  LOP3.LUT R14, R6, 0x96, RZ, 0xfc, !PT ;  /* 0x00000096060e7812 */ /* 0x000fc600078efcff */
[--C-:B------:R-:W-:Y:S01]  /*bda0*/  @!P3 IMAD.IADD R67, R67, 0x1, -R5.reuse ;  /* 0x000000014343b824 */ /* 0x100fe200078e0a05 */
[C---:B------:R-:W-:Y:S01]  /*bdb0*/  ISETP.GT.U32.AND P3, PT, R5.reuse, R61, PT ;  /* 0x0000003d0500720c */ /* 0x040fe20003f64070 */
[----:B------:R-:W-:Y:S01]  /*bdc0*/  @!P4 IMAD.IADD R66, R66, 0x1, -R5 ;  /* 0x000000014242c824 */ /* 0x000fe200078e0a05 */
[C---:B------:R-:W-:Y:S01]  /*bdd0*/  ISETP.GT.U32.AND P4, PT, R5.reuse, R60, PT ;  /* 0x0000003c0500720c */ /* 0x040fe20003f84070 */
[----:B------:R-:W-:Y:S01]  /*bde0*/  IMAD R21, R5, R9, R21 ;  /* 0x0000000905157224 */ /* 0x000fe200078e0215 */
[----:B------:R-:W-:Y:S01]  /*bdf0*/  IABS R18, R14 ;  /* 0x0000000e00127213 */ /* 0x000fe20000000000 */
[----:B------:R-:W-:Y:S01]  /*be00*/  IMAD.MOV R8, RZ, RZ, -R8 ;  /* 0x000000ffff087224 */ /* 0x000fe200078e0a08 */
[----:B------:R-:W-:Y:S01]  /*be10*/  LOP3.LUT R3, R6, 0x98, RZ, 0xfc, !PT ;  /* 0x0000009806037812 */ /* 0x000fe200078efcff */
[----:B------:R-:W-:-:S03]  /*be20*/  IMAD.HI.U32 R9, R7, R19, RZ ;  /* 0x0000001307097227 */ /* 0x000fc600078e00ff */
[----:B------:R-:W-:Y:S01]  /*be30*/  IABS R17, R3 ;  /* 0x0000000300117213 */ /* 0x000fe20000000000 */
[----:B------:R-:W-:Y:S02]  /*be40*/  IMAD R20, R5, R8, R20 ;  /* 0x0000000805147224 */ /* 0x000fe400078e0214 */
[----:B------:R-:W-:Y:S02]  /*be50*/  IMAD.MOV R9, RZ, RZ, -R9 ;  /* 0x000000ffff097224 */ /* 0x000fe400078e0a09 */
[----:B------:R-:W-:Y:S01]  /*be60*/  IMAD.HI.U32 R8, R7, R18, RZ ;  /* 0x0000001207087227 */ /* 0x000fe200078e00ff */
[----:B------:R-:W-:-:S03]  /*be70*/  LOP3.LUT R14, R6, 0x9c, RZ, 0xfc, !PT ;  /* 0x0000009c060e7812 */ /* 0x000fc600078efcff */
[--C-:B------:R-:W-:Y:S02]  /*be80*/  @!P1 IMAD.IADD R73, R73, 0x1, -R5.reuse ;  /* 0x0000000149499824 */ /* 0x100fe400078e0a05 */
[--C-:B------:R-:W-:Y:S02]  /*be90*/  @!P2 IMAD.IADD R63, R63, 0x1, -R5.reuse ;  /* 0x000000013f3fa824 */ /* 0x100fe400078e0a05 */
[----:B------:R-:W-:Y:S02]  /*bea0*/  @!P6 IMAD.IADD R62, R62, 0x1, -R5 ;  /* 0x000000013e3ee824 */ /* 0x000fe400078e0a05 */
[----:B------:R-:W-:Y:S02]  /*beb0*/  IMAD R19, R5, R9, R19 ;  /* 0x0000000905137224 */ /* 0x000fe400078e0213 */
[----:B------:R-:W-:Y:S02]  /*bec0*/  IMAD.MOV R8, RZ, RZ, -R8 ;  /* 0x000000ffff087224 */ /* 0x000fe400078e0a08 */
[----:B------:R-:W-:Y:S01]  /*bed0*/  IMAD.HI.U32 R9, R7, R17, RZ ;  /* 0x0000001107097227 */ /* 0x000fe200078e00ff */
[----:B------:R0:W-:Y:S03]  /*bee0*/  STL [R1+0xea0], R73 ;  /* 0x000ea04901007387 */ /* 0x0001e60000100800 */
[--C-:B------:R-:W-:Y:S01]  /*bef0*/  @!P3 IMAD.IADD R61, R61, 0x1, -R5.reuse ;  /* 0x000000013d3db824 */ /* 0x100fe200078e0a05 */
[C---:B------:R-:W-:Y:S01]  /*bf00*/  ISETP.GT.U32.AND P3, PT, R5.reuse, R63, PT ;  /* 0x0000003f0500720c */ /* 0x040fe20003f64070 */
[----:B------:R-:W-:Y:S01]  /*bf10*/  @!P4 IMAD.IADD R60, R60, 0x1, -R5 ;  /* 0x000000013c3cc824 */ /* 0x000fe200078e0a05 */
[C---:B------:R-:W-:Y:S01]  /*bf20*/  ISETP.GT.U32.AND P4, PT, R5.reuse, R62, PT ;  /* 0x0000003e0500720c */ /* 0x040fe20003f84070 */
[----:B------:R-:W-:Y:S01]  /*bf30*/  IMAD R18, R5, R8, R18 ;  /* 0x0000000805127224 */ /* 0x000fe200078e0212 */
[----:B------:R-:W-:Y:S01]  /*bf40*/  IABS R15, R14 ;  /* 0x0000000e000f7213 */ /* 0x000fe20000000000 */
[----:B------:R-:W-:-:S02]  /*bf50*/  IMAD.MOV R8, RZ, RZ, -R9 ;  /* 0x000000ffff087224 */ /* 0x000fc400078e0a09 */
[----:B0-----:R-:W-:Y:S01]  /*bf60*/  IMAD.MOV.U32 R73, RZ, RZ, R69 ;  /* 0x000000ffff497224 */ /* 0x001fe200078e0045 */
[----:B------:R-:W-:Y:S01]  /*bf70*/  STL [R1+0xe9c], R72 ;  /* 0x000e9c4801007387 */ /* 0x000fe20000100800 */
[----:B------:R-:W-:Y:S02]  /*bf80*/  IMAD.MOV.U32 R3, RZ, RZ, R13 ;  /* 0x000000ffff037224 */ /* 0x000fe400078e000d */
[----:B------:R-:W-:Y:S01]  /*bf90*/  IMAD R17, R5, R8, R17 ;  /* 0x0000000805117224 */ /* 0x000fe200078e0211 */
[----:B------:R0:W-:Y:S01]  /*bfa0*/  STL [R1+0xe98], R66 ;  /* 0x000e984201007387 */ /* 0x0001e20000100800 */
[----:B------:R-:W-:Y:S02]  /*bfb0*/  VIADD R13, R10, 0x9e ;  /* 0x0000009e0a0d7836 */ /* 0x000fe40000000000 */
[----:B------:R-:W-:-:S04]  /*bfc0*/  IMAD.HI.U32 R8, R7, R15, RZ ;  /* 0x0000000f07087227 */ /* 0x000fc800078e00ff */
[----:B0-----:R-:W-:Y:S02]  /*bfd0*/  IMAD.MOV.U32 R66, RZ, RZ, R73 ;  /* 0x000000ffff427224 */ /* 0x001fe400078e0049 */
[----:B------:R-:W0:Y:S01]  /*bfe0*/  S2R R73, SR_TID.X ;  /* 0x0000000000497919 */ /* 0x000e220000002100 */
[----:B------:R-:W-:Y:S01]  /*bff0*/  IABS R14, R13 ;  /* 0x0000000d000e7213 */ /* 0x000fe20000000000 */
[----:B------:R-:W-:Y:S02]  /*c000*/  IMAD.MOV R8, RZ, RZ, -R8 ;  /* 0x000000ffff087224 */ /* 0x000fe400078e0a08 */
[--C-:B------:R-:W-:Y:S02]  /*c010*/  @!P3 IMAD.IADD R63, R63, 0x1, -R5.reuse ;  /* 0x000000013f3fb824 */ /* 0x100fe400078e0a05 */
[----:B------:R-:W-:Y:S02]  /*c020*/  @!P4 IMAD.IADD R62, R62, 0x1, -R5 ;  /* 0x000000013e3ec824 */ /* 0x000fe400078e0a05 */
[----:B------:R-:W-:-:S02]  /*c030*/  IMAD R15, R5, R8, R15 ;  /* 0x00000008050f7224 */ /* 0x000fc400078e020f */
[----:B------:R-:W-:Y:S01]  /*c040*/  IMAD.HI.U32 R8, R7, R14, RZ ;  /* 0x0000000e07087227 */ /* 0x000fe200078e00ff */
[----:B------:R2:W-:Y:S03]  /*c050*/  STL [R1+0xe94], R63 ;  /* 0x000e943f01007387 */ /* 0x0005e60000100800 */
[----:B------:R-:W-:Y:S01]  /*c060*/  IMAD.MOV R8, RZ, RZ, -R8 ;  /* 0x000000ffff087224 */ /* 0x000fe200078e0a08 */
[----:B------:R-:W-:Y:S04]  /*c070*/  STL [R1+0xe90], R62 ;  /* 0x000e903e01007387 */ /* 0x000fe80000100800 */
[----:B------:R3:W-:Y:S01]  /*c080*/  STL [R1+0xd68], R10 ;  /* 0x000d680a01007387 */ /* 0x0007e20000100800 */
[----:B------:R-:W-:-:S02]  /*c090*/  IMAD R14, R5, R8, R14 ;  /* 0x00000008050e7224 */ /* 0x000fc400078e020e */
[----:B--2---:R-:W-:Y:S01]  /*c0a0*/  IMAD.MOV.U32 R63, RZ, RZ, R70 ;  /* 0x000000ffff3f7224 */ /* 0x004fe200078e0046 */
[----:B------:R-:W2:Y:S01]  /*c0b0*/  LDL.LU R72, [R1+0x98] ;  /* 0x0000980001487983 */ /* 0x000ea20000300800 */
[----:B---3--:R-:W-:-:S04]  /*c0c0*/  LOP3.LUT R10, R6, 0xa4, RZ, 0xfc, !PT ;  /* 0x000000a4060a7812 */ /* 0x008fc800078efcff */
[----:B------:R-:W-:-:S05]  /*c0d0*/  IABS R8, R10 ;  /* 0x0000000a00087213 */ /* 0x000fca0000000000 */
[----:B------:R-:W-:-:S04]  /*c0e0*/  IMAD.HI.U32 R10, R7, R8, RZ ;  /* 0x00000008070a7227 */ /* 0x000fc800078e00ff */
[----:B------:R-:W-:-:S04]  /*c0f0*/  IMAD.MOV R10, RZ, RZ, -R10 ;  /* 0x000000ffff0a7224 */ /* 0x000fc800078e0a0a */
[----:B------:R-:W-:Y:S01]  /*c100*/  IMAD R70, R5, R10, R8 ;  /* 0x0000000a05467224 */ /* 0x000fe200078e0208 */
[----:B0-----:R-:W-:Y:S02]  /*c110*/  LOP3.LUT R8, R73, 0x3f, RZ, 0xc0, !PT ;  /* 0x0000003f49087812 */ /* 0x001fe400078ec0ff */
[----:B------:R-:W3:Y:S01]  /*c120*/  LDL.LU R73, [R1+0x94] ;  /* 0x0000940001497983 */ /* 0x000ee20000300800 */
[C---:B------:R-:W-:Y:S02]  /*c130*/  ISETP.GT.U32.AND P0, PT, R5.reuse, R74, PT ;  /* 0x0000004a0500720c */ /* 0x040fe40003f04070 */
[----:B------:R-:W-:-:S11]  /*c140*/  ISETP.GT.U32.AND P1, PT, R5, R64, PT ;  /* 0x000000400500720c */ /* 0x000fd60003f24070 */
[--C-:B------:R-:W-:Y:S01]  /*c150*/  @!P0 IMAD.IADD R74, R74, 0x1, -R5.reuse ;  /* 0x000000014a4a8824 */ /* 0x100fe200078e0a05 */
[C---:B------:R-:W-:Y:S01]  /*c160*/  ISETP.GT.U32.AND P0, PT, R5.reuse, R65, PT ;  /* 0x000000410500720c */ /* 0x040fe20003f04070 */
[----:B------:R-:W-:Y:S01]  /*c170*/  @!P1 IMAD.IADD R64, R64, 0x1, -R5 ;  /* 0x0000000140409824 */ /* 0x000fe200078e0a05 */
[----:B------:R-:W-:-:S11]  /*c180*/  ISETP.GT.U32.AND P1, PT, R5, R58, PT ;  /* 0x0000003a0500720c */ /* 0x000fd60003f24070 */
[--C-:B------:R-:W-:Y:S01]  /*c190*/  @!P0 IMAD.IADD R65, R65, 0x1, -R5.reuse ;  /* 0x0000000141418824 */ /* 0x100fe200078e0a05 */
[C---:B------:R-:W-:Y:S02]  /*c1a0*/  ISETP.GT.U32.AND P0, PT, R5.reuse, R59, PT ;  /* 0x0000003b0500720c */ /* 0x040fe40003f04070 */
[C---:B------:R-:W-:Y:S02]  /*c1b0*/  ISETP.GT.U32.AND P2, PT, R5.reuse, R57, PT ;  /* 0x000000390500720c */ /* 0x040fe40003f44070 */
[C---:B------:R-:W-:Y:S01]  /*c1c0*/  ISETP.GT.U32.AND P6, PT, R5.reuse, R64, PT ;  /* 0x000000400500720c */ /* 0x040fe20003fc4070 */
[----:B------:R-:W-:Y:S01]  /*c1d0*/  @!P1 IMAD.IADD R58, R58, 0x1, -R5 ;  /* 0x000000013a3a9824 */ /* 0x000fe200078e0a05 */
[----:B------:R-:W-:-:S07]  /*c1e0*/  ISETP.GT.U32.AND P1, PT, R5, R60, PT ;  /* 0x0000003c0500720c */ /* 0x000fce0003f24070 */
[--C-:B------:R-:W-:Y:S01]  /*c1f0*/  @!P0 IMAD.IADD R59, R59, 0x1, -R5.reuse ;  /* 0x000000013b3b8824 */ /* 0x100fe200078e0a05 */
[----:B------:R-:W-:Y:S01]  /*c200*/  ISETP.GT.U32.AND P0, PT, R5, R61, PT ;  /* 0x0000003d0500720c */ /* 0x000fe20003f04070 */
[----:B------:R-:W-:-:S03]  /*c210*/  @!P2 IMAD.IADD R57, R57, 0x1, -R5 ;  /* 0x000000013939a824 */ /* 0x000fc600078e0a05 */
[C---:B------:R-:W-:Y:S01]  /*c220*/  ISETP.GT.U32.AND P2, PT, R5.reuse, R59, PT ;  /* 0x0000003b0500720c */ /* 0x040fe20003f44070 */
[--C-:B------:R-:W-:Y:S01]  /*c230*/  @!P6 IMAD.IADD R64, R64, 0x1, -R5.reuse ;  /* 0x000000014040e824 */ /* 0x100fe200078e0a05 */
[C---:B------:R-:W-:Y:S02]  /*c240*/  ISETP.GT.U32.AND P3, PT, R5.reuse, R58, PT ;  /* 0x0000003a0500720c */ /* 0x040fe40003f64070 */
[----:B------:R-:W-:Y:S01]  /*c250*/  ISETP.GT.U32.AND P6, PT, R5, R56, PT ;  /* 0x000000380500720c */ /* 0x000fe20003fc4070 */
[----:B------:R-:W-:-:S04]  /*c260*/  @!P1 IMAD.IADD R60, R60, 0x1, -R5 ;  /* 0x000000013c3c9824 */ /* 0x000fc800078e0a05 */
[--C-:B------:R-:W-:Y:S01]  /*c270*/  @!P0 IMAD.IADD R61, R61, 0x1, -R5.reuse ;  /* 0x000000013d3d8824 */ /* 0x100fe200078e0a05 */
[C---:B------:R-:W-:Y:S02]  /*c280*/  ISETP.GT.U32.AND P0, PT, R5.reuse, R55, PT ;  /* 0x000000370500720c */ /* 0x040fe40003f04070 */
[----:B------:R-:W-:Y:S01]  /*c290*/  ISETP.GT.U32.AND P1, PT, R5, R54, PT ;  /* 0x000000360500720c */ /* 0x000fe20003f24070 */
[--C-:B------:R-:W-:Y:S01]  /*c2a0*/  @!P2 IMAD.IADD R59, R59, 0x1, -R5.reuse ;  /* 0x000000013b3ba824 */ /* 0x100fe200078e0a05 */
[C---:B------:R-:W-:Y:S02]  /*c2b0*/  ISETP.GT.U32.AND P4, PT, R5.reuse, R57, PT ;  /* 0x000000390500720c */ /* 0x040fe40003f84070 */
[C---:B------:R-:W-:Y:S01]  /*c2c0*/  ISETP.GT.U32.AND P2, PT, R5.reuse, R53, PT ;  /* 0x000000350500720c */ /* 0x040fe20003f44070 */
[--C-:B------:R-:W-:Y:S01]  /*c2d0*/  @!P3 IMAD.IADD R58, R58, 0x1, -R5.reuse ;  /* 0x000000013a3ab824 */ /* 0x100fe200078e0a05 */
[C---:B------:R-:W-:Y:S01]  /*c2e0*/  ISETP.GT.U32.AND P3, PT, R5.reuse, R52, PT ;  /* 0x000000340500720c */ /* 0x040fe20003f64070 */
[----:B------:R-:W-:Y:S01]  /*c2f0*/  @!P6 IMAD.IADD R56, R56, 0x1, -R5 ;  /* 0x000000013838e824 */ /* 0x000fe200078e0a05 */
[----:B------:R-:W-:-:S03]  /*c300*/  ISETP.GT.U32.AND P6, PT, R5, R51, PT ;  /* 0x000000330500720c */ /* 0x000fc60003fc4070 */
[--C-:B------:R-:W-:Y:S01]  /*c310*/  @!P0 IMAD.IADD R55, R55, 0x1, -R5.reuse ;  /* 0x0000000137378824 */ /* 0x100fe200078e0a05 */
[----:B------:R-:W-:Y:S01]  /*c320*/  ISETP.GT.U32.AND P0, PT, R5, R50, PT ;  /* 0x000000320500720c */ /* 0x000fe20003f04070 */
[----:B------:R-:W-:-:S03]  /*c330*/  @!P1 IMAD.IADD R54, R54, 0x1, -R5 ;  /* 0x0000000136369824 */ /* 0x000fc600078e0a05 */
[----:B------:R-:W-:Y:S01]  /*c340*/  ISETP.GT.U32.AND P1, PT, R5, R55, PT ;  /* 0x000000370500720c */ /* 0x000fe20003f24070 */
[--C-:B------:R-:W-:Y:S01]  /*c350*/  @!P4 IMAD.IADD R57, R57, 0x1, -R5.reuse ;  /* 0x000000013939c824 */ /* 0x100fe200078e0a05 */
[----:B------:R-:W-:Y:S01]  /*c360*/  ISETP.GT.U32.AND P4, PT, R5, R56, PT ;  /* 0x000000380500720c */ /* 0x000fe20003f84070 */
[--C-:B------:R-:W-:Y:S01]  /*c370*/  @!P2 IMAD.IADD R53, R53, 0x1, -R5.reuse ;  /* 0x000000013535a824 */ /* 0x100fe200078e0a05 */
[C---:B------:R-:W-:Y:S01]  /*c380*/  ISETP.GT.U32.AND P2, PT, R5.reuse, R49, PT ;  /* 0x000000310500720c */ /* 0x040fe20003f44070 */
[--C-:B------:R-:W-:Y:S01]  /*c390*/  @!P3 IMAD.IADD R52, R52, 0x1, -R5.reuse ;  /* 0x000000013434b824 */ /* 0x100fe200078e0a05 */
[----:B------:R-:W-:Y:S01]  /*c3a0*/  ISETP.GT.U32.AND P3, PT, R5, R48, PT ;  /* 0x000000300500720c */ /* 0x000fe20003f64070 */
[--C-:B------:R-:W-:Y:S02]  /*c3b0*/  @!P6 IMAD.IADD R51, R51, 0x1, -R5.reuse ;  /* 0x000000013333e824 */ /* 0x100fe400078e0a05 */
[----:B------:R-:W-:Y:S01]  /*c3c0*/  @!P0 IMAD.IADD R50, R50, 0x1, -R5 ;  /* 0x0000000132328824 */ /* 0x000fe200078e0a05 */
[----:B------:R-:W-:-:S03]  /*c3d0*/  ISETP.GT.U32.AND P0, PT, R5, R53, PT ;  /* 0x000000350500720c */ /* 0x000fc60003f04070 */
[--C-:B------:R-:W-:Y:S01]  /*c3e0*/  @!P1 IMAD.IADD R55, R55, 0x1, -R5.reuse ;  /* 0x0000000137379824 */ /* 0x100fe200078e0a05 */
[C---:B------:R-:W-:Y:S01]  /*c3f0*/  ISETP.GT.U32.AND P1, PT, R5.reuse, R51, PT ;  /* 0x000000330500720c */ /* 0x040fe20003f24070 */
[--C-:B------:R-:W-:Y:S01]  /*c400*/  @!P4 IMAD.IADD R56, R56, 0x1, -R5.reuse ;  /* 0x000000013838c824 */ /* 0x100fe200078e0a05 */
[----:B------:R-:W-:Y:S01]  /*c410*/  ISETP.GT.U32.AND P6, PT, R5, R54, PT ;  /* 0x000000360500720c */ /* 0x000fe20003fc4070 */
[--C-:B------:R-:W-:Y:S01]  /*c420*/  @!P2 IMAD.IADD R49, R49, 0x1, -R5.reuse ;  /* 0x000000013131a824 */ /* 0x100fe200078e0a05 */
[C---:B------:R-:W-:Y:S02]  /*c430*/  ISETP.GT.U32.AND P4, PT, R5.reuse, R52, PT ;  /* 0x000000340500720c */ /* 0x040fe40003f84070 */
[C---:B------:R-:W-:Y:S01]  /*c440*/  ISETP.GT.U32.AND P2, PT, R5.reuse, R50, PT ;  /* 0x000000320500720c */ /* 0x040fe20003f44070 */
[--C-:B------:R-:W-:Y:S01]  /*c450*/  @!P3 IMAD.IADD R48, R48, 0x1, -R5.reuse ;  /* 0x000000013030b824 */ /* 0x100fe200078e0a05 */
[----:B------:R-:W-:Y:S01]  /*c460*/  ISETP.GT.U32.AND P3, PT, R5, R49, PT ;  /* 0x000000310500720c */ /* 0x000fe20003f64070 */
[----:B------:R-:W-:Y:S01]  /*c470*/  @!P0 IMAD.IADD R53, R53, 0x1, -R5 ;  /* 0x0000000135358824 */ /* 0x000fe200078e0a05 */
[----:B------:R-:W-:-:S03]  /*c480*/  ISETP.GT.U32.AND P0, PT, R5, R47, PT ;  /* 0x0000002f0500720c */ /* 0x000fc60003f04070 */
[--C-:B------:R-:W-:Y:S01]  /*c490*/  @!P1 IMAD.IADD R51, R51, 0x1, -R5.reuse ;  /* 0x0000000133339824 */ /* 0x100fe200078e0a05 */
[C---:B------:R-:W-:Y:S01]  /*c4a0*/  ISETP.GT.U32.AND P1, PT, R5.reuse, R45, PT ;  /* 0x0000002d0500720c */ /* 0x040fe20003f24070 */
[--C-:B------:R-:W-:Y:S01]  /*c4b0*/  @!P6 IMAD.IADD R54, R54, 0x1, -R5.reuse ;  /* 0x000000013636e824 */ /* 0x100fe200078e0a05 */
[C---:B------:R-:W-:Y:S01]  /*c4c0*/  ISETP.GT.U32.AND P6, PT, R5.reuse, R48, PT ;  /* 0x000000300500720c */ /* 0x040fe20003fc4070 */
[--C-:B------:R-:W-:Y:S01]  /*c4d0*/  @!P4 IMAD.IADD R52, R52, 0x1, -R5.reuse ;  /* 0x000000013434c824 */ /* 0x100fe200078e0a05 */
[C---:B------:R-:W-:Y:S01]  /*c4e0*/  ISETP.GT.U32.AND P4, PT, R5.reuse, R46, PT ;  /* 0x0000002e0500720c */ /* 0x040fe20003f84070 */
[--C-:B------:R-:W-:Y:S01]  /*c4f0*/  @!P2 IMAD.IADD R50, R50, 0x1, -R5.reuse ;  /* 0x000000013232a824 */ /* 0x100fe200078e0a05 */
[----:B------:R-:W-:Y:S01]  /*c500*/  ISETP.GT.U32.AND P2, PT, R5, R44, PT ;  /* 0x0000002c0500720c */ /* 0x000fe20003f44070 */
        /* <DEDUP_REMOVED lines=18> */
[--C-:B------:R-:W-:Y:S02]  /*c630*/  @!P6 IMAD.IADD R42, R42, 0x1, -R5.reuse ;  /* 0x000000012a2ae824 */ /* 0x100fe400078e0a05 */
[--C-:B------:R-:W-:Y:S01]  /*c640*/  @!P4 IMAD.IADD R40, R40, 0x1, -R5.reuse ;  /* 0x000000012828c824 */ /* 0x100fe200078e0a05 */
[C---:B------:R-:W-:Y:S01]  /*c650*/  ISETP.GT.U32.AND P4, PT, R5.reuse, R45, PT ;  /* 0x0000002d0500720c */ /* 0x040fe20003f84070 */
[--C-:B------:R-:W-:Y:S01]  /*c660*/  @!P2 IMAD.IADD R38, R38, 0x1, -R5.reuse ;  /* 0x000000012626a824 */ /* 0x100fe200078e0a05 */
[----:B------:R-:W-:Y:S01]  /*c670*/  ISETP.GT.U32.AND P2, PT, R5, R43, PT ;  /* 0x0000002b0500720c */ /* 0x000fe20003f44070 */
[--C-:B------:R-:W-:Y:S01]  /*c680*/  @!P3 IMAD.IADD R37, R37, 0x1, -R5.reuse ;  /* 0x000000012525b824 */ /* 0x100fe200078e0a05 */
[C---:B------:R-:W-:Y:S01]  /*c690*/  ISETP.GT.U32.AND P6, PT, R5.reuse, R47, PT ;  /* 0x0000002f0500720c */ /* 0x040fe20003fc4070 */
[----:B------:R-:W-:Y:S01]  /*c6a0*/  @!P0 IMAD.IADD R46, R46, 0x1, -R5 ;  /* 0x000000012e2e8824 */ /* 0x000fe200078e0a05 */
[----:B------:R-:W-:-:S02]  /*c6b0*/  ISETP.GT.U32.AND P3, PT, R5, R42, PT ;  /* 0x0000002a0500720c */ /* 0x000fc40003f64070 */
[C---:B------:R-:W-:Y:S01]  /*c6c0*/  ISETP.GT.U32.AND P0, PT, R5.reuse, R41, PT ;  /* 0x000000290500720c */ /* 0x040fe20003f04070 */
[----:B------:R-:W-:Y:S01]  /*c6d0*/  @!P1 IMAD.IADD R44, R44, 0x1, -R5 ;  /* 0x000000012c2c9824 */ /* 0x000fe200078e0a05 */
[----:B------:R-:W-:-:S03]  /*c6e0*/  ISETP.GT.U32.AND P1, PT, R5, R39, PT ;  /* 0x000000270500720c */ /* 0x000fc60003f24070 */
[--C-:B------:R-:W-:Y:S01]  /*c6f0*/  @!P4 IMAD.IADD R45, R45, 0x1, -R5.reuse ;  /* 0x000000012d2dc824 */ /* 0x100fe200078e0a05 */
[----:B------:R-:W-:Y:S01]  /*c700*/  ISETP.GT.U32.AND P4, PT, R5, R38, PT ;  /* 0x000000260500720c */ /* 0x000fe20003f84070 */
[--C-:B------:R-:W-:Y:S01]  /*c710*/  @!P2 IMAD.IADD R43, R43, 0x1, -R5.reuse ;  /* 0x000000012b2ba824 */ /* 0x100fe200078e0a05 */
[----:B------:R-:W-:Y:S01]  /*c720*/  ISETP.GT.U32.AND P2, PT, R5, R37, PT ;  /* 0x000000250500720c */ /* 0x000fe20003f44070 */
        /* <DEDUP_REMOVED lines=9> */
[----:B------:R-:W-:Y:S01]  /*c7c0*/  ISETP.GT.U32.AND P4, PT, R5, R32, PT ;  /* 0x000000200500720c */ /* 0x000fe20003f84070 */
        /* <DEDUP_REMOVED lines=8> */
[----:B------:R-:W-:-:S03]  /*c850*/  @!P1 IMAD.IADD R33, R33, 0x1, -R5 ;  /* 0x0000000121219824 */ /* 0x000fc600078e0a05 */
[----:B------:R-:W-:Y:S01]  /*c860*/  ISETP.GT.U32.AND P1, PT, R5, R35, PT ;  /* 0x000000230500720c */ /* 0x000fe20003f24070 */
[--C-:B------:R-:W-:Y:S02]  /*c870*/  @!P4 IMAD.IADD R32, R32, 0x1, -R5.reuse ;  /* 0x000000012020c824 */ /* 0x100fe400078e0a05 */
[--C-:B------:R-:W-:Y:S01]  /*c880*/  @!P2 IMAD.IADD R31, R31, 0x1, -R5.reuse ;  /* 0x000000011f1fa824 */ /* 0x100fe200078e0a05 */
[C---:B------:R-:W-:Y:S01]  /*c890*/  ISETP.GT.U32.AND P2, PT, R5.reuse, R33, PT ;  /* 0x000000210500720c */ /* 0x040fe20003f44070 */
[--C-:B------:R-:W-:Y:S01]  /*c8a0*/  @!P6 IMAD.IADD R34, R34, 0x1, -R5.reuse ;  /* 0x000000012222e824 */ /* 0x100fe200078e0a05 */
[C---:B------:R-:W-:Y:S01]  /*c8b0*/  ISETP.GT.U32.AND P6, PT, R5.reuse, R36, PT ;  /* 0x000000240500720c */ /* 0x040fe20003fc4070 */
[--C-:B------:R-:W-:Y:S01]  /*c8c0*/  @!P3 IMAD.IADD R30, R30, 0x1, -R5.reuse ;  /* 0x000000011e1eb824 */ /* 0x100fe200078e0a05 */
[----:B------:R-:W-:Y:S01]  /*c8d0*/  ISETP.GT.U32.AND P3, PT, R5, R32, PT ;  /* 0x000000200500720c */ /* 0x000fe20003f64070 */
[----:B------:R-:W-:Y:S01]  /*c8e0*/  @!P0 IMAD.IADD R29, R29, 0x1, -R5 ;  /* 0x000000011d1d8824 */ /* 0x000fe200078e0a05 */
[----:B------:R-:W-:-:S02]  /*c8f0*/  ISETP.GT.U32.AND P4, PT, R5, R34, PT ;  /* 0x000000220500720c */ /* 0x000fc40003f84070 */
        /* <DEDUP_REMOVED lines=12> */
[C---:B------:R-:W-:Y:S01]  /*c9c0*/  ISETP.GT.U32.AND P0, PT, R5.reuse, R25, PT ;  /* 0x000000190500720c */ /* 0x040fe20003f04070 */
[----:B------:R-:W-:Y:S01]  /*c9d0*/  @!P1 IMAD.IADD R30, R30, 0x1, -R5 ;  /* 0x000000011e1e9824 */ /* 0x000fe200078e0a05 */
[----:B------:R-:W-:-:S03]  /*c9e0*/  ISETP.GT.U32.AND P1, PT, R5, R24, PT ;  /* 0x000000180500720c */ /* 0x000fc60003f24070 */
        /* <DEDUP_REMOVED lines=8> */
[--C-:B------:R-:W-:Y:S01]  /*ca70*/  @!P0 IMAD.IADD R25, R25, 0x1, -R5.reuse ;  /* 0x0000000119198824 */ /* 0x100fe200078e0a05 */
[C---:B------:R-:W-:Y:S01]  /*ca80*/  ISETP.GT.U32.AND P0, PT, R5.reuse, R20, PT ;  /* 0x000000140500720c */ /* 0x040fe20003f04070 */
[----:B------:R-:W-:Y:S01]  /*ca90*/  @!P1 IMAD.IADD R24, R24, 0x1, -R5 ;  /* 0x0000000118189824 */ /* 0x000fe200078e0a05 */
[----:B------:R-:W-:-:S02]  /*caa0*/  ISETP.GT.U32.AND P1, PT, R5, R19, PT ;  /* 0x000000130500720c */ /* 0x000fc40003f24070 */
[----:B------:R-:W-:Y:S01]  /*cab0*/  LOP3.LUT R2, R6, 0x9a, RZ, 0xfc, !PT ;  /* 0x0000009a06027812 */ /* 0x000fe200078efcff */
[----:B------:R-:W-:-:S03]  /*cac0*/  IMAD.MOV.U32 R11, RZ, RZ, R16 ;  /* 0x000000ffff0b7224 */ /* 0x000fc600078e0010 */
[----:B------:R-:W-:Y:S01]  /*cad0*/  IABS R16, R2 ;  /* 0x0000000200107213 */ /* 0x000fe20000000000 */
[--C-:B------:R-:W-:Y:S01]  /*cae0*/  @!P6 IMAD.IADD R22, R22, 0x1, -R5.reuse ;  /* 0x000000011616e824 */ /* 0x100fe200078e0a05 */
[----:B------:R-:W-:Y:S01]  /*caf0*/  ISETP.GT.U32.AND P6, PT, R5, R26, PT ;  /* 0x0000001a0500720c */ /* 0x000fe20003fc4070 */
[--C-:B------:R-:W-:Y:S01]  /*cb00*/  @!P2 IMAD.IADD R21, R21, 0x1, -R5.reuse ;  /* 0x000000011515a824 */ /* 0x100fe200078e0a05 */
[----:B------:R-:W-:Y:S01]  /*cb10*/  ISETP.GT.U32.AND P2, PT, R5, R25, PT ;  /* 0x000000190500720c */ /* 0x000fe20003f44070 */
[----:B------:R-:W-:Y:S01]  /*cb20*/  @!P3 IMAD.IADD R27, R27, 0x1, -R5 ;  /* 0x000000011b1bb824 */ /* 0x000fe200078e0a05 */
[----:B------:R-:W-:Y:S01]  /*cb30*/  ISETP.GT.U32.AND P3, PT, R5, R24, PT ;  /* 0x000000180500720c */ /* 0x000fe20003f64070 */
[----:B------:R-:W-:Y:S02]  /*cb40*/  IMAD.MOV.U32 R2, RZ, RZ, R11 ;  /* 0x000000ffff027224 */ /* 0x000fe400078e000b */
[----:B------:R-:W-:Y:S01]  /*cb50*/  IMAD.MOV.U32 R69, RZ, RZ, R12 ;  /* 0x000000ffff457224 */ /* 0x000fe200078e000c */
[----:B------:R-:W-:Y:S01]  /*cb60*/  LOP3.LUT R12, R6, 0xa0, RZ, 0xfc, !PT ;  /* 0x000000a0060c7812 */ /* 0x000fe200078efcff */
[----:B------:R-:W-:-:S04]  /*cb70*/  IMAD.HI.U32 R11, R7, R16, RZ ;  /* 0x00000010070b7227 */ /* 0x000fc800078e00ff */
[--C-:B------:R-:W-:Y:S01]  /*cb80*/  @!P4 IMAD.IADD R28, R28, 0x1, -R5.reuse ;  /* 0x000000011c1cc824 */ /* 0x100fe200078e0a05 */
[----:B------:R-:W-:Y:S01]  /*cb90*/  ISETP.GT.U32.AND P4, PT, R5, R22, PT ;  /* 0x000000160500720c */ /* 0x000fe20003f84070 */
[--C-:B------:R-:W-:Y:S01]  /*cba0*/  @!P0 IMAD.IADD R20, R20, 0x1, -R5.reuse ;  /* 0x0000000114148824 */ /* 0x100fe200078e0a05 */
[----:B------:R-:W-:Y:S01]  /*cbb0*/  IABS R12, R12 ;  /* 0x0000000c000c7213 */ /* 0x000fe20000000000 */
[----:B------:R-:W-:Y:S01]  /*cbc0*/  @!P1 IMAD.IADD R19, R19, 0x1, -R5 ;  /* 0x0000000113139824 */ /* 0x000fe200078e0a05 */
[C---:B------:R-:W-:Y:S01]  /*cbd0*/  ISETP.GT.U32.AND P0, PT, R5.reuse, R21, PT ;  /* 0x000000150500720c */ /* 0x040fe20003f04070 */
[----:B------:R-:W-:Y:S01]  /*cbe0*/  IMAD.MOV R9, RZ, RZ, -R11 ;  /* 0x000000ffff097224 */ /* 0x000fe200078e0a0b */
[----:B------:R-:W-:Y:S02]  /*cbf0*/  LOP3.LUT R11, R6, 0xa2, RZ, 0xfc, !PT ;  /* 0x000000a2060b7812 */ /* 0x000fe400078efcff */
[C---:B------:R-:W-:Y:S01]  /*cc00*/  ISETP.GT.U32.AND P1, PT, R5.reuse, R19, PT ;  /* 0x000000130500720c */ /* 0x040fe20003f24070 */
[----:B------:R-:W-:-:S02]  /*cc10*/  IMAD R16, R5, R9, R16 ;  /* 0x0000000905107224 */ /* 0x000fc400078e0210 */
[----:B------:R-:W-:Y:S01]  /*cc20*/  IMAD.HI.U32 R9, R7, R12, RZ ;  /* 0x0000000c07097227 */ /* 0x000fe200078e00ff */
[----:B------:R-:W-:-:S03]  /*cc30*/  IABS R11, R11 ;  /* 0x0000000b000b7213 */ /* 0x000fc60000000000 */
[--C-:B------:R-:W-:Y:S01]  /*cc40*/  @!P6 IMAD.IADD R26, R26, 0x1, -R5.reuse ;  /* 0x000000011a1ae824 */ /* 0x100fe200078e0a05 */
[----:B------:R-:W-:Y:S01]  /*cc50*/  ISETP.GT.U32.AND P6, PT, R5, R20, PT ;  /* 0x000000140500720c */ /* 0x000fe20003fc4070 */
[--C-:B------:R-:W-:Y:S01]  /*cc60*/  @!P2 IMAD.IADD R25, R25, 0x1, -R5.reuse ;  /* 0x000000011919a824 */ /* 0x100fe200078e0a05 */
[C---:B------:R-:W-:Y:S01]  /*cc70*/  ISETP.GT.U32.AND P2, PT, R5.reuse, R18, PT ;  /* 0x000000120500720c */ /* 0x040fe20003f44070 */
[----:B------:R-:W-:Y:S01]  /*cc80*/  @!P3 IMAD.IADD R24, R24, 0x1, -R5 ;  /* 0x000000011818b824 */ /* 0x000fe200078e0a05 */
[C---:B------:R-:W-:Y:S01]  /*cc90*/  ISETP.GT.U32.AND P3, PT, R5.reuse, R17, PT ;  /* 0x000000110500720c */ /* 0x040fe20003f64070 */
[----:B------:R-:W-:Y:S02]  /*cca0*/  IMAD.MOV R9, RZ, RZ, -R9 ;  /* 0x000000ffff097224 */ /* 0x000fe400078e0a09 */
[----:B------:R-:W-:Y:S01]  /*ccb0*/  @!P4 IMAD.IADD R22, R22, 0x1, -R5 ;  /* 0x000000011616c824 */ /* 0x000fe200078e0a05 */
[C---:B------:R-:W-:Y:S01]  /*ccc0*/  ISETP.GT.U32.AND P4, PT, R5.reuse, R16, PT ;  /* 0x000000100500720c */ /* 0x040fe20003f84070 */
[----:B------:R-:W-:-:S02]  /*ccd0*/  IMAD R12, R5, R9, R12 ;  /* 0x00000009050c7224 */ /* 0x000fc400078e020c */
[----:B------:R-:W-:Y:S01]  /*cce0*/  @!P0 IMAD.IADD R21, R21, 0x1, -R5 ;  /* 0x0000000115158824 */ /* 0x000fe200078e0a05 */
[----:B------:R-:W-:Y:S01]  /*ccf0*/  ISETP.GT.U32.AND P0, PT, R5, R15, PT ;  /* 0x0000000f0500720c */ /* 0x000fe20003f04070 */
[----:B------:R-:W-:-:S04]  /*cd00*/  IMAD.HI.U32 R9, R7, R11, RZ ;  /* 0x0000000b07097227 */ /* 0x000fc800078e00ff */
[----:B------:R-:W-:Y:S01]  /*cd10*/  @!P1 IMAD.IADD R19, R19, 0x1, -R5 ;  /* 0x0000000113139824 */ /* 0x000fe200078e0a05 */
[C---:B------:R-:W-:Y:S01]  /*cd20*/  ISETP.GT.U32.AND P1, PT, R5.reuse, R12, PT ;  /* 0x0000000c0500720c */ /* 0x040fe20003f24070 */
[----:B------:R-:W-:Y:S02]  /*cd30*/  IMAD.MOV R9, RZ, RZ, -R9 ;  /* 0x000000ffff097224 */ /* 0x000fe400078e0a09 */
[----:B------:R-:W-:Y:S01]  /*cd40*/  @!P6 IMAD.IADD R20, R20, 0x1, -R5 ;  /* 0x000000011414e824 */ /* 0x000fe200078e0a05 */
[C---:B------:R-:W-:Y:S01]  /*cd50*/  ISETP.GT.U32.AND P6, PT, R5.reuse, R14, PT ;  /* 0x0000000e0500720c */ /* 0x040fe20003fc4070 */
[----:B------:R-:W-:Y:S02]  /*cd60*/  IMAD R11, R5, R9, R11 ;  /* 0x00000009050b7224 */ /* 0x000fe400078e020b */
        /* <DEDUP_REMOVED lines=9> */
[----:B------:R-:W-:Y:S01]  /*ce00*/  ISETP.GT.U32.AND P1, PT, R5, R15, PT ;  /* 0x0000000f0500720c */ /* 0x000fe20003f24070 */
[----:B------:R-:W-:-:S04]  /*ce10*/  @!P6 IMAD.IADD R14, R14, 0x1, -R5 ;  /* 0x000000010e0ee824 */ /* 0x000fc800078e0a05 */
[--C-:B------:R-:W-:Y:S02]  /*ce20*/  @!P3 IMAD.IADD R70, R70, 0x1, -R5.reuse ;  /* 0x000000014646b824 */ /* 0x100fe400078e0a05 */
[--C-:B------:R-:W-:Y:S01]  /*ce30*/  @!P2 IMAD.IADD R11, R11, 0x1, -R5.reuse ;  /* 0x000000010b0ba824 */ /* 0x100fe200078e0a05 */
[C---:B------:R-:W-:Y:S01]  /*ce40*/  ISETP.GT.U32.AND P2, PT, R5.reuse, R14, PT ;  /* 0x0000000e0500720c */ /* 0x040fe20003f44070 */
[--C-:B------:R-:W-:Y:S01]  /*ce50*/  @!P4 IMAD.IADD R18, R18, 0x1, -R5.reuse ;  /* 0x000000011212c824 */ /* 0x100fe200078e0a05 */
[----:B------:R-:W-:Y:S01]  /*ce60*/  ISETP.GT.U32.AND P4, PT, R5, R70, PT ;  /* 0x000000460500720c */ /* 0x000fe20003f84070 */
[--C-:B------:R-:W-:Y:S01]  /*ce70*/  @!P0 IMAD.IADD R17, R17, 0x1, -R5.reuse ;  /* 0x0000000111118824 */ /* 0x100fe200078e0a05 */
[----:B------:R-:W-:Y:S01]  /*ce80*/  ISETP.GT.U32.AND P3, PT, R5, R12, PT ;  /* 0x0000000c0500720c */ /* 0x000fe20003f64070 */
[----:B------:R-:W-:Y:S01]  /*ce90*/  @!P1 IMAD.IADD R15, R15, 0x1, -R5 ;  /* 0x000000010f0f9824 */ /* 0x000fe200078e0a05 */
[----:B------:R-:W-:Y:S02]  /*cea0*/  ISETP.GT.U32.AND P0, PT, R5, R11, PT ;  /* 0x0000000b0500720c */ /* 0x000fe40003f04070 */
[----:B------:R-:W-:Y:S01]  /*ceb0*/  ISETP.GE.AND P1, PT, R6, RZ, PT ;  /* 0x000000ff0600720c */ /* 0x000fe20003f26270 */
[----:B------:R-:W-:-:S02]  /*cec0*/  IMAD.MOV.U32 R10, RZ, RZ, R4 ;  /* 0x000000ffff0a7224 */ /* 0x000fc400078e0004 */
[----:B------:R-:W-:Y:S02]  /*ced0*/  IMAD.MOV.U32 R4, RZ, RZ, R3 ;  /* 0x000000ffff047224 */ /* 0x000fe400078e0003 */
[--C-:B------:R-:W-:Y:S01]  /*cee0*/  @!P2 IMAD.IADD R14, R14, 0x1, -R5.reuse ;  /* 0x000000010e0ea824 */ /* 0x100fe200078e0a05 */
[----:B------:R-:W4:Y:S01]  /*cef0*/  LDL.LU R3, [R1+0xac] ;  /* 0x0000ac0001037983 */ /* 0x000f220000300800 */
[----:B------:R-:W-:Y:S01]  /*cf00*/  @!P4 IMAD.IADD R70, R70, 0x1, -R5 ;  /* 0x000000014646c824 */ /* 0x000fe200078e0a05 */
[----:B------:R-:W-:Y:S01]  /*cf10*/  ISETP.GE.AND P2, PT, R2, RZ, PT ;  /* 0x000000ff0200720c */ /* 0x000fe20003f46270 */
[----:B------:R-:W-:Y:S01]  /*cf20*/  IMAD.MOV.U32 R62, RZ, RZ, R63 ;  /* 0x000000ffff3e7224 */ /* 0x000fe200078e003f */
[----:B------:R-:W4:Y:S01]  /*cf30*/  LDL.LU R2, [R1+0xb0] ;  /* 0x0000b00001027983 */ /* 0x000f220000300800 */
[--C-:B------:R-:W-:Y:S01]  /*cf40*/  @!P3 IMAD.IADD R12, R12, 0x1, -R5.reuse ;  /* 0x000000010c0cb824 */ /* 0x100fe200078e0a05 */
[----:B--2---:R-:W-:Y:S01]  /*cf50*/  ISETP.GE.AND P3, PT, R72, RZ, PT ;  /* 0x000000ff4800720c */ /* 0x004fe20003f66270 */
[----:B------:R-:W-:Y:S01]  /*cf60*/  @!P0 IMAD.IADD R11, R11, 0x1, -R5 ;  /* 0x000000010b0b8824 */ /* 0x000fe200078e0a05 */
[----:B------:R-:W2:Y:S01]  /*cf70*/  LDL.LU R63, [R1+0xb4] ;  /* 0x0000b400013f7983 */ /* 0x000ea20000300800 */
[----:B---3--:R-:W-:Y:S01]  /*cf80*/  ISETP.GE.AND P0, PT, R73, RZ, PT ;  /* 0x000000ff4900720c */ /* 0x008fe20003f06270 */
[----:B------:R-:W-:-:S02]  /*cf90*/  @!P1 IMAD.MOV R0, RZ, RZ, -R0 ;  /* 0x000000ffff009224 */ /* 0x000fc400078e0a00 */
[----:B------:R-:W3:Y:S01]  /*cfa0*/  LDL.LU R72, [R1+0xb8] ;  /* 0x0000b80001487983 */ /* 0x000ee20000300800 */
[----:B------:R-:W-:-:S03]  /*cfb0*/  ISETP.GE.AND P1, PT, R69, RZ, PT ;  /* 0x000000ff4500720c */ /* 0x000fc60003f26270 */
[----:B------:R0:W-:Y:S04]  /*cfc0*/  STL [R1+0xd6c], R70 ;  /* 0x000d6c4601007387 */ /* 0x0001e80000100800 */
[----:B------:R-:W3:Y:S04]  /*cfd0*/  LDL.LU R73, [R1+0xbc] ;  /* 0x0000bc0001497983 */ /* 0x000ee80000300800 */
[----:B------:R-:W3:Y:S04]  /*cfe0*/  LDL.LU R69, [R1+0xc0] ;  /* 0x0000c00001457983 */ /* 0x000ee80000300800 */
[----:B0-----:R-:W3:Y:S01]  /*cff0*/  LDL.LU R70, [R1+0x8] ;  /* 0x0000080001467983 */ /* 0x001ee20000300800 */
[----:B------:R-:W-:Y:S01]  /*d000*/  ISETP.GE.AND P4, PT, R68, RZ, PT ;  /* 0x000000ff4400720c */ /* 0x000fe20003f86270 */
[----:B------:R-:W-:-:S02]  /*d010*/  IMAD.MOV.U32 R68, RZ, RZ, R23 ;  /* 0x000000ffff447224 */ /* 0x000fc400078e0017 */
[----:B------:R-:W-:Y:S02]  /*d020*/  @!P0 IMAD.MOV R10, RZ, RZ, -R10 ;  /* 0x000000ffff0a8224 */ /* 0x000fe400078e0a0a */
[----:B------:R-:W-:Y:S01]  /*d030*/  @!P2 IMAD.MOV R68, RZ, RZ, -R68 ;  /* 0x000000ffff44a224 */ /* 0x000fe200078e0a44 */
[----:B------:R-:W-:Y:S02]  /*d040*/  ISETP.GE.AND P2, PT, R4, RZ, PT ;  /* 0x000000ff0400720c */ /* 0x000fe40003f46270 */
[----:B------:R-:W3:Y:S01]  /*d050*/  LDL.LU R4, [R1+0xc4] ;  /* 0x0000c40001047983 */ /* 0x000ee20000300800 */
[----:B------:R-:W-:Y:S02]  /*d060*/  IMAD.MOV.U32 R23, RZ, RZ, R62 ;  /* 0x000000ffff177224 */ /* 0x000fe400078e003e */
[----:B------:R-:W-:Y:S02]  /*d070*/  @!P1 IMAD.MOV R93, RZ, RZ, -R93 ;  /* 0x000000ffff5d9224 */ /* 0x000fe400078e0a5d */
[----:B------:R-:W-:-:S06]  /*d080*/  @!P4 IMAD.MOV R23, RZ, RZ, -R23 ;  /* 0x000000ffff17c224 */ /* 0x000fcc00078e0a17 */
[----:B------:R-:W-:Y:S01]  /*d090*/  @!P2 IMAD.MOV R92, RZ, RZ, -R92 ;  /* 0x000000ffff5ca224 */ /* 0x000fe200078e0a5c */
[----:B----4-:R-:W-:Y:S02]  /*d0a0*/  ISETP.GE.AND P0, PT, R3, RZ, PT ;  /* 0x000000ff0300720c */ /* 0x010fe40003f06270 */
[----:B------:R-:W-:Y:S02]  /*d0b0*/  ISETP.GE.AND P4, PT, R2, RZ, PT ;  /* 0x000000ff0200720c */ /* 0x000fe40003f86270 */
[----:B--2---:R-:W-:Y:S02]  /*d0c0*/  ISETP.GE.AND P1, PT, R63, RZ, PT ;  /* 0x000000ff3f00720c */ /* 0x004fe40003f26270 */
[----:B---3--:R-:W-:Y:S01]  /*d0d0*/  ISETP.GE.AND P2, PT, R72, RZ, PT ;  /* 0x000000ff4800720c */ /* 0x008fe20003f46270 */
[----:B------:R-:W-:Y:S01]  /*d0e0*/  @!P3 IMAD.MOV R70, RZ, RZ, -R70 ;  /* 0x000000ffff46b224 */ /* 0x000fe200078e0a46 */
[----:B------:R-:W-:Y:S02]  /*d0f0*/  ISETP.GE.AND P3, PT, R66, RZ, PT ;  /* 0x000000ff4200720c */ /* 0x000fe40003f66270 */
[----:B------:R-:W2:Y:S04]  /*d100*/  LDL.LU R66, [R1+0xc8] ;  /* 0x0000c80001427983 */ /* 0x000ea80000300800 */
[----:B------:R-:W3:Y:S04]  /*d110*/  LDL.LU R3, [R1+0xcc] ;  /* 0x0000cc0001037983 */ /* 0x000ee80000300800 */
[----:B------:R-:W4:Y:S03]  /*d120*/  LDL.LU R2, [R1+0xd0] ;  /* 0x0000d00001027983 */ /* 0x000f260000300800 */
[----:B------:R-:W-:Y:S01]  /*d130*/  @!P3 IMAD.MOV R91, RZ, RZ, -R91 ;  /* 0x000000ffff5bb224 */ /* 0x000fe200078e0a5b */
[----:B------:R-:W4:Y:S01]  /*d140*/  LDL.LU R63, [R1+0xd4] ;  /* 0x0000d400013f7983 */ /* 0x000f220000300800 */
[----:B------:R-:W-:-:S03]  /*d150*/  ISETP.GE.AND P3, PT, R73, RZ, PT ;  /* 0x000000ff4900720c */ /* 0x000fc60003f66270 */
[----:B------:R-:W4:Y:S04]  /*d160*/  LDL.LU R72, [R1+0xd8] ;  /* 0x0000d80001487983 */ /* 0x000f280000300800 */
[----:B------:R-:W4:Y:S01]  /*d170*/  LDL.LU R73, [R1+0x170] ;  /* 0x0001700001497983 */ /* 0x000f220000300800 */
[----:B------:R-:W-:Y:S01]  /*d180*/  @!P0 IMAD.MOV R90, RZ, RZ, -R90 ;  /* 0x000000ffff5a8224 */ /* 0x000fe200078e0a5a */
[----:B------:R-:W-:Y:S01]  /*d190*/  ISETP.GE.AND P0, PT, R69, RZ, PT ;  /* 0x000000ff4500720c */ /* 0x000fe20003f06270 */
[----:B------:R-:W-:Y:S01]  /*d1a0*/  @!P4 IMAD.MOV R89, RZ, RZ, -R89 ;  /* 0x000000ffff59c224 */ /* 0x000fe200078e0a59 */
[----:B------:R-:W4:Y:S01]  /*d1b0*/  LDL.LU R69, [R1+0x174] ;  /* 0x0001740001457983 */ /* 0x000f220000300800 */
[----:B------:R-:W-:Y:S01]  /*d1c0*/  ISETP.GE.AND P4, PT, R4, RZ, PT ;  /* 0x000000ff0400720c */ /* 0x000fe20003f86270 */
[----:B------:R-:W-:-:S02]  /*d1d0*/  @!P1 IMAD.MOV R88, RZ, RZ, -R88 ;  /* 0x000000ffff589224 */ /* 0x000fc400078e0a58 */
[----:B------:R-:W4:Y:S01]  /*d1e0*/  LDL.LU R4, [R1+0x178] ;  /* 0x0001780001047983 */ /* 0x000f220000300800 */
[----:B------:R-:W-:Y:S02]  /*d1f0*/  @!P2 IMAD.MOV R87, RZ, RZ, -R87 ;  /* 0x000000ffff57a224 */ /* 0x000fe400078e0a57 */
[----:B------:R-:W-:-:S04]  /*d200*/  @!P3 IMAD.MOV R86, RZ, RZ, -R86 ;  /* 0x000000ffff56b224 */ /* 0x000fc800078e0a56 */
[----:B------:R-:W-:-:S03]  /*d210*/  @!P0 IMAD.MOV R85, RZ, RZ, -R85 ;  /* 0x000000ffff558224 */ /* 0x000fc600078e0a55 */
[----:B------:R-:W-:Y:S01]  /*d220*/  @!P4 IMAD.MOV R84, RZ, RZ, -R84 ;  /* 0x000000ffff54c224 */ /* 0x000fe200078e0a54 */
[----:B--2---:R-:W-:Y:S02]  /*d230*/  ISETP.GE.AND P1, PT, R66, RZ, PT ;  /* 0x000000ff4200720c */ /* 0x004fe40003f26270 */
[----:B------:R-:W2:Y:S01]  /*d240*/  LDL.LU R66, [R1+0x17c] ;  /* 0x00017c0001427983 */ /* 0x000ea20000300800 */
[----:B---3--:R-:W-:-:S03]  /*d250*/  ISETP.GE.AND P2, PT, R3, RZ, PT ;  /* 0x000000ff0300720c */ /* 0x008fc60003f46270 */
[----:B------:R-:W3:Y:S01]  /*d260*/  LDL.LU R3, [R1+0x180] ;  /* 0x0001800001037983 */ /* 0x000ee20000300800 */
[----:B----4-:R-:W-:-:S03]  /*d270*/  ISETP.GE.AND P3, PT, R2, RZ, PT ;  /* 0x000000ff0200720c */ /* 0x010fc60003f66270 */
[----:B------:R-:W4:Y:S01]  /*d280*/  LDL.LU R2, [R1+0x198] ;  /* 0x0001980001027983 */ /* 0x000f220000300800 */
[----:B------:R-:W-:Y:S02]  /*d290*/  ISETP.GE.AND P0, PT, R63, RZ, PT ;  /* 0x000000ff3f00720c */ /* 0x000fe40003f06270 */
[----:B------:R-:W-:Y:S01]  /*d2a0*/  @!P1 IMAD.MOV R83, RZ, RZ, -R83 ;  /* 0x000000ffff539224 */ /* 0x000fe200078e0a53 */
[----:B------:R-:W4:Y:S01]  /*d2b0*/  LDL.LU R63, [R1+0x1a0] ;  /* 0x0001a000013f7983 */ /* 0x000f220000300800 */
[----:B------:R-:W-:-:S03]  /*d2c0*/  ISETP.GE.AND P4, PT, R72, RZ, PT ;  /* 0x000000ff4800720c */ /* 0x000fc60003f86270 */
[----:B------:R-:W4:Y:S01]  /*d2d0*/  LDL.LU R62, [R1+0x1a8] ;  /* 0x0001a800013e7983 */ /* 0x000f220000300800 */
[----:B------:R-:W-:-:S03]  /*d2e0*/  ISETP.GE.AND P1, PT, R73, RZ, PT ;  /* 0x000000ff4900720c */ /* 0x000fc60003f26270 */
[----:B------:R-:W4:Y:S04]  /*d2f0*/  LDL.LU R73, [R1+0x1b0] ;  /* 0x0001b00001497983 */ /* 0x000f280000300800 */
[----:B------:R-:W4:Y:S01]  /*d300*/  LDL.LU R72, [R1+0x1b4] ;  /* 0x0001b40001487983 */ /* 0x000f220000300800 */
[----:B------:R-:W-:Y:S01]  /*d310*/  @!P2 IMAD.MOV R82, RZ, RZ, -R82 ;  /* 0x000000ffff52a224 */ /* 0x000fe200078e0a52 */
[----:B------:R-:W-:Y:S01]  /*d320*/  ISETP.GE.AND P2, PT, R69, RZ, PT ;  /* 0x000000ff4500720c */ /* 0x000fe20003f46270 */
[----:B------:R-:W-:Y:S01]  /*d330*/  @!P3 IMAD.MOV R81, RZ, RZ, -R81 ;  /* 0x000000ffff51b224 */ /* 0x000fe200078e0a51 */
[----:B------:R-:W-:Y:S01]  /*d340*/  ISETP.GE.AND P3, PT, R4, RZ, PT ;  /* 0x000000ff0400720c */ /* 0x000fe20003f66270 */
[----:B------:R-:W-:Y:S01]  /*d350*/  @!P0 IMAD.MOV R80, RZ, RZ, -R80 ;  /* 0x000000ffff508224 */ /* 0x000fe200078e0a50 */
[----:B------:R-:W4:Y:S01]  /*d360*/  LDL.LU R69, [R1+0x1cc] ;  /* 0x0001cc0001457983 */ /* 0x000f220000300800 */
[----:B------:R-:W-:-:S02]  /*d370*/  @!P4 IMAD.MOV R79, RZ, RZ, -R79 ;  /* 0x000000ffff4fc224 */ /* 0x000fc400078e0a4f */
[----:B------:R-:W-:Y:S01]  /*d380*/  @!P1 IMAD.MOV R78, RZ, RZ, -R78 ;  /* 0x000000ffff4e9224 */ /* 0x000fe200078e0a4e */
[----:B------:R-:W4:Y:S05]  /*d390*/  LDL.LU R4, [R1+0x1d0] ;  /* 0x0001d00001047983 */ /* 0x000f2a0000300800 */
[----:B------:R-:W-:Y:S02]  /*d3a0*/  @!P2 IMAD.MOV R77, RZ, RZ, -R77 ;  /* 0x000000ffff4da224 */ /* 0x000fe400078e0a4d */
        /* <DEDUP_REMOVED lines=9> */
[----:B------:R-:W3:Y:S01]  /*d440*/  LDL.LU R63, [R1+0x208] ;  /* 0x00020800013f7983 */ /* 0x000ee20000300800 */
[----:B------:R-:W-:Y:S01]  /*d450*/  ISETP.GE.AND P3, PT, R62, RZ, PT ;  /* 0x000000ff3e00720c */ /* 0x000fe20003f66270 */
[----:B------:R-:W-:Y:S02]  /*d460*/  @!P4 IMAD.MOV R74, RZ, RZ, -R74 ;  /* 0x000000ffff4ac224 */ /* 0x000fe400078e0a4a */
[----:B------:R-:W3:Y:S01]  /*d470*/  LDL.LU R62, [R1+0x20c] ;  /* 0x00020c00013e7983 */ /* 0x000ee20000300800 */
[----:B------:R-:W-:-:S03]  /*d480*/  ISETP.GE.AND P0, PT, R73, RZ, PT ;  /* 0x000000ff4900720c */ /* 0x000fc60003f06270 */
[----:B------:R-:W3:Y:S01]  /*d490*/  LDL.LU R73, [R1+0xea0] ;  /* 0x000ea00001497983 */ /* 0x000ee20000300800 */
[----:B------:R-:W-:-:S03]  /*d4a0*/  ISETP.GE.AND P4, PT, R72, RZ, PT ;  /* 0x000000ff4800720c */ /* 0x000fc60003f86270 */
[----:B------:R-:W4:Y:S02]  /*d4b0*/  LDL.LU R72, [R1+0xe9c] ;  /* 0x000e9c0001487983 */ /* 0x000f240000300800 */
[----:B------:R-:W-:Y:S01]  /*d4c0*/  @!P3 IMAD.MOV R71, RZ, RZ, -R71 ;  /* 0x000000ffff47b224 */ /* 0x000fe200078e0a47 */
[----:B--2---:R-:W-:Y:S01]  /*d4d0*/  ISETP.GE.AND P3, PT, R66, RZ, PT ;  /* 0x000000ff4200720c */ /* 0x004fe20003f66270 */
[----:B---3--:R-:W-:Y:S01]  /*d4e0*/  @!P1 IMAD.MOV R73, RZ, RZ, -R73 ;  /* 0x000000ffff499224 */ /* 0x008fe200078e0a49 */
[----:B------:R-:W-:Y:S02]  /*d4f0*/  ISETP.GE.AND P1, PT, R69, RZ, PT ;  /* 0x000000ff4500720c */ /* 0x000fe40003f26270 */
[----:B------:R-:W2:Y:S01]  /*d500*/  LDL.LU R69, [R1+0x214] ;  /* 0x0002140001457983 */ /* 0x000ea20000300800 */
[----:B----4-:R-:W-:Y:S01]  /*d510*/  @!P2 IMAD.MOV R72, RZ, RZ, -R72 ;  /* 0x000000ffff48a224 */ /* 0x010fe200078e0a48 */
[----:B------:R-:W-:Y:S02]  /*d520*/  ISETP.GE.AND P2, PT, R4, RZ, PT ;  /* 0x000000ff0400720c */ /* 0x000fe40003f46270 */
[----:B------:R-:W3:Y:S04]  /*d530*/  LDL.LU R4, [R1+0x218] ;  /* 0x0002180001047983 */ /* 0x000ee80000300800 */
[----:B------:R-:W4:Y:S01]  /*d540*/  LDL.LU R66, [R1+0xe98] ;  /* 0x000e980001427983 */ /* 0x000f220000300800 */
[----:B------:R-:W-:Y:S01]  /*d550*/  @!P0 IMAD.MOV R67, RZ, RZ, -R67 ;  /* 0x000000ffff438224 */ /* 0x000fe200078e0a43 */
[----:B------:R-:W-:Y:S01]  /*d560*/  ISETP.GE.AND P0, PT, R3, RZ, PT ;  /* 0x000000ff0300720c */ /* 0x000fe20003f06270 */
[----:B------:R-:W-:Y:S01]  /*d570*/  @!P1 IMAD.MOV R65, RZ, RZ, -R65 ;  /* 0x000000ffff419224 */ /* 0x000fe200078e0a41 */
[----:B------:R-:W2:Y:S01]  /*d580*/  LDL.LU R3, [R1+0x21c] ;  /* 0x00021c0001037983 */ /* 0x000ea20000300800 */
[----:B------:R-:W-:-:S02]  /*d590*/  ISETP.GE.AND P1, PT, R63, RZ, PT ;  /* 0x000000ff3f00720c */ /* 0x000fc40003f26270 */
[----:B------:R-:W-:Y:S01]  /*d5a0*/  @!P2 IMAD.MOV R64, RZ, RZ, -R64 ;  /* 0x000000ffff40a224 */ /* 0x000fe200078e0a40 */
[----:B------:R-:W-:Y:S01]  /*d5b0*/  ISETP.GE.AND P2, PT, R62, RZ, PT ;  /* 0x000000ff3e00720c */ /* 0x000fe20003f46270 */
[----:B----4-:R-:W-:Y:S01]  /*d5c0*/  @!P4 IMAD.MOV R66, RZ, RZ, -R66 ;  /* 0x000000ffff42c224 */ /* 0x010fe200078e0a42 */
[----:B------:R-:W-:Y:S02]  /*d5d0*/  ISETP.GE.AND P4, PT, R2, RZ, PT ;  /* 0x000000ff0200720c */ /* 0x000fe40003f86270 */
[----:B------:R-:W4:Y:S04]  /*d5e0*/  LDL.LU R2, [R1+0x220] ;  /* 0x0002200001027983 */ /* 0x000f280000300800 */
[----:B------:R-:W2:Y:S04]  /*d5f0*/  LDL.LU R63, [R1+0xe94] ;  /* 0x000e9400013f7983 */ /* 0x000ea80000300800 */
[----:B------:R0:W-:Y:S04]  /*d600*/  STL [R1+0xd74], R64 ;  /* 0x000d744001007387 */ /* 0x0001e80000100800 */
[----:B0-----:R-:W3:Y:S04]  /*d610*/  LDL.LU R64, [R1+0x210] ;  /* 0x0002100001407983 */ /* 0x001ee80000300800 */
[----:B------:R-:W4:Y:S01]  /*d620*/  LDL.LU R62, [R1+0xe90] ;  /* 0x000e9000013e7983 */ /* 0x000f220000300800 */
[----:B------:R-:W-:-:S02]  /*d630*/  @!P4 IMAD.MOV R61, RZ, RZ, -R61 ;  /* 0x000000ffff3dc224 */ /* 0x000fc400078e0a3d */
[----:B--2---:R-:W-:-:S05]  /*d640*/  @!P3 IMAD.MOV R63, RZ, RZ, -R63 ;  /* 0x000000ffff3fb224 */ /* 0x004fca00078e0a3f */
[----:B------:R0:W-:Y:S01]  /*d650*/  STL [R1+0xd78], R63 ;  /* 0x000d783f01007387 */ /* 0x0001e20000100800 */
[----:B---3--:R-:W-:-:S03]  /*d660*/  ISETP.GE.AND P3, PT, R64, RZ, PT ;  /* 0x000000ff4000720c */ /* 0x008fc60003f66270 */
[----:B0-----:R-:W2:Y:S01]  /*d670*/  LDL.LU R63, [R1+0x228] ;  /* 0x00022800013f7983 */ /* 0x001ea20000300800 */
[----:B----4-:R-:W-:-:S03]  /*d680*/  @!P0 IMAD.MOV R62, RZ, RZ, -R62 ;  /* 0x000000ffff3e8224 */ /* 0x010fc600078e0a3e */
[----:B------:R-:W3:Y:S01]  /*d690*/  LDL.LU R64, [R1+0x1f4] ;  /* 0x0001f40001407983 */ /* 0x000ee20000300800 */
[----:B------:R-:W-:-:S03]  /*d6a0*/  ISETP.GE.AND P0, PT, R69, RZ, PT ;  /* 0x000000ff4500720c */ /* 0x000fc60003f06270 */
[----:B------:R-:W4:Y:S04]  /*d6b0*/  LDL.LU R69, [R1+0x1f8] ;  /* 0x0001f80001457983 */ /* 0x000f280000300800 */
[----:B------:R0:W-:Y:S04]  /*d6c0*/  STL [R1+0xd80], R61 ;  /* 0x000d803d01007387 */ /* 0x0001e80000100800 */
[----:B0-----:R-:W4:Y:S01]  /*d6d0*/  LDL.LU R61, [R1+0x224] ;  /* 0x00022400013d7983 */ /* 0x001f220000300800 */
[----:B------:R-:W-:Y:S01]  /*d6e0*/  @!P1 IMAD.MOV R60, RZ, RZ, -R60 ;  /* 0x000000ffff3c9224 */ /* 0x000fe200078e0a3c */
[----:B------:R-:W-:-:S02]  /*d6f0*/  ISETP.GE.AND P4, PT, R4, RZ, PT ;  /* 0x000000ff0400720c */ /* 0x000fc40003f86270 */
[----:B------:R-:W4:Y:S01]  /*d700*/  LDL.LU R4, [R1+0xe8c] ;  /* 0x000e8c0001047983 */ /* 0x000f220000300800 */
[----:B------:R-:W-:-:S03]  /*d710*/  ISETP.GE.AND P1, PT, R3, RZ, PT ;  /* 0x000000ff0300720c */ /* 0x000fc60003f26270 */
[----:B------:R0:W-:Y:S01]  /*d720*/  STL [R1+0xd84], R60 ;  /* 0x000d843c01007387 */ /* 0x0001e20000100800 */
[----:B------:R-:W-:-:S03]  /*d730*/  @!P2 IMAD.MOV R59, RZ, RZ, -R59 ;  /* 0x000000ffff3ba224 */ /* 0x000fc600078e0a3b */
[----:B0-----:R-:W4:Y:S04]  /*d740*/  LDL.LU R60, [R1+0x1fc] ;  /* 0x0001fc00013c7983 */ /* 0x001f280000300800 */
[----:B------:R-:W4:Y:S01]  /*d750*/  LDL.LU R3, [R1+0x200] ;  /* 0x0002000001037983 */ /* 0x000f220000300800 */
[----:B------:R-:W-:Y:S01]  /*d760*/  ISETP.GE.AND P2, PT, R2, RZ, PT ;  /* 0x000000ff0200720c */ /* 0x000fe20003f46270 */
[----:B------:R-:W-:Y:S02]  /*d770*/  @!P0 IMAD.MOV R57, RZ, RZ, -R57 ;  /* 0x000000ffff398224 */ /* 0x000fe400078e0a39 */
[----:B------:R0:W-:Y:S01]  /*d780*/  STL [R1+0xd8c], R59 ;  /* 0x000d8c3b01007387 */ /* 0x0001e20000100800 */
[----:B------:R-:W-:-:S03]  /*d790*/  @!P3 IMAD.MOV R58, RZ, RZ, -R58 ;  /* 0x000000ffff3ab224 */ /* 0x000fc600078e0a3a */
[----:B------:R-:W4:Y:S01]  /*d7a0*/  LDL.LU R2, [R1+0x204] ;  /* 0x0002040001027983 */ /* 0x000f220000300800 */
[----:B------:R-:W-:Y:S01]  /*d7b0*/  @!P4 IMAD.MOV R56, RZ, RZ, -R56 ;  /* 0x000000ffff38c224 */ /* 0x000fe200078e0a38 */
[----:B--2---:R-:W-:Y:S02]  /*d7c0*/  ISETP.GE.AND P0, PT, R63, RZ, PT ;  /* 0x000000ff3f00720c */ /* 0x004fe40003f06270 */
[----:B---3--:R-:W-:Y:S02]  /*d7d0*/  ISETP.GE.AND P4, PT, R64, RZ, PT ;  /* 0x000000ff4000720c */ /* 0x008fe40003f86270 */
[----:B----4-:R-:W-:Y:S02]  /*d7e0*/  ISETP.GE.AND P3, PT, R61, RZ, PT ;  /* 0x000000ff3d00720c */ /* 0x010fe40003f66270 */
[----:B------:R-:W2:Y:S04]  /*d7f0*/  LDL.LU R61, [R1+0x1dc] ;  /* 0x0001dc00013d7983 */ /* 0x000ea80000300800 */
[----:B------:R-:W-:Y:S04]  /*d800*/  STL [R1+0xd90], R57 ;  /* 0x000d903901007387 */ /* 0x000fe80000100800 */
[----:B------:R-:W3:Y:S04]  /*d810*/  LDL.LU R63, [R1+0x1e4] ;  /* 0x0001e400013f7983 */ /* 0x000ee80000300800 */
[----:B------:R-:W-:Y:S04]  /*d820*/  STL [R1+0xd98], R56 ;  /* 0x000d983801007387 */ /* 0x000fe80000100800 */
[----:B------:R-:W4:Y:S01]  /*d830*/  LDL.LU R64, [R1+0x1e8] ;  /* 0x0001e80001407983 */ /* 0x000f220000300800 */
[----:B------:R-:W-:Y:S01]  /*d840*/  @!P1 IMAD.MOV R55, RZ, RZ, -R55 ;  /* 0x000000ffff379224 */ /* 0x000fe200078e0a37 */
[----:B------:R-:W-:Y:S01]  /*d850*/  ISETP.GE.AND P1, PT, R69, RZ, PT ;  /* 0x000000ff4500720c */ /* 0x000fe20003f26270 */
[----:B------:R-:W-:-:S03]  /*d860*/  @!P3 IMAD.MOV R53, RZ, RZ, -R53 ;  /* 0x000000ffff35b224 */ /* 0x000fc600078e0a35 */
[----:B------:R-:W-:Y:S01]  /*d870*/  STL [R1+0xd9c], R55 ;  /* 0x000d9c3701007387 */ /* 0x000fe20000100800 */
[----:B------:R-:W-:-:S03]  /*d880*/  @!P2 IMAD.MOV R54, RZ, RZ, -R54 ;  /* 0x000000ffff36a224 */ /* 0x000fc600078e0a36 */
[----:B------:R-:W4:Y:S01]  /*d890*/  LDL.LU R69, [R1+0x1ec] ;  /* 0x0001ec0001457983 */ /* 0x000f220000300800 */
[----:B------:R-:W-:Y:S02]  /*d8a0*/  ISETP.GE.AND P2, PT, R60, RZ, PT ;  /* 0x000000ff3c00720c */ /* 0x000fe40003f46270 */
[----:B------:R-:W-:Y:S01]  /*d8b0*/  ISETP.GE.AND P3, PT, R3, RZ, PT ;  /* 0x000000ff0300720c */ /* 0x000fe20003f66270 */
[----:B------:R-:W4:Y:S04]  /*d8c0*/  LDL.LU R60, [R1+0x1f0] ;  /* 0x0001f000013c7983 */ /* 0x000f280000300800 */
[----:B------:R-:W-:Y:S01]  /*d8d0*/  STL [R1+0xda4], R53 ;  /* 0x000da43501007387 */ /* 0x000fe20000100800 */
[----:B------:R-:W-:-:S03]  /*d8e0*/  @!P0 IMAD.MOV R52, RZ, RZ, -R52 ;  /* 0x000000ffff348224 */ /* 0x000fc600078e0a34 */
[----:B------:R-:W4:Y:S01]  /*d8f0*/  LDL.LU R3, [R1+0x1b8] ;  /* 0x0001b80001037983 */ /* 0x000f220000300800 */
[----:B------:R-:W-:Y:S01]  /*d900*/  @!P4 IMAD.MOV R51, RZ, RZ, -R51 ;  /* 0x000000ffff33c224 */ /* 0x000fe200078e0a33 */
[----:B------:R-:W-:Y:S02]  /*d910*/  ISETP.GE.AND P0, PT, R2, RZ, PT ;  /* 0x000000ff0200720c */ /* 0x000fe40003f06270 */
[----:B------:R-:W-:Y:S01]  /*d920*/  STL [R1+0xda8], R52 ;  /* 0x000da83401007387 */ /* 0x000fe20000100800 */
[----:B------:R-:W-:-:S03]  /*d930*/  @!P2 IMAD.MOV R49, RZ, RZ, -R49 ;  /* 0x000000ffff31a224 */ /* 0x000fc600078e0a31 */
[----:B------:R-:W4:Y:S01]  /*d940*/  LDL.LU R2, [R1+0x1bc] ;  /* 0x0001bc0001027983 */ /* 0x000f220000300800 */
[----:B------:R-:W-:-:S03]  /*d950*/  @!P1 IMAD.MOV R50, RZ, RZ, -R50 ;  /* 0x000000ffff329224 */ /* 0x000fc600078e0a32 */
[----:B------:R-:W-:Y:S01]  /*d960*/  STL [R1+0xdb0], R51 ;  /* 0x000db03301007387 */ /* 0x000fe20000100800 */
[----:B--2---:R-:W-:-:S03]  /*d970*/  ISETP.GE.AND P4, PT, R61, RZ, PT ;  /* 0x000000ff3d00720c */ /* 0x004fc60003f86270 */
[----:B------:R-:W2:Y:S01]  /*d980*/  LDL.LU R61, [R1+0x1c0] ;  /* 0x0001c000013d7983 */ /* 0x000ea20000300800 */
[----:B---3--:R-:W-:-:S03]  /*d990*/  ISETP.GE.AND P1, PT, R63, RZ, PT ;  /* 0x000000ff3f00720c */ /* 0x008fc60003f26270 */
[----:B------:R-:W3:Y:S04]  /*d9a0*/  LDL.LU R63, [R1+0x1c4] ;  /* 0x0001c400013f7983 */ /* 0x000ee80000300800 */
[----:B------:R-:W-:Y:S01]  /*d9b0*/  STL [R1+0xdb4], R49 ;  /* 0x000db43101007387 */ /* 0x000fe20000100800 */
[----:B----4-:R-:W-:-:S03]  /*d9c0*/  ISETP.GE.AND P2, PT, R64, RZ, PT ;  /* 0x000000ff4000720c */ /* 0x010fc60003f46270 */
[----:B------:R-:W4:Y:S01]  /*d9d0*/  LDL.LU R64, [R1+0x1c8] ;  /* 0x0001c80001407983 */ /* 0x000f220000300800 */
[----:B------:R-:W-:Y:S02]  /*d9e0*/  @!P3 IMAD.MOV R48, RZ, RZ, -R48 ;  /* 0x000000ffff30b224 */ /* 0x000fe400078e0a30 */
[----:B------:R-:W-:-:S03]  /*d9f0*/  @!P0 IMAD.MOV R47, RZ, RZ, -R47 ;  /* 0x000000ffff2f8224 */ /* 0x000fc600078e0a2f */
[----:B------:R-:W-:Y:S01]  /*da00*/  STL [R1+0xdbc], R48 ;  /* 0x000dbc3001007387 */ /* 0x000fe20000100800 */
[----:B------:R-:W-:-:S03]  /*da10*/  ISETP.GE.AND P3, PT, R69, RZ, PT ;  /* 0x000000ff4500720c */ /* 0x000fc60003f66270 */
[----:B------:R-:W4:Y:S01]  /*da20*/  LDL.LU R69, [R1+0x190] ;  /* 0x0001900001457983 */ /* 0x000f220000300800 */
[----:B------:R-:W-:Y:S01]  /*da30*/  @!P4 IMAD.MOV R46, RZ, RZ, -R46 ;  /* 0x000000ffff2ec224 */ /* 0x000fe200078e0a2e */
[----:B------:R-:W-:Y:S02]  /*da40*/  ISETP.GE.AND P0, PT, R60, RZ, PT ;  /* 0x000000ff3c00720c */ /* 0x000fe40003f06270 */
[----:B------:R-:W-:Y:S01]  /*da50*/  STL [R1+0xdc0], R47 ;  /* 0x000dc02f01007387 */ /* 0x000fe20000100800 */
[----:B------:R-:W-:-:S03]  /*da60*/  @!P1 IMAD.MOV R45, RZ, RZ, -R45 ;  /* 0x000000ffff2d9224 */ /* 0x000fc600078e0a2d */
[----:B------:R-:W4:Y:S01]  /*da70*/  LDL.LU R60, [R1+0x194] ;  /* 0x00019400013c7983 */ /* 0x000f220000300800 */
[----:B------:R-:W-:-:S03]  /*da80*/  ISETP.GE.AND P4, PT, R3, RZ, PT ;  /* 0x000000ff0300720c */ /* 0x000fc60003f86270 */
[----:B------:R-:W4:Y:S01]  /*da90*/  LDL.LU R3, [R1+0x19c] ;  /* 0x00019c0001037983 */ /* 0x000f220000300800 */
[----:B------:R-:W-:-:S03]  /*daa0*/  @!P2 IMAD.MOV R44, RZ, RZ, -R44 ;  /* 0x000000ffff2ca224 */ /* 0x000fc600078e0a2c */
[----:B------:R-:W-:Y:S01]  /*dab0*/  STL [R1+0xdc8], R45 ;  /* 0x000dc82d01007387 */ /* 0x000fe20000100800 */
[----:B------:R-:W-:Y:S01]  /*dac0*/  ISETP.GE.AND P1, PT, R2, RZ, PT ;  /* 0x000000ff0200720c */ /* 0x000fe20003f26270 */
[----:B------:R-:W-:Y:S02]  /*dad0*/  @!P3 IMAD.MOV R43, RZ, RZ, -R43 ;  /* 0x000000ffff2bb224 */ /* 0x000fe400078e0a2b */
[----:B------:R-:W4:Y:S02]  /*dae0*/  LDL.LU R2, [R1+0x1a4] ;  /* 0x0001a40001027983 */ /* 0x000f240000300800 */
[----:B------:R-:W-:Y:S02]  /*daf0*/  @!P4 IMAD.MOV R41, RZ, RZ, -R41 ;  /* 0x000000ffff29c224 */ /* 0x000fe400078e0a29 */
[----:B------:R-:W-:Y:S01]  /*db00*/  STL [R1+0xdcc], R44 ;  /* 0x000dcc2c01007387 */ /* 0x000fe20000100800 */
[----:B------:R-:W-:Y:S01]  /*db10*/  @!P0 IMAD.MOV R42, RZ, RZ, -R42 ;  /* 0x000000ffff2a8224 */ /* 0x000fe200078e0a2a */
[----:B--2---:R-:W-:-:S02]  /*db20*/  ISETP.GE.AND P2, PT, R61, RZ, PT ;  /* 0x000000ff3d00720c */ /* 0x004fc40003f46270 */
[----:B------:R-:W2:Y:S04]  /*db30*/  LDL.LU R61, [R1+0x1ac] ;  /* 0x0001ac00013d7983 */ /* 0x000ea80000300800 */
[----:B------:R-:W-:Y:S01]  /*db40*/  STL [R1+0xdd4], R43 ;  /* 0x000dd42b01007387 */ /* 0x000fe20000100800 */
[----:B---3--:R-:W-:-:S03]  /*db50*/  ISETP.GE.AND P3, PT, R63, RZ, PT ;  /* 0x000000ff3f00720c */ /* 0x008fc60003f66270 */
[----:B------:R-:W3:Y:S04]  /*db60*/  LDL.LU R63, [R1+0x184] ;  /* 0x00018400013f7983 */ /* 0x000ee80000300800 */
[----:B------:R-:W-:Y:S01]  /*db70*/  STL [R1+0xdd8], R41 ;  /* 0x000dd82901007387 */ /* 0x000fe20000100800 */
[----:B----4-:R-:W-:-:S03]  /*db80*/  ISETP.GE.AND P0, PT, R64, RZ, PT ;  /* 0x000000ff4000720c */ /* 0x010fc60003f06270 */
[----:B------:R-:W4:Y:S01]  /*db90*/  LDL.LU R64, [R1+0x18c] ;  /* 0x00018c0001407983 */ /* 0x000f220000300800 */
[----:B------:R-:W-:-:S03]  /*dba0*/  @!P1 IMAD.MOV R40, RZ, RZ, -R40 ;  /* 0x000000ffff289224 */ /* 0x000fc600078e0a28 */
[----:B0-----:R-:W4:Y:S01]  /*dbb0*/  LDL.LU R59, [R1+0x188] ;  /* 0x00018800013b7983 */ /* 0x001f220000300800 */
[----:B------:R-:W-:Y:S01]  /*dbc0*/  ISETP.GE.AND P4, PT, R69, RZ, PT ;  /* 0x000000ff4500720c */ /* 0x000fe20003f86270 */
[----:B------:R-:W-:-:S04]  /*dbd0*/  IMAD.MOV.U32 R69, RZ, RZ, R39 ;  /* 0x000000ffff457224 */ /* 0x000fc800078e0027 */
[----:B------:R-:W-:Y:S01]  /*dbe0*/  @!P2 IMAD.MOV R69, RZ, RZ, -R69 ;  /* 0x000000ffff45a224 */ /* 0x000fe200078e0a45 */
[----:B------:R-:W-:Y:S01]  /*dbf0*/  ISETP.GE.AND P1, PT, R60, RZ, PT ;  /* 0x000000ff3c00720c */ /* 0x000fe20003f26270 */
[----:B------:R0:W-:Y:S01]  /*dc00*/  STL [R1], R40 ;  /* 0x0000002801007387 */ /* 0x0001e20000100800 */
[----:B------:R-:W-:-:S03]  /*dc10*/  ISETP.GE.AND P2, PT, R3, RZ, PT ;  /* 0x000000ff0300720c */ /* 0x000fc60003f46270 */
[----:B------:R-:W-:Y:S01]  /*dc20*/  STL [R1+0xde0], R69 ;  /* 0x000de04501007387 */ /* 0x000fe20000100800 */
[----:B------:R-:W-:-:S03]  /*dc30*/  @!P3 IMAD.MOV R38, RZ, RZ, -R38 ;  /* 0x000000ffff26b224 */ /* 0x000fc600078e0a26 */
[----:B------:R-:W4:Y:S01]  /*dc40*/  LDL.LU R3, [R1+0xdc] ;  /* 0x0000dc0001037983 */ /* 0x000f220000300800 */
[----:B0-----:R-:W-:Y:S01]  /*dc50*/  IMAD.MOV.U32 R40, RZ, RZ, R36 ;  /* 0x000000ffff287224 */ /* 0x001fe200078e0024 */
[----:B------:R-:W-:Y:S01]  /*dc60*/  ISETP.GE.AND P3, PT, R2, RZ, PT ;  /* 0x000000ff0200720c */ /* 0x000fe20003f66270 */
[----:B------:R-:W-:Y:S01]  /*dc70*/  @!P0 IMAD.MOV R37, RZ, RZ, -R37 ;  /* 0x000000ffff258224 */ /* 0x000fe200078e0a25 */
[----:B------:R-:W4:Y:S01]  /*dc80*/  LDL.LU R2, [R1+0xe0] ;  /* 0x0000e00001027983 */ /* 0x000f220000300800 */
[----:B------:R-:W-:Y:S02]  /*dc90*/  @!P4 IMAD.MOV R40, RZ, RZ, -R40 ;  /* 0x000000ffff28c224 */ /* 0x000fe400078e0a28 */
[----:B------:R-:W-:Y:S01]  /*dca0*/  @!P1 IMAD.MOV R35, RZ, RZ, -R35 ;  /* 0x000000ffff239224 */ /* 0x000fe200078e0a23 */
[----:B------:R-:W4:Y:S01]  /*dcb0*/  LDL.LU R60, [R1+0xe4] ;  /* 0x0000e400013c7983 */ /* 0x000f220000300800 */
[----:B--2---:R-:W-:-:S03]  /*dcc0*/  ISETP.GE.AND P0, PT, R61, RZ, PT ;  /* 0x000000ff3d00720c */ /* 0x004fc60003f06270 */
[----:B------:R-:W2:Y:S04]  /*dcd0*/  LDL.LU R61, [R1+0x168] ;  /* 0x00016800013d7983 */ /* 0x000ea80000300800 */
[----:B------:R0:W-:Y:S01]  /*dce0*/  STL [R1+0x4c], R37 ;  /* 0x00004c2501007387 */ /* 0x0001e20000100800 */
[----:B---3--:R-:W-:-:S03]  /*dcf0*/  ISETP.GE.AND P4, PT, R63, RZ, PT ;  /* 0x000000ff3f00720c */ /* 0x008fc60003f86270 */
[----:B------:R-:W-:Y:S04]  /*dd00*/  STL [R1+0xde4], R40 ;  /* 0x000de42801007387 */ /* 0x000fe80000100800 */
[----:B------:R-:W3:Y:S01]  /*dd10*/  LDL.LU R63, [R1+0x16c] ;  /* 0x00016c00013f7983 */ /* 0x000ee20000300800 */
[----:B----4-:R-:W-:-:S03]  /*dd20*/  ISETP.GE.AND P1, PT, R64, RZ, PT ;  /* 0x000000ff4000720c */ /* 0x010fc60003f26270 */
[----:B------:R-:W-:Y:S04]  /*dd30*/  STL [R1+0xdec], R35 ;  /* 0x000dec2301007387 */ /* 0x000fe80000100800 */
[----:B------:R-:W4:Y:S01]  /*dd40*/  LDL.LU R64, [R1+0x44] ;  /* 0x0000440001407983 */ /* 0x000f220000300800 */
[----:B0-----:R-:W-:Y:S02]  /*dd50*/  IMAD.MOV.U32 R37, RZ, RZ, R33 ;  /* 0x000000ffff257224 */ /* 0x001fe400078e0021 */
[----:B------:R-:W-:Y:S02]  /*dd60*/  IMAD.MOV.U32 R39, RZ, RZ, R32 ;  /* 0x000000ffff277224 */ /* 0x000fe400078e0020 */
[----:B------:R-:W-:Y:S02]  /*dd70*/  @!P3 IMAD.MOV R37, RZ, RZ, -R37 ;  /* 0x000000ffff25b224 */ /* 0x000fe400078e0a25 */
[----:B------:R-:W-:-:S02]  /*dd80*/  @!P0 IMAD.MOV R39, RZ, RZ, -R39 ;  /* 0x000000ffff278224 */ /* 0x000fc400078e0a27 */
[----:B------:R-:W-:Y:S01]  /*dd90*/  IMAD.MOV.U32 R36, RZ, RZ, R34 ;  /* 0x000000ffff247224 */ /* 0x000fe200078e0022 */
[----:B------:R-:W-:Y:S01]  /*dda0*/  ISETP.GE.AND P3, PT, R3, RZ, PT ;  /* 0x000000ff0300720c */ /* 0x000fe20003f66270 */
[----:B------:R-:W-:Y:S01]  /*ddb0*/  IMAD.MOV.U32 R3, RZ, RZ, R31 ;  /* 0x000000ffff037224 */ /* 0x000fe200078e001f */
[----:B------:R-:W-:-:S03]  /*ddc0*/  ISETP.GE.AND P0, PT, R2, RZ, PT ;  /* 0x000000ff0200720c */ /* 0x000fc60003f06270 */
[----:B------:R-:W-:Y:S02]  /*ddd0*/  @!P4 IMAD.MOV R3, RZ, RZ, -R3 ;  /* 0x000000ffff03c224 */ /* 0x000fe400078e0a03 */
[----:B------:R-:W-:Y:S01]  /*dde0*/  @!P2 IMAD.MOV R36, RZ, RZ, -R36 ;  /* 0x000000ffff24a224 */ /* 0x000fe200078e0a24 */
[----:B------:R-:W-:Y:S01]  /*ddf0*/  ISETP.GE.AND P4, PT, R60, RZ, PT ;  /* 0x000000ff3c00720c */ /* 0x000fe20003f86270 */
[----:B------:R-:W-:Y:S01]  /*de00*/  IMAD.MOV.U32 R2, RZ, RZ, R30 ;  /* 0x000000ffff027224 */ /* 0x000fe200078e001e */
[----:B------:R-:W-:-:S03]  /*de10*/  ISETP.GE.AND P2, PT, R59, RZ, PT ;  /* 0x000000ff3b00720c */ /* 0x000fc60003f46270 */
[----:B------:R-:W-:Y:S02]  /*de20*/  @!P3 IMAD.MOV R28, RZ, RZ, -R28 ;  /* 0x000000ffff1cb224 */ /* 0x000fe400078e0a1c */
[----:B------:R-:W-:Y:S02]  /*de30*/  @!P1 IMAD.MOV R2, RZ, RZ, -R2 ;  /* 0x000000ffff029224 */ /* 0x000fe400078e0a02 */
[----:B------:R-:W-:Y:S02]  /*de40*/  IMAD.MOV.U32 R30, RZ, RZ, R26 ;  /* 0x000000ffff1e7224 */ /* 0x000fe400078e001a */
[----:B------:R-:W-:Y:S02]  /*de50*/  @!P0 IMAD.MOV R27, RZ, RZ, -R27 ;  /* 0x000000ffff1b8224 */ /* 0x000fe400078e0a1b */
[----:B------:R-:W-:Y:S02]  /*de60*/  IMAD.MOV.U32 R31, RZ, RZ, R25 ;  /* 0x000000ffff1f7224 */ /* 0x000fe400078e0019 */
[----:B------:R-:W-:-:S02]  /*de70*/  @!P4 IMAD.MOV R30, RZ, RZ, -R30 ;  /* 0x000000ffff1ec224 */ /* 0x000fc400078e0a1e */
[----:B------:R-:W-:Y:S01]  /*de80*/  @!P2 IMAD.MOV R29, RZ, RZ, -R29 ;  /* 0x000000ffff1da224 */ /* 0x000fe200078e0a1d */
[----:B------:R-:W-:Y:S01]  /*de90*/  STL [R1+0xdf0], R36 ;  /* 0x000df02401007387 */ /* 0x000fe20000100800 */
[----:B------:R-:W-:Y:S02]  /*dea0*/  IMAD.MOV.U32 R32, RZ, RZ, R24 ;  /* 0x000000ffff207224 */ /* 0x000fe400078e0018 */
[----:B------:R-:W-:Y:S01]  /*deb0*/  IMAD.MOV.U32 R34, RZ, RZ, R22 ;  /* 0x000000ffff227224 */ /* 0x000fe200078e0016 */
[----:B------:R-:W-:Y:S01]  /*dec0*/  STL [R1+0xdf8], R37 ;  /* 0x000df82501007387 */ /* 0x000fe20000100800 */
[----:B------:R-:W-:Y:S02]  /*ded0*/  IMAD.MOV.U32 R33, RZ, RZ, R21 ;  /* 0x000000ffff217224 */ /* 0x000fe400078e0015 */
[----:B------:R-:W-:Y:S01]  /*dee0*/  IMAD.MOV.U32 R24, RZ, RZ, R20 ;  /* 0x000000ffff187224 */ /* 0x000fe200078e0014 */
[----:B------:R-:W-:Y:S01]  /*def0*/  STL [R1+0xdfc], R39 ;  /* 0x000dfc2701007387 */ /* 0x000fe20000100800 */
[----:B------:R-:W-:-:S03]  /*df00*/  IMAD.MOV.U32 R25, RZ, RZ, R19 ;  /* 0x000000ffff197224 */ /* 0x000fc600078e0013 */
[----:B------:R-:W-:Y:S04]  /*df10*/  STL [R1+0xe04], R29 ;  /* 0x000e041d01007387 */ /* 0x000fe80000100800 */
[----:B------:R-:W-:Y:S04]  /*df20*/  STL [R1+0xe08], R28 ;  /* 0x000e081c01007387 */ /* 0x000fe80000100800 */
[----:B------:R-:W-:Y:S04]  /*df30*/  STL [R1+0xe10], R27 ;  /* 0x000e101b01007387 */ /* 0x000fe80000100800 */
[----:B------:R-:W-:Y:S01]  /*df40*/  STL [R1+0xe14], R30 ;  /* 0x000e141e01007387 */ /* 0x000fe20000100800 */
[----:B--2---:R-:W-:-:S02]  /*df50*/  ISETP.GE.AND P1, PT, R61, RZ, PT ;  /* 0x000000ff3d00720c */ /* 0x004fc40003f26270 */
[----:B----4-:R-:W-:Y:S02]  /*df60*/  ISETP.GE.AND P3, PT, R64, RZ, PT ;  /* 0x000000ff4000720c */ /* 0x010fe40003f66270 */
[----:B------:R-:W-:-:S04]  /*df70*/  LOP3.LUT R64, R6, 0x90, RZ, 0xfc, !PT ;  /* 0x0000009006407812 */ /* 0x000fc800078efcff */
[----:B------:R-:W-:Y:S02]  /*df80*/  ISETP.GE.AND P0, PT, R64, RZ, PT ;  /* 0x000000ff4000720c */ /* 0x000fe40003f06270 */
[----:B------:R-:W-:Y:S02]  /*df90*/  LOP3.LUT R64, R6, 0x92, RZ, 0xfc, !PT ;  /* 0x0000009206407812 */ /* 0x000fe400078efcff */
[----:B---3--:R-:W-:Y:S02]  /*dfa0*/  ISETP.GE.AND P2, PT, R63, RZ, PT ;  /* 0x000000ff3f00720c */ /* 0x008fe40003f46270 */
[----:B------:R-:W-:Y:S01]  /*dfb0*/  ISETP.GE.AND P4, PT, R64, RZ, PT ;  /* 0x000000ff4000720c */ /* 0x000fe20003f86270 */
[----:B------:R-:W-:Y:S01]  /*dfc0*/  @!P1 IMAD.MOV R31, RZ, RZ, -R31 ;  /* 0x000000ffff1f9224 */ /* 0x000fe200078e0a1f */
[----:B------:R-:W-:Y:S01]  /*dfd0*/  LOP3.LUT R64, R6, 0x94, RZ, 0xfc, !PT ;  /* 0x0000009406407812 */ /* 0x000fe200078efcff */
[----:B------:R-:W-:Y:S01]  /*dfe0*/  @!P3 IMAD.MOV R34, RZ, RZ, -R34 ;  /* 0x000000ffff22b224 */ /* 0x000fe200078e0a22 */
[----:B------:R-:W-:Y:S01]  /*dff0*/  ISETP.GT.U32.AND P6, PT, R5, R16, PT ;  /* 0x000000100500720c */ /* 0x000fe20003fc4070 */
[----:B------:R-:W-:Y:S01]  /*e000*/  IMAD.MOV.U32 R26, RZ, RZ, R18 ;  /* 0x000000ffff1a7224 */ /* 0x000fe200078e0012 */
[----:B------:R-:W-:Y:S01]  /*e010*/  ISETP.GE.AND P1, PT, R64, RZ, PT ;  /* 0x000000ff4000720c */ /* 0x000fe20003f26270 */
[----:B------:R-:W-:Y:S01]  /*e020*/  @!P0 IMAD.MOV R33, RZ, RZ, -R33 ;  /* 0x000000ffff218224 */ /* 0x000fe200078e0a21 */
[----:B------:R-:W0:Y:S03]  /*e030*/  LDC R63, c[0x0][0x3a0] ;  /* 0x0000e800ff3f7b82 */ /* 0x000e260000000800 */
[----:B------:R-:W-:Y:S01]  /*e040*/  @!P2 IMAD.MOV R32, RZ, RZ, -R32 ;  /* 0x000000ffff20a224 */ /* 0x000fe200078e0a20 */
[----:B------:R-:W-:Y:S01]  /*e050*/  STL [R1+0xe1c], R31 ;  /* 0x000e1c1f01007387 */ /* 0x000fe20000100800 */
[----:B------:R-:W-:-:S03]  /*e060*/  @!P4 IMAD.MOV R24, RZ, RZ, -R24 ;  /* 0x000000ffff18c224 */ /* 0x000fc600078e0a18 */
[----:B------:R-:W-:Y:S03]  /*e070*/  STL [R1+0xe20], R32 ;  /* 0x000e202001007387 */ /* 0x000fe60000100800 */
[----:B------:R-:W-:Y:S01]  /*e080*/  @!P1 IMAD.MOV R25, RZ, RZ, -R25 ;  /* 0x000000ffff199224 */ /* 0x000fe200078e0a19 */
[----:B------:R-:W-:Y:S01]  /*e090*/  STL [R1+0xe28], R34 ;  /* 0x000e282201007387 */ /* 0x000fe20000100800 */
[----:B------:R-:W-:-:S03]  /*e0a0*/  ISETP.GE.AND P1, PT, R13, RZ, PT ;  /* 0x000000ff0d00720c */ /* 0x000fc60003f26270 */
[----:B------:R-:W-:Y:S04]  /*e0b0*/  STL [R1+0xe2c], R33 ;  /* 0x000e2c2101007387 */ /* 0x000fe80000100800 */
[----:B------:R-:W-:Y:S04]  /*e0c0*/  STL [R1+0xe34], R24 ;  /* 0x000e341801007387 */ /* 0x000fe80000100800 */
[----:B------:R-:W-:Y:S04]  /*e0d0*/  STL [R1+0xe38], R25 ;  /* 0x000e381901007387 */ /* 0x000fe80000100800 */
[----:B------:R-:W2:Y:S01]  /*e0e0*/  LDL.LU R13, [R1+0xe88] ;  /* 0x000e8800010d7983 */ /* 0x000ea20000300800 */
[----:B------:R-:W-:-:S04]  /*e0f0*/  LOP3.LUT R64, R6, 0x96, RZ, 0xfc, !PT ;  /* 0x0000009606407812 */ /* 0x000fc800078efcff */
[----:B------:R-:W-:Y:S02]  /*e100*/  ISETP.GE.AND P2, PT, R64, RZ, PT ;  /* 0x000000ff4000720c */ /* 0x000fe40003f46270 */
[----:B------:R-:W-:-:S04]  /*e110*/  LOP3.LUT R64, R6, 0x98, RZ, 0xfc, !PT ;  /* 0x0000009806407812 */ /* 0x000fc800078efcff */
[----:B------:R-:W-:Y:S02]  /*e120*/  ISETP.GE.AND P3, PT, R64, RZ, PT ;  /* 0x000000ff4000720c */ /* 0x000fe40003f66270 */
[----:B------:R-:W-:-:S04]  /*e130*/  LOP3.LUT R64, R6, 0x9a, RZ, 0xfc, !PT ;  /* 0x0000009a06407812 */ /* 0x000fc800078efcff */
[----:B------:R-:W-:Y:S02]  /*e140*/  ISETP.GE.AND P0, PT, R64, RZ, PT ;  /* 0x000000ff4000720c */ /* 0x000fe40003f06270 */
[----:B------:R-:W-:-:S04]  /*e150*/  LOP3.LUT R64, R6, 0x9c, RZ, 0xfc, !PT ;  /* 0x0000009c06407812 */ /* 0x000fc800078efcff */
[----:B------:R-:W-:Y:S02]  /*e160*/  ISETP.GE.AND P4, PT, R64, RZ, PT ;  /* 0x000000ff4000720c */ /* 0x000fe40003f86270 */
[----:B------:R-:W-:Y:S01]  /*e170*/  LOP3.LUT R64, R6, 0xa0, RZ, 0xfc, !PT ;  /* 0x000000a006407812 */ /* 0x000fe200078efcff */
[----:B------:R-:W-:-:S03]  /*e180*/  @!P2 IMAD.MOV R26, RZ, RZ, -R26 ;  /* 0x000000ffff1aa224 */ /* 0x000fc600078e0a1a */
[----:B------:R-:W-:Y:S02]  /*e190*/  ISETP.GE.AND P2, PT, R64, RZ, PT ;  /* 0x000000ff4000720c */ /* 0x000fe40003f46270 */
[----:B------:R-:W-:Y:S01]  /*e1a0*/  LOP3.LUT R64, R6, 0xa2, RZ, 0xfc, !PT ;  /* 0x000000a206407812 */ /* 0x000fe200078efcff */
[----:B------:R-:W-:-:S03]  /*e1b0*/  @!P3 IMAD.MOV R17, RZ, RZ, -R17 ;  /* 0x000000ffff11b224 */ /* 0x000fc600078e0a11 */
[----:B------:R-:W-:Y:S01]  /*e1c0*/  ISETP.GE.AND P3, PT, R64, RZ, PT ;  /* 0x000000ff4000720c */ /* 0x000fe20003f66270 */
[----:B------:R-:W-:Y:S02]  /*e1d0*/  @!P6 IMAD.IADD R16, R16, 0x1, -R5 ;  /* 0x000000011010e824 */ /* 0x000fe400078e0a05 */
[----:B------:R-:W-:Y:S02]  /*e1e0*/  @!P4 IMAD.MOV R15, RZ, RZ, -R15 ;  /* 0x000000ffff0fc224 */ /* 0x000fe400078e0a0f */
[----:B------:R-:W-:Y:S01]  /*e1f0*/  @!P0 IMAD.MOV R16, RZ, RZ, -R16 ;  /* 0x000000ffff108224 */ /* 0x000fe200078e0a10 */
[----:B------:R-:W-:Y:S01]  /*e200*/  STL [R1+0xe40], R26 ;  /* 0x000e401a01007387 */ /* 0x000fe20000100800 */
[----:B------:R-:W-:Y:S02]  /*e210*/  @!P1 IMAD.MOV R14, RZ, RZ, -R14 ;  /* 0x000000ffff0e9224 */ /* 0x000fe400078e0a0e */
[----:B------:R-:W-:Y:S01]  /*e220*/  @!P2 IMAD.MOV R12, RZ, RZ, -R12 ;  /* 0x000000ffff0ca224 */ /* 0x000fe200078e0a0c */
[----:B------:R0:W-:Y:S04]  /*e230*/  STL [R1+0x2c], R17 ;  /* 0x00002c1101007387 */ /* 0x0001e80000100800 */
[----:B------:R-:W-:Y:S01]  /*e240*/  STL [R1+0x28], R16 ;  /* 0x0000281001007387 */ /* 0x000fe20000100800 */
[----:B------:R-:W-:-:S03]  /*e250*/  @!P3 IMAD.MOV R11, RZ, RZ, -R11 ;  /* 0x000000ffff0bb224 */ /* 0x000fc600078e0a0b */
[----:B------:R-:W-:Y:S04]  /*e260*/  STL [R1+0x24], R15 ;  /* 0x0000240f01007387 */ /* 0x000fe80000100800 */
[----:B------:R3:W-:Y:S04]  /*e270*/  STL [R1+0x20], R14 ;  /* 0x0000200e01007387 */ /* 0x0007e80000100800 */
[----:B------:R-:W-:Y:S04]  /*e280*/  STL [R1+0xe44], R6 ;  /* 0x000e440601007387 */ /* 0x000fe80000100800 */
[----:B------:R4:W-:Y:S01]  /*e290*/  STL [R1+0x1c], R12 ;  /* 0x00001c0c01007387 */ /* 0x0009e20000100800 */
[----:B------:R-:W-:-:S02]  /*e2a0*/  IMAD R8, R8, UR13, RZ ;  /* 0x0000000d08087c24 */ /* 0x000fc4000f8e02ff */
[----:B0-----:R-:W-:-:S03]  /*e2b0*/  VIADD R17, R63, 0x3f ;  /* 0x0000003f3f117836 */ /* 0x001fc60000000000 */
[----:B------:R-:W-:Y:S02]  /*e2c0*/  IADD3 R9, P6, PT, R8, UR18, RZ ;  /* 0x0000001208097c10 */ /* 0x000fe4000ffde0ff */
[C---:B------:R-:W-:Y:S02]  /*e2d0*/  LOP3.LUT R61, R6.reuse, 0xa4, RZ, 0xfc, !PT ;  /* 0x000000a4063d7812 */ /* 0x040fe400078efcff */
[----:B------:R-:W-:Y:S01]  /*e2e0*/  LOP3.LUT R22, R6, 0xac, RZ, 0xfc, !PT ;  /* 0x000000ac06167812 */ /* 0x000fe200078efcff */
[----:B------:R-:W0:Y:S01]  /*e2f0*/  S2R R64, SR_TID.X ;  /* 0x0000000000407919 */ /* 0x000e220000002100 */
[----:B------:R-:W-:Y:S01]  /*e300*/  LEA.HI.X.SX32 R8, R8, UR19, 0x1, P6 ;  /* 0x0000001308087c11 */ /* 0x000fe2000b0f0eff */
[----:B------:R-:W0:Y:S01]  /*e310*/  LDCU UR18, c[0x0][0x3b0] ;  /* 0x00007600ff1277ac */ /* 0x000e220008000800 */
[C---:B---3--:R-:W-:Y:S02]  /*e320*/  LOP3.LUT R14, R6.reuse, 0xa8, RZ, 0xfc, !PT ;  /* 0x000000a8060e7812 */ /* 0x048fe400078efcff */
[----:B------:R-:W-:Y:S01]  /*e330*/  LOP3.LUT R15, R6, 0xaa, RZ, 0xfc, !PT ;  /* 0x000000aa060f7812 */ /* 0x000fe200078efcff */
[----:B------:R-:W3:Y:S01]  /*e340*/  LDCU UR19, c[0x0][0x3b0] ;  /* 0x00007600ff1377ac */ /* 0x000ee20008000800 */
[----:B------:R-:W-:-:S02]  /*e350*/  ISETP.GT.AND P0, PT, R17, 0x3f, PT ;  /* 0x0000003f1100780c */ /* 0x000fc40003f04270 */
[----:B0-----:R-:W-:-:S04]  /*e360*/  LOP3.LUT R64, R64, 0x3f, RZ, 0xc0, !PT ;  /* 0x0000003f40407812 */ /* 0x001fc800078ec0ff */
[----:B------:R-:W-:Y:S02]  /*e370*/  ISETP.LT.AND P0, PT, R64, R63, P0 ;  /* 0x0000003f4000720c */ /* 0x000fe40000701270 */
[----:B------:R-:W-:Y:S02]  /*e380*/  ISETP.GE.AND P4, PT, R61, RZ, PT ;  /* 0x000000ff3d00720c */ /* 0x000fe40003f86270 */
[----:B--2---:R-:W-:Y:S02]  /*e390*/  ISETP.NE.AND P1, PT, R13, RZ, PT ;  /* 0x000000ff0d00720c */ /* 0x004fe40003f25270 */
[----:B------:R-:W-:-:S04]  /*e3a0*/  LOP3.LUT R16, RZ, R13, RZ, 0x33, !PT ;  /* 0x0000000dff107212 */ /* 0x000fc800078e33ff */
[----:B----4-:R-:W-:Y:S02]  /*e3b0*/  SEL R12, R16, R0, !P1 ;  /* 0x00000000100c7207 */ /* 0x010fe40004800000 */
[----:B------:R-:W2:Y:S01]  /*e3c0*/  LDL.LU R0, [R1+0xe84] ;  /* 0x000e840001007983 */ /* 0x000ea20000300800 */
[----:B------:R-:W-:-:S03]  /*e3d0*/  LOP3.LUT R13, R6, 0xa6, RZ, 0xfc, !PT ;  /* 0x000000a6060d7812 */ /* 0x000fc600078efcff */
[----:B------:R0:W-:Y:S01]  /*e3e0*/  STL [R1+0x18], R11 ;  /* 0x0000180b01007387 */ /* 0x0001e20000100800 */
[----:B------:R-:W-:Y:S02]  /*e3f0*/  ISETP.GE.AND P2, PT, R13, RZ, PT ;  /* 0x000000ff0d00720c */ /* 0x000fe40003f46270 */
[----:B------:R-:W-:Y:S02]  /*e400*/  IABS R20, R13 ;  /* 0x0000000d00147213 */ /* 0x000fe40000000000 */
[C---:B0-----:R-:W-:Y:S02]  /*e410*/  SEL R11, R16.reuse, R68, !P1 ;  /* 0x00000044100b7207 */ /* 0x041fe40004800000 */
[----:B------:R-:W-:Y:S01]  /*e420*/  SEL R13, R16, R93, !P1 ;  /* 0x0000005d100d7207 */ /* 0x000fe20004800000 */
[----:B------:R-:W-:Y:S01]  /*e430*/  IMAD R12, R12, UR5, RZ ;  /* 0x000000050c0c7c24 */ /* 0x000fe2000f8e02ff */
[C---:B------:R-:W-:Y:S01]  /*e440*/  SEL R17, R16.reuse, R89, !P1 ;  /* 0x0000005910117207 */ /* 0x040fe20004800000 */
[----:B------:R-:W-:Y:S01]  /*e450*/  IMAD R11, R11, UR39, RZ ;  /* 0x000000270b0b7c24 */ /* 0x000fe2000f8e02ff */
[----:B------:R-:W-:Y:S01]  /*e460*/  SEL R18, R16, R10, !P1 ;  /* 0x0000000a10127207 */ /* 0x000fe20004800000 */
[----:B------:R-:W-:Y:S01]  /*e470*/  IMAD R13, R13, UR5, RZ ;  /* 0x000000050d0d7c24 */ /* 0x000fe2000f8e02ff */
[----:B------:R-:W4:Y:S02]  /*e480*/  LDL.LU R68, [R1+0xe80] ;  /* 0x000e800001447983 */ /* 0x000f240000300800 */
[----:B------:R-:W-:-:S02]  /*e490*/  IADD3 R6, P6, PT, R11, R9, RZ ;  /* 0x000000090b067210 */ /* 0x000fc40007fde0ff */
[----:B------:R-:W-:Y:S02]  /*e4a0*/  IADD3 R21, P3, PT, R12, R9, RZ ;  /* 0x000000090c157210 */ /* 0x000fe40007f7e0ff */
[----:B------:R-:W-:Y:S01]  /*e4b0*/  LEA.HI.X.SX32 R10, R11, R8, 0x1, P6 ;  /* 0x000000080b0a7211 */ /* 0x000fe200030f0eff */
[----:B------:R0:W-:Y:S01]  /*e4c0*/  STL [R1+0x564], R6 ;  /* 0x0005640601007387 */ /* 0x0001e20000100800 */
[----:B------:R-:W-:Y:S01]  /*e4d0*/  IMAD R17, R17, UR5, RZ ;  /* 0x0000000511117c24 */ /* 0x000fe2000f8e02ff */
[----:B------:R-:W-:Y:S02]  /*e4e0*/  SEL R85, R16, R85, !P1 ;  /* 0x0000005510557207 */ /* 0x000fe40004800000 */
[----:B------:R-:W-:Y:S01]  /*e4f0*/  STL [R1+0x16c], R21 ;  /* 0x00016c1501007387 */ /* 0x000fe20000100800 */
[----:B0-----:R-:W-:-:S03]  /*e500*/  IADD3 R6, P6, PT, R13, R9, RZ ;  /* 0x000000090d067210 */ /* 0x001fc60007fde0ff */
[----:B------:R0:W-:Y:S01]  /*e510*/  STL [R1+0x560], R10 ;  /* 0x0005600a01007387 */ /* 0x0001e20000100800 */
[C---:B------:R-:W-:Y:S01]  /*e520*/  SEL R81, R16.reuse, R81, !P1 ;  /* 0x0000005110517207 */ /* 0x040fe20004800000 */
[----:B------:R-:W-:Y:S02]  /*e530*/  IMAD R85, R85, UR5, RZ ;  /* 0x0000000555557c24 */ /* 0x000fe4000f8e02ff */
[----:B------:R1:W-:Y:S01]  /*e540*/  STL [R1+0x18c], R6 ;  /* 0x00018c0601007387 */ /* 0x0003e20000100800 */
[----:B------:R-:W-:Y:S02]  /*e550*/  SEL R77, R16, R77, !P1 ;  /* 0x0000004d104d7207 */ /* 0x000fe40004800000 */
[-C--:B0-----:R-:W-:Y:S02]  /*e560*/  LEA.HI.X.SX32 R10, R12, R8.reuse, 0x1, P3 ;  /* 0x000000080c0a7211 */ /* 0x081fe400018f0eff */
[----:B------:R-:W-:Y:S02]  /*e570*/  IADD3 R11, P3, PT, R17, R9, RZ ;  /* 0x00000009110b7210 */ /* 0x000fe40007f7e0ff */
[----:B-1----:R-:W-:Y:S01]  /*e580*/  LEA.HI.X.SX32 R6, R13, R8, 0x1, P6 ;  /* 0x000000080d067211 */ /* 0x002fe200030f0eff */
[----:B------:R0:W-:Y:S01]  /*e590*/  STL [R1+0x168], R10 ;  /* 0x0001680a01007387 */ /* 0x0001e20000100800 */
[----:B------:R-:W-:-:S03]  /*e5a0*/  IMAD R81, R81, UR16, RZ ;  /* 0x0000001051517c24 */ /* 0x000fc6000f8e02ff */
[----:B------:R-:W-:Y:S01]  /*e5b0*/  STL [R1+0x1ac], R11 ;  /* 0x0001ac0b01007387 */ /* 0x000fe20000100800 */
[----:B------:R-:W-:-:S03]  /*e5c0*/  IMAD R77, R77, UR20, RZ ;  /* 0x000000144d4d7c24 */ /* 0x000fc6000f8e02ff */
[----:B------:R1:W-:Y:S01]  /*e5d0*/  STL [R1+0x188], R6 ;  /* 0x0001880601007387 */ /* 0x0003e20000100800 */
[----:B0-----:R-:W-:Y:S02]  /*e5e0*/  IADD3 R10, P6, PT, R85, R9, RZ ;  /* 0x00000009550a7210 */ /* 0x001fe40007fde0ff */
[C---:B------:R-:W-:Y:S02]  /*e5f0*/  SEL R73, R16.reuse, R73, !P1 ;  /* 0x0000004910497207 */ /* 0x040fe40004800000 */
[----:B-1----:R-:W-:Y:S01]  /*e600*/  LEA.HI.X.SX32 R6, R17, R8, 0x1, P3 ;  /* 0x0000000811067211 */ /* 0x002fe200018f0eff */
[----:B------:R0:W-:Y:S01]  /*e610*/  STL [R1+0x1cc], R10 ;  /* 0x0001cc0a01007387 */ /* 0x0001e20000100800 */
[----:B------:R-:W-:Y:S01]  /*e620*/  IADD3 R11, P3, PT, R81, R9, RZ ;  /* 0x00000009510b7210 */ /* 0x000fe20007f7e0ff */
[----:B------:R-:W-:Y:S02]  /*e630*/  IMAD R73, R73, UR26, RZ ;  /* 0x0000001a49497c24 */ /* 0x000fe4000f8e02ff */
[----:B------:R1:W-:Y:S01]  /*e640*/  STL [R1+0x1a8], R6 ;  /* 0x0001a80601007387 */ /* 0x0003e20000100800 */
[----:B------:R-:W-:-:S02]  /*e650*/  SEL R66, R16, R66, !P1 ;  /* 0x0000004210427207 */ /* 0x000fc40004800000 */
[----:B0-----:R-:W-:Y:S01]  /*e660*/  LEA.HI.X.SX32 R10, R85, R8, 0x1, P6 ;  /* 0x00000008550a7211 */ /* 0x001fe200030f0eff */
[----:B------:R0:W-:Y:S01]  /*e670*/  STL [R1+0x1ec], R11 ;  /* 0x0001ec0b01007387 */ /* 0x0001e20000100800 */
[----:B-1----:R-:W-:-:S03]  /*e680*/  IADD3 R6, P6, PT, R77, R9, RZ ;  /* 0x000000094d067210 */ /* 0x002fc60007fde0ff */
[----:B------:R1:W-:Y:S01]  /*e690*/  STL [R1+0x1c8], R10 ;  /* 0x0001c80a01007387 */ /* 0x0003e20000100800 */
[----:B------:R-:W-:-:S03]  /*e6a0*/  IMAD R66, R66, UR30, RZ ;  /* 0x0000001e42427c24 */ /* 0x000fc6000f8e02ff */
[----:B------:R3:W-:Y:S01]  /*e6b0*/  STL [R1+0x20c], R6 ;  /* 0x00020c0601007387 */ /* 0x0007e20000100800 */
[----:B0-----:R-:W-:Y:S02]  /*e6c0*/  LEA.HI.X.SX32 R11, R81, R8, 0x1, P3 ;  /* 0x00000008510b7211 */ /* 0x001fe400018f0eff */
[----:B------:R-:W-:Y:S02]  /*e6d0*/  SEL R62, R16, R62, !P1 ;  /* 0x0000003e103e7207 */ /* 0x000fe40004800000 */
[----:B-1----:R-:W-:Y:S01]  /*e6e0*/  LEA.HI.X.SX32 R10, R77, R8, 0x1, P6 ;  /* 0x000000084d0a7211 */ /* 0x002fe200030f0eff */
[----:B------:R-:W-:Y:S01]  /*e6f0*/  STL [R1+0x1e8], R11 ;  /* 0x0001e80b01007387 */ /* 0x000fe20000100800 */
[----:B---3--:R-:W-:-:S03]  /*e700*/  IADD3 R6, P3, PT, R73, R9, RZ ;  /* 0x0000000949067210 */ /* 0x008fc60007f7e0ff */
[----:B------:R-:W-:Y:S01]  /*e710*/  STL [R1+0xe4c], R77 ;  /* 0x000e4c4d01007387 */ /* 0x000fe20000100800 */
[----:B------:R-:W-:-:S03]  /*e720*/  IMAD R62, R62, UR32, RZ ;  /* 0x000000203e3e7c24 */ /* 0x000fc6000f8e02ff */
[----:B------:R0:W-:Y:S01]  /*e730*/  STL [R1+0x46c], R6 ;  /* 0x00046c0601007387 */ /* 0x0001e20000100800 */
[----:B------:R-:W-:-:S03]  /*e740*/  SEL R58, R16, R58, !P1 ;  /* 0x0000003a103a7207 */ /* 0x000fc60004800000 */
[----:B------:R1:W-:Y:S01]  /*e750*/  STL [R1+0x208], R10 ;  /* 0x0002080a01007387 */ /* 0x0003e20000100800 */
[----:B0-----:R-:W-:Y:S01]  /*e760*/  IADD3 R6, P6, PT, R66, R9, RZ ;  /* 0x0000000942067210 */ /* 0x001fe20007fde0ff */
[----:B------:R-:W-:Y:S01]  /*e770*/  IMAD R58, R58, UR33, RZ ;  /* 0x000000213a3a7c24 */ /* 0x000fe2000f8e02ff */
[----:B-1----:R-:W-:-:S03]  /*e780*/  LEA.HI.X.SX32 R10, R73, R8, 0x1, P3 ;  /* 0x00000008490a7211 */ /* 0x002fc600018f0eff */
[----:B------:R0:W-:Y:S01]  /*e790*/  STL [R1+0x48c], R6 ;  /* 0x00048c0601007387 */ /* 0x0001e20000100800 */
[----:B------:R-:W-:-:S03]  /*e7a0*/  SEL R54, R16, R54, !P1 ;  /* 0x0000003610367207 */ /* 0x000fc60004800000 */
[----:B------:R-:W-:Y:S01]  /*e7b0*/  STL [R1+0xe50], R73 ;  /* 0x000e504901007387 */ /* 0x000fe20000100800 */
[----:B------:R-:W-:Y:S02]  /*e7c0*/  SEL R42, R16, R42, !P1 ;  /* 0x0000002a102a7207 */ /* 0x000fe40004800000 */
[----:B0-----:R-:W-:Y:S01]  /*e7d0*/  IADD3 R6, P3, PT, R62, R9, RZ ;  /* 0x000000093e067210 */ /* 0x001fe20007f7e0ff */
[----:B------:R0:W-:Y:S04]  /*e7e0*/  STL [R1+0x468], R10 ;  /* 0x0004680a01007387 */ /* 0x0001e80000100800 */
[----:B------:R-:W-:Y:S01]  /*e7f0*/  STL [R1+0xd48], R66 ;  /* 0x000d484201007387 */ /* 0x000fe20000100800 */
[----:B------:R-:W-:-:S03]  /*e800*/  SEL R50, R16, R50, !P1 ;  /* 0x0000003210327207 */ /* 0x000fc60004800000 */
[----:B------:R1:W-:Y:S01]  /*e810*/  STL [R1+0x4ac], R6 ;  /* 0x0004ac0601007387 */ /* 0x0003e20000100800 */
[----:B0-----:R-:W-:Y:S01]  /*e820*/  LEA.HI.X.SX32 R10, R66, R8, 0x1, P6 ;  /* 0x00000008420a7211 */ /* 0x001fe200030f0eff */
[----:B------:R-:W-:Y:S01]  /*e830*/  IMAD R54, R54, UR34, RZ ;  /* 0x0000002236367c24 */ /* 0x000fe2000f8e02ff */
[----:B------:R-:W-:-:S03]  /*e840*/  SEL R46, R16, R46, !P1 ;  /* 0x0000002e102e7207 */ /* 0x000fc60004800000 */
[----:B------:R-:W-:Y:S01]  /*e850*/  STL [R1+0x488], R10 ;  /* 0x0004880a01007387 */ /* 0x000fe20000100800 */
[----:B-1----:R-:W-:-:S03]  /*e860*/  IADD3 R6, P6, PT, R58, R9, RZ ;  /* 0x000000093a067210 */ /* 0x002fc60007fde0ff */
[----:B------:R-:W-:Y:S01]  /*e870*/  STL [R1+0xe58], R42 ;  /* 0x000e582a01007387 */ /* 0x000fe20000100800 */
[----:B------:R-:W-:Y:S01]  /*e880*/  SEL R38, R16, R38, !P1 ;  /* 0x0000002610267207 */ /* 0x000fe20004800000 */
[----:B------:R-:W-:Y:S02]  /*e890*/  IMAD R50, R50, UR35, RZ ;  /* 0x0000002332327c24 */ /* 0x000fe4000f8e02ff */
[----:B------:R0:W-:Y:S01]  /*e8a0*/  STL [R1+0x4cc], R6 ;  /* 0x0004cc0601007387 */ /* 0x0001e20000100800 */
[----:B------:R-:W-:Y:S02]  /*e8b0*/  IMAD R46, R46, UR36, RZ ;  /* 0x000000242e2e7c24 */ /* 0x000fe4000f8e02ff */
[----:B------:R-:W-:Y:S01]  /*e8c0*/  IMAD R11, R42, UR37, RZ ;  /* 0x000000252a0b7c24 */ /* 0x000fe2000f8e02ff */
[----:B------:R-:W-:Y:S02]  /*e8d0*/  SEL R19, R16, R70, !P1 ;  /* 0x0000004610137207 */ /* 0x000fe40004800000 */
[----:B0-----:R-:W-:-:S02]  /*e8e0*/  LEA.HI.X.SX32 R6, R62, R8, 0x1, P3 ;  /* 0x000000083e067211 */ /* 0x001fc400018f0eff */
[-C--:B------:R-:W-:Y:S01]  /*e8f0*/  IADD3 R77, P3, PT, R54, R9.reuse, RZ ;  /* 0x00000009364d7210 */ /* 0x080fe20007f7e0ff */
[----:B------:R-:W-:Y:S01]  /*e900*/  IMAD R12, R38, UR38, RZ ;  /* 0x00000026260c7c24 */ /* 0x000fe2000f8e02ff */
[-C--:B------:R-:W-:Y:S02]  /*e910*/  LEA.HI.X.SX32 R42, R58, R8.reuse, 0x1, P6 ;  /* 0x000000083a2a7211 */ /* 0x080fe400030f0eff */
[-C--:B------:R-:W-:Y:S02]  /*e920*/  LEA.HI.X.SX32 R73, R54, R8.reuse, 0x1, P3 ;  /* 0x0000000836497211 */ /* 0x080fe400018f0eff */
[-C--:B------:R-:W-:Y:S02]  /*e930*/  IADD3 R26, P6, PT, R50, R9.reuse, RZ ;  /* 0x00000009321a7210 */ /* 0x080fe40007fde0ff */
[----:B------:R-:W-:Y:S01]  /*e940*/  IADD3 R24, P3, PT, R46, R9, RZ ;  /* 0x000000092e187210 */ /* 0x000fe20007f7e0ff */
[----:B------:R0:W-:Y:S01]  /*e950*/  STL [R1+0x4a8], R6 ;  /* 0x0004a80601007387 */ /* 0x0001e20000100800 */
[----:B------:R-:W-:Y:S01]  /*e960*/  SEL R23, R16, R23, !P1 ;  /* 0x0000001710177207 */ /* 0x000fe20004800000 */
[----:B------:R-:W-:Y:S01]  /*e970*/  IMAD R19, R19, UR5, RZ ;  /* 0x0000000513137c24 */ /* 0x000fe2000f8e02ff */
[----:B------:R-:W-:Y:S01]  /*e980*/  LEA.HI.X.SX32 R25, R46, R8, 0x1, P3 ;  /* 0x000000082e197211 */ /* 0x000fe200018f0eff */
[----:B------:R-:W-:Y:S01]  /*e990*/  IMAD R18, R18, UR5, RZ ;  /* 0x0000000512127c24 */ /* 0x000fe2000f8e02ff */
[----:B------:R-:W-:-:S02]  /*e9a0*/  SEL R92, R16, R92, !P1 ;  /* 0x0000005c105c7207 */ /* 0x000fc40004800000 */
[-C--:B------:R-:W-:Y:S02]  /*e9b0*/  IADD3 R31, P3, PT, R12, R9.reuse, RZ ;  /* 0x000000090c1f7210 */ /* 0x080fe40007f7e0ff */
[-C--:B0-----:R-:W-:Y:S02]  /*e9c0*/  LEA.HI.X.SX32 R6, R50, R8.reuse, 0x1, P6 ;  /* 0x0000000832067211 */ /* 0x081fe400030f0eff */
[----:B------:R-:W-:Y:S01]  /*e9d0*/  IADD3 R34, P6, PT, R11, R9, RZ ;  /* 0x000000090b227210 */ /* 0x000fe20007fde0ff */
[----:B------:R-:W-:Y:S01]  /*e9e0*/  IMAD R23, R23, UR5, RZ ;  /* 0x0000000517177c24 */ /* 0x000fe2000f8e02ff */
[-C--:B------:R-:W-:Y:S01]  /*e9f0*/  LEA.HI.X.SX32 R32, R12, R8.reuse, 0x1, P3 ;  /* 0x000000080c207211 */ /* 0x080fe200018f0eff */
[----:B------:R-:W-:Y:S01]  /*ea00*/  IMAD R92, R92, UR5, RZ ;  /* 0x000000055c5c7c24 */ /* 0x000fe2000f8e02ff */
[----:B------:R-:W-:Y:S02]  /*ea10*/  LEA.HI.X.SX32 R33, R11, R8, 0x1, P6 ;  /* 0x000000080b217211 */ /* 0x000fe400030f0eff */
[----:B------:R-:W-:-:S02]  /*ea20*/  SEL R91, R16, R91, !P1 ;  /* 0x0000005b105b7207 */ /* 0x000fc40004800000 */
[----:B------:R-:W-:Y:S02]  /*ea30*/  SEL R90, R16, R90, !P1 ;  /* 0x0000005a105a7207 */ /* 0x000fe40004800000 */
[-C--:B------:R-:W-:Y:S02]  /*ea40*/  IADD3 R27, P6, PT, R19, R9.reuse, RZ ;  /* 0x00000009131b7210 */ /* 0x080fe40007fde0ff */
[----:B------:R-:W-:Y:S01]  /*ea50*/  IADD3 R29, P3, PT, R18, R9, RZ ;  /* 0x00000009121d7210 */ /* 0x000fe20007f7e0ff */
[----:B------:R-:W-:Y:S01]  /*ea60*/  IMAD R91, R91, UR5, RZ ;  /* 0x000000055b5b7c24 */ /* 0x000fe2000f8e02ff */
[-C--:B------:R-:W-:Y:S01]  /*ea70*/  LEA.HI.X.SX32 R30, R19, R8.reuse, 0x1, P6 ;  /* 0x00000008131e7211 */ /* 0x080fe200030f0eff */
[----:B------:R-:W-:Y:S01]  /*ea80*/  IMAD R90, R90, UR5, RZ ;  /* 0x000000055a5a7c24 */ /* 0x000fe2000f8e02ff */
[----:B------:R-:W-:Y:S02]  /*ea90*/  LEA.HI.X.SX32 R28, R18, R8, 0x1, P3 ;  /* 0x00000008121c7211 */ /* 0x000fe400018f0eff */
[----:B------:R-:W-:-:S02]  /*eaa0*/  SEL R88, R16, R88, !P1 ;  /* 0x0000005810587207 */ /* 0x000fc40004800000 */
[----:B------:R-:W-:Y:S02]  /*eab0*/  SEL R87, R16, R87, !P1 ;  /* 0x0000005710577207 */ /* 0x000fe40004800000 */
[CC--:B------:R-:W-:Y:S02]  /*eac0*/  IADD3 R37, P6, PT, R23.reuse, R9.reuse, RZ ;  /* 0x0000000917257210 */ /* 0x0c0fe40007fde0ff */
        /* <DEDUP_REMOVED lines=14> */
[C---:B------:R-:W-:Y:S02]  /*ebb0*/  SEL R83, R16.reuse, R83, !P1 ;  /* 0x0000005310537207 */ /* 0x040fe40004800000 */
[----:B------:R-:W-:Y:S01]  /*ebc0*/  SEL R79, R16, R79, !P1 ;  /* 0x0000004f104f7207 */ /* 0x000fe20004800000 */
[----:B------:R-:W-:Y:S01]  /*ebd0*/  STL [R1+0x4ec], R77 ;  /* 0x0004ec4d01007387 */ /* 0x000fe20000100800 */
[----:B------:R-:W-:Y:S02]  /*ebe0*/  IADD3 R45, P6, PT, R88, R9, RZ ;  /* 0x00000009582d7210 */ /* 0x000fe40007fde0ff */
[C---:B------:R-:W-:Y:S02]  /*ebf0*/  SEL R78, R16.reuse, R78, !P1 ;  /* 0x0000004e104e7207 */ /* 0x040fe40004800000 */
[C---:B------:R-:W-:Y:S02]  /*ec00*/  SEL R76, R16.reuse, R76, !P1 ;  /* 0x0000004c104c7207 */ /* 0x040fe40004800000 */
[----:B------:R-:W-:Y:S01]  /*ec10*/  SEL R75, R16, R75, !P1 ;  /* 0x0000004b104b7207 */ /* 0x000fe20004800000 */
[----:B------:R-:W-:Y:S01]  /*ec20*/  IMAD.MOV.U32 R89, RZ, RZ, R2 ;  /* 0x000000ffff597224 */ /* 0x000fe200078e0002 */
[CC--:B------:R-:W-:Y:S01]  /*ec30*/  IADD3 R48, P3, PT, R13.reuse, R9.reuse, RZ ;  /* 0x000000090d307210 */ /* 0x0c0fe20007f7e0ff */
[----:B------:R-:W-:Y:S01]  /*ec40*/  IMAD R18, R82, UR15, RZ ;  /* 0x0000000f52127c24 */ /* 0x000fe2000f8e02ff */
[-C--:B------:R-:W-:Y:S01]  /*ec50*/  LEA.HI.X.SX32 R44, R88, R8.reuse, 0x1, P6 ;  /* 0x00000008582c7211 */ /* 0x080fe200030f0eff */
[----:B------:R-:W-:Y:S01]  /*ec60*/  STL [R1+0x4c8], R42 ;  /* 0x0004c82a01007387 */ /* 0x000fe20000100800 */
[-C--:B------:R-:W-:Y:S01]  /*ec70*/  LEA.HI.X.SX32 R47, R13, R8.reuse, 0x1, P3 ;  /* 0x000000080d2f7211 */ /* 0x080fe200018f0eff */
[----:B------:R-:W-:Y:S01]  /*ec80*/  IMAD R17, R83, UR14, RZ ;  /* 0x0000000e53117c24 */ /* 0x000fe2000f8e02ff */
[CC--:B------:R-:W-:Y:S01]  /*ec90*/  IADD3 R51, P6, PT, R11.reuse, R9.reuse, RZ ;  /* 0x000000090b337210 */ /* 0x0c0fe20007fde0ff */
[----:B------:R-:W-:Y:S01]  /*eca0*/  STL [R1+0x50c], R26 ;  /* 0x00050c1a01007387 */ /* 0x000fe20000100800 */
[-C--:B------:R-:W-:Y:S01]  /*ecb0*/  IADD3 R53, P3, PT, R12, R9.reuse, RZ ;  /* 0x000000090c357210 */ /* 0x080fe20007f7e0ff */
[----:B------:R-:W-:Y:S01]  /*ecc0*/  IMAD R13, R78, UR19, RZ ;  /* 0x000000134e0d7c24 */ /* 0x000fe2000f8e02ff */
[-C--:B------:R-:W-:Y:S01]  /*ecd0*/  LEA.HI.X.SX32 R49, R11, R8.reuse, 0x1, P6 ;  /* 0x000000080b317211 */ /* 0x080fe200030f0eff */
[----:B------:R-:W-:Y:S01]  /*ece0*/  IMAD R11, R79, UR18, RZ ;  /* 0x000000124f0b7c24 */ /* 0x000fe2000f8e02ff */
[----:B------:R-:W-:Y:S01]  /*ecf0*/  LEA.HI.X.SX32 R52, R12, R8, 0x1, P3 ;  /* 0x000000080c347211 */ /* 0x000fe200018f0eff */
[----:B------:R-:W-:Y:S01]  /*ed00*/  STL [R1+0x4e8], R73 ;  /* 0x0004e84901007387 */ /* 0x000fe20000100800 */
[----:B------:R-:W-:Y:S01]  /*ed10*/  IADD3 R59, P3, PT, R18, R9, RZ ;  /* 0x00000009123b7210 */ /* 0x000fe20007f7e0ff */
[----:B------:R-:W-:Y:S01]  /*ed20*/  IMAD R75, R75, UR22, RZ ;  /* 0x000000164b4b7c24 */ /* 0x000fe2000f8e02ff */
[----:B------:R-:W-:Y:S01]  /*ed30*/  SEL R74, R16, R74, !P1 ;  /* 0x0000004a104a7207 */ /* 0x000fe20004800000 */
[----:B------:R-:W-:Y:S01]  /*ed40*/  STL [R1+0x52c], R24 ;  /* 0x00052c1801007387 */ /* 0x000fe20000100800 */
[----:B------:R-:W-:-:S02]  /*ed50*/  LEA.HI.X.SX32 R57, R18, R8, 0x1, P3 ;  /* 0x0000000812397211 */ /* 0x000fc400018f0eff */
[C---:B------:R-:W-:Y:S01]  /*ed60*/  SEL R80, R16.reuse, R80, !P1 ;  /* 0x0000005010507207 */ /* 0x040fe20004800000 */
[----:B------:R-:W-:Y:S01]  /*ed70*/  STL [R1+0x508], R6 ;  /* 0x0005080601007387 */ /* 0x000fe20000100800 */
[-C--:B------:R-:W-:Y:S01]  /*ed80*/  IADD3 R56, P6, PT, R17, R9.reuse, RZ ;  /* 0x0000000911387210 */ /* 0x080fe20007fde0ff */
[----:B------:R-:W-:Y:S01]  /*ed90*/  IMAD.MOV.U32 R93, RZ, RZ, R3 ;  /* 0x000000ffff5d7224 */ /* 0x000fe200078e0003 */
[-C--:B------:R-:W-:Y:S01]  /*eda0*/  IADD3 R64, P3, PT, R11, R9.reuse, RZ ;  /* 0x000000090b407210 */ /* 0x080fe20007f7e0ff */
[----:B------:R-:W-:Y:S01]  /*edb0*/  STL [R1+0x54c], R34 ;  /* 0x00054c2201007387 */ /* 0x000fe20000100800 */
[----:B------:R-:W-:Y:S01]  /*edc0*/  SEL R72, R16, R72, !P1 ;  /* 0x0000004810487207 */ /* 0x000fe20004800000 */
[----:B------:R-:W0:Y:S02]  /*edd0*/  LDCU UR5, c[0x0][0x3b0] ;  /* 0x00007600ff0577ac */ /* 0x000e240008000800 */
[----:B------:R-:W-:Y:S01]  /*ede0*/  STL [R1+0x528], R25 ;  /* 0x0005281901007387 */ /* 0x000fe20000100800 */
[-C--:B------:R-:W-:Y:S01]  /*edf0*/  LEA.HI.X.SX32 R55, R17, R8.reuse, 0x1, P6 ;  /* 0x0000000811377211 */ /* 0x080fe200030f0eff */
[----:B------:R-:W1:Y:S02]  /*ee00*/  LDCU UR6, c[0x0][0x3b0] ;  /* 0x00007600ff0677ac */ /* 0x000e640008000800 */
[----:B------:R-:W-:Y:S01]  /*ee10*/  STL [R1+0x55c], R31 ;  /* 0x00055c1f01007387 */ /* 0x000fe20000100800 */
[-C--:B------:R-:W-:Y:S01]  /*ee20*/  LEA.HI.X.SX32 R63, R11, R8.reuse, 0x1, P3 ;  /* 0x000000080b3f7211 */ /* 0x080fe200018f0eff */
[----:B------:R-:W3:Y:S02]  /*ee30*/  LDCU UR14, c[0x0][0x3b0] ;  /* 0x00007600ff0e77ac */ /* 0x000ee40008000800 */
[----:B------:R-:W-:Y:S01]  /*ee40*/  STL [R1+0x548], R33 ;  /* 0x0005482101007387 */ /* 0x000fe20000100800 */
[----:B------:R-:W-:Y:S01]  /*ee50*/  IMAD R17, R76, UR21, RZ ;  /* 0x000000154c117c24 */ /* 0x000fe2000f8e02ff */
[C---:B------:R-:W-:Y:S01]  /*ee60*/  IADD3 R10, P3, PT, R13.reuse, R9, RZ ;  /* 0x000000090d0a7210 */ /* 0x040fe20007f7e0ff */
[----:B------:R-:W0:Y:S01]  /*ee70*/  LDCU UR15, c[0x0][0x3b0] ;  /* 0x00007600ff0f77ac */ /* 0x000e220008000800 */
[----:B------:R-:W-:Y:S04]  /*ee80*/  STL [R1+0x174], R27 ;  /* 0x0001741b01007387 */ /* 0x000fe80000100800 */
[----:B------:R-:W-:Y:S04]  /*ee90*/  STL [R1+0x558], R32 ;  /* 0x0005582001007387 */ /* 0x000fe80000100800 */
[----:B------:R-:W-:Y:S01]  /*eea0*/  STL [R1+0x17c], R29 ;  /* 0x00017c1d01007387 */ /* 0x000fe20000100800 */
[----:B------:R-:W-:-:S03]  /*eeb0*/  LEA.HI.X.SX32 R70, R13, R8, 0x1, P3 ;  /* 0x000000080d467211 */ /* 0x000fc600018f0eff */
[----:B------:R-:W-:Y:S01]  /*eec0*/  STL [R1+0x170], R30 ;  /* 0x0001701e01007387 */ /* 0x000fe20000100800 */
[----:B------:R-:W-:-:S03]  /*eed0*/  IADD3 R2, P3, PT, R17, R9, RZ ;  /* 0x0000000911027210 */ /* 0x000fc60007f7e0ff */
[----:B------:R-:W-:Y:S04]  /*eee0*/  STL [R1+0x184], R37 ;  /* 0x0001842501007387 */ /* 0x000fe80000100800 */
[----:B------:R-:W-:Y:S04]  /*eef0*/  STL [R1+0x178], R28 ;  /* 0x0001781c01007387 */ /* 0x000fe80000100800 */
[----:B------:R-:W-:Y:S04]  /*ef00*/  STL [R1+0x194], R35 ;  /* 0x0001942301007387 */ /* 0x000fe80000100800 */
[----:B------:R-:W-:Y:S01]  /*ef10*/  STL [R1+0x180], R39 ;  /* 0x0001802701007387 */ /* 0x000fe20000100800 */
[----:B------:R-:W-:-:S03]  /*ef20*/  LEA.HI.X.SX32 R3, R17, R8, 0x1, P3 ;  /* 0x0000000811037211 */ /* 0x000fc600018f0eff */
[----:B------:R-:W-:Y:S01]  /*ef30*/  STL [R1+0x19c], R69 ;  /* 0x00019c4501007387 */ /* 0x000fe20000100800 */
[----:B------:R-:W-:-:S03]  /*ef40*/  IMAD R74, R74, UR23, RZ ;  /* 0x000000174a4a7c24 */ /* 0x000fc6000f8e02ff */
[----:B------:R-:W-:Y:S01]  /*ef50*/  STL [R1+0x190], R36 ;  /* 0x0001902401007387 */ /* 0x000fe20000100800 */
[----:B------:R-:W-:-:S03]  /*ef60*/  IADD3 R90, P3, PT, R75, R9, RZ ;  /* 0x000000094b5a7210 */ /* 0x000fc60007f7e0ff */
[----:B------:R-:W-:Y:S01]  /*ef70*/  STL [R1+0x1a4], R43 ;  /* 0x0001a42b01007387 */ /* 0x000fe20000100800 */
[----:B------:R-:W-:-:S03]  /*ef80*/  IMAD R19, R80, UR17, RZ ;  /* 0x0000001150137c24 */ /* 0x000fc6000f8e02ff */
[----:B------:R-:W-:Y:S04]  /*ef90*/  STL [R1+0x198], R40 ;  /* 0x0001982801007387 */ /* 0x000fe80000100800 */
[----:B------:R-:W-:Y:S01]  /*efa0*/  STL [R1+0x1b4], R45 ;  /* 0x0001b42d01007387 */ /* 0x000fe20000100800 */
[----:B------:R-:W-:-:S03]  /*efb0*/  LEA.HI.X.SX32 R88, R75, R8, 0x1, P3 ;  /* 0x000000084b587211 */ /* 0x000fc600018f0eff */
[----:B------:R-:W-:Y:S01]  /*efc0*/  STL [R1+0x1a0], R41 ;  /* 0x0001a02901007387 */ /* 0x000fe20000100800 */
[----:B------:R-:W-:-:S03]  /*efd0*/  SEL R71, R16, R71, !P1 ;  /* 0x0000004710477207 */ /* 0x000fc60004800000 */
[----:B------:R-:W-:Y:S01]  /*efe0*/  STL [R1+0x1bc], R48 ;  /* 0x0001bc3001007387 */ /* 0x000fe20000100800 */
[----:B------:R-:W-:Y:S01]  /*eff0*/  IMAD R72, R72, UR27, RZ ;  /* 0x0000001b48487c24 */ /* 0x000fe2000f8e02ff */
[-C--:B------:R-:W-:Y:S02]  /*f000*/  IADD3 R91, P3, PT, R74, R9.reuse, RZ ;  /* 0x000000094a5b7210 */ /* 0x080fe40007f7e0ff */
[----:B------:R-:W-:Y:S01]  /*f010*/  STL [R1+0x1b0], R44 ;  /* 0x0001b02c01007387 */ /* 0x000fe20000100800 */
[----:B------:R-:W-:-:S03]  /*f020*/  IADD3 R61, P6, PT, R19, R9, RZ ;  /* 0x00000009133d7210 */ /* 0x000fc60007fde0ff */
[----:B------:R-:W-:Y:S04]  /*f030*/  STL [R1+0x1c4], R51 ;  /* 0x0001c43301007387 */ /* 0x000fe80000100800 */
[----:B------:R-:W-:Y:S01]  /*f040*/  STL [R1+0x1b8], R47 ;  /* 0x0001b82f01007387 */ /* 0x000fe20000100800 */
[----:B------:R-:W-:-:S03]  /*f050*/  LEA.HI.X.SX32 R82, R74, R8, 0x1, P3 ;  /* 0x000000084a527211 */ /* 0x000fc600018f0eff */
[----:B------:R-:W-:Y:S01]  /*f060*/  STL [R1+0x1d4], R53 ;  /* 0x0001d43501007387 */ /* 0x000fe20000100800 */
[----:B------:R-:W-:-:S03]  /*f070*/  LEA.HI.X.SX32 R60, R19, R8, 0x1, P6 ;  /* 0x00000008133c7211 */ /* 0x000fc600030f0eff */
[----:B------:R-:W-:Y:S01]  /*f080*/  STL [R1+0x1c0], R49 ;  /* 0x0001c03101007387 */ /* 0x000fe20000100800 */
[----:B------:R-:W-:Y:S01]  /*f090*/  SEL R67, R16, R67, !P1 ;  /* 0x0000004310437207 */ /* 0x000fe20004800000 */
[----:B------:R-:W-:Y:S02]  /*f0a0*/  IMAD R71, R71, UR28, RZ ;  /* 0x0000001c47477c24 */ /* 0x000fe4000f8e02ff */
[----:B------:R-:W-:Y:S01]  /*f0b0*/  STL [R1+0x1dc], R56 ;  /* 0x0001dc3801007387 */ /* 0x000fe20000100800 */
[----:B------:R-:W-:-:S03]  /*f0c0*/  IADD3 R84, P3, PT, R72, R9, RZ ;  /* 0x0000000948547210 */ /* 0x000fc60007f7e0ff */
[----:B------:R-:W-:Y:S04]  /*f0d0*/  STL [R1+0x1d0], R52 ;  /* 0x0001d03401007387 */ /* 0x000fe80000100800 */
[----:B------:R-:W-:Y:S01]  /*f0e0*/  STL [R1+0x1e4], R59 ;  /* 0x0001e43b01007387 */ /* 0x000fe20000100800 */
[----:B------:R-:W-:-:S03]  /*f0f0*/  LEA.HI.X.SX32 R83, R72, R8, 0x1, P3 ;  /* 0x0000000848537211 */ /* 0x000fc600018f0eff */
[----:B------:R-:W-:Y:S01]  /*f100*/  STL [R1+0x1d8], R55 ;  /* 0x0001d83701007387 */ /* 0x000fe20000100800 */
[----:B------:R-:W-:-:S03]  /*f110*/  SEL R65, R16, R65, !P1 ;  /* 0x0000004110417207 */ /* 0x000fc60004800000 */
[----:B------:R-:W-:Y:S01]  /*f120*/  STL [R1+0x1f4], R61 ;  /* 0x0001f43d01007387 */ /* 0x000fe20000100800 */
[----:B------:R-:W-:Y:S01]  /*f130*/  IMAD R67, R67, UR29, RZ ;  /* 0x0000001d43437c24 */ /* 0x000fe2000f8e02ff */
[C---:B------:R-:W-:Y:S02]  /*f140*/  IADD3 R87, P3, PT, R71.reuse, R9, RZ ;  /* 0x0000000947577210 */ /* 0x040fe40007f7e0ff */
[----:B------:R-:W-:Y:S04]  /*f150*/  STL [R1+0x1e0], R57 ;  /* 0x0001e03901007387 */ /* 0x000fe80000100800 */
[----:B------:R-:W-:Y:S04]  /*f160*/  STL [R1+0x1fc], R64 ;  /* 0x0001fc4001007387 */ /* 0x000fe80000100800 */
[----:B------:R-:W-:Y:S01]  /*f170*/  STL [R1+0x1f0], R60 ;  /* 0x0001f03c01007387 */ /* 0x000fe20000100800 */
[----:B------:R-:W-:-:S03]  /*f180*/  LEA.HI.X.SX32 R86, R71, R8, 0x1, P3 ;  /* 0x0000000847567211 */ /* 0x000fc600018f0eff */
[----:B------:R-:W-:Y:S01]  /*f190*/  STL [R1+0x1f8], R63 ;  /* 0x0001f83f01007387 */ /* 0x000fe20000100800 */
[----:B------:R-:W-:-:S03]  /*f1a0*/  IABS R12, R14 ;  /* 0x0000000e000c7213 */ /* 0x000fc60000000000 */
[----:B------:R-:W-:Y:S01]  /*f1b0*/  STL [R1+0x204], R10 ;  /* 0x0002040a01007387 */ /* 0x000fe20000100800 */
[----:B------:R-:W-:Y:S01]  /*f1c0*/  IMAD.MOV.U32 R11, RZ, RZ, R20 ;  /* 0x000000ffff0b7224 */ /* 0x000fe200078e0014 */
[----:B------:R-:W-:Y:S02]  /*f1d0*/  IADD3 R66, P3, PT, R67, R9, RZ ;  /* 0x0000000943427210 */ /* 0x000fe40007f7e0ff */
[----:B------:R-:W-:Y:S01]  /*f1e0*/  STL [R1+0x200], R70 ;  /* 0x0002004601007387 */ /* 0x000fe20000100800 */
[----:B------:R-:W-:Y:S01]  /*f1f0*/  IMAD R65, R65, UR31, RZ ;  /* 0x0000001f41417c24 */ /* 0x000fe2000f8e02ff */
[----:B------:R-:W-:Y:S02]  /*f200*/  ISETP.GE.AND P6, PT, R14, RZ, PT ;  /* 0x000000ff0e00720c */ /* 0x000fe40003fc6270 */
[----:B------:R-:W-:Y:S01]  /*f210*/  STL [R1+0x214], R2 ;  /* 0x0002140201007387 */ /* 0x000fe20000100800 */
[----:B------:R-:W-:-:S03]  /*f220*/  IABS R14, R15 ;  /* 0x0000000f000e7213 */ /* 0x000fc60000000000 */
[----:B------:R-:W-:Y:S01]  /*f230*/  STL [R1+0x210], R3 ;  /* 0x0002100301007387 */ /* 0x000fe20000100800 */
[----:B------:R-:W-:-:S03]  /*f240*/  IMAD.HI.U32 R18, R7, R11, RZ ;  /* 0x0000000b07127227 */ /* 0x000fc600078e00ff */
[----:B------:R-:W-:Y:S01]  /*f250*/  STL [R1+0x21c], R90 ;  /* 0x00021c5a01007387 */ /* 0x000fe20000100800 */
[----:B------:R-:W-:-:S03]  /*f260*/  LEA.HI.X.SX32 R62, R67, R8, 0x1, P3 ;  /* 0x00000008433e7211 */ /* 0x000fc600018f0eff */
[----:B------:R-:W-:Y:S01]  /*f270*/  STL [R1+0x218], R88 ;  /* 0x0002185801007387 */ /* 0x000fe20000100800 */
[----:B------:R-:W-:Y:S01]  /*f280*/  IMAD.HI.U32 R17, R7, R12, RZ ;  /* 0x0000000c07117227 */ /* 0x000fe200078e00ff */
[----:B------:R-:W-:Y:S02]  /*f290*/  IADD3 R85, P3, PT, R65, R9, RZ ;  /* 0x0000000941557210 */ /* 0x000fe40007f7e0ff */
[----:B------:R-:W-:Y:S01]  /*f2a0*/  STL [R1+0x224], R91 ;  /* 0x0002245b01007387 */ /* 0x000fe20000100800 */
[----:B------:R-:W-:-:S03]  /*f2b0*/  IMAD.HI.U32 R19, R7, R14, RZ ;  /* 0x0000000e07137227 */ /* 0x000fc600078e00ff */
[----:B------:R-:W-:Y:S01]  /*f2c0*/  STL [R1+0x220], R82 ;  /* 0x0002205201007387 */ /* 0x000fe20000100800 */
[----:B------:R-:W-:-:S03]  /*f2d0*/  IMAD.MOV R20, RZ, RZ, -R18 ;  /* 0x000000ffff147224 */ /* 0x000fc600078e0a12 */
[----:B------:R-:W-:Y:S01]  /*f2e0*/  STL [R1+0x474], R84 ;  /* 0x0004745401007387 */ /* 0x000fe20000100800 */
[----:B------:R-:W-:-:S03]  /*f2f0*/  IMAD.MOV R18, RZ, RZ, -R17 ;  /* 0x000000ffff127224 */ /* 0x000fc600078e0a11 */
[----:B------:R-:W-:Y:S01]  /*f300*/  STL [R1+0x470], R83 ;  /* 0x0004705301007387 */ /* 0x000fe20000100800 */
[----:B------:R-:W-:-:S03]  /*f310*/  LEA.HI.X.SX32 R81, R65, R8, 0x1, P3 ;  /* 0x0000000841517211 */ /* 0x000fc600018f0eff */
[----:B------:R-:W-:Y:S01]  /*f320*/  STL [R1+0x47c], R87 ;  /* 0x00047c5701007387 */ /* 0x000fe20000100800 */
[----:B------:R-:W-:-:S03]  /*f330*/  ISETP.GE.AND P3, PT, R15, RZ, PT ;  /* 0x000000ff0f00720c */ /* 0x000fc60003f66270 */
[----:B------:R-:W-:Y:S01]  /*f340*/  STL [R1+0x478], R86 ;  /* 0x0004785601007387 */ /* 0x000fe20000100800 */
[----:B------:R-:W-:-:S03]  /*f350*/  IMAD.MOV R15, RZ, RZ, -R19 ;  /* 0x000000ffff0f7224 */ /* 0x000fc600078e0a13 */
[----:B------:R-:W-:Y:S04]  /*f360*/  STL [R1+0x484], R66 ;  /* 0x0004844201007387 */ /* 0x000fe80000100800 */
[----:B------:R-:W-:Y:S01]  /*f370*/  STL [R1+0xd4c], R67 ;  /* 0x000d4c4301007387 */ /* 0x000fe20000100800 */
[----:B------:R-:W-:-:S03]  /*f380*/  IMAD R12, R5, R18, R12 ;  /* 0x00000012050c7224 */ /* 0x000fc600078e020c */
[----:B------:R-:W-:Y:S04]  /*f390*/  STL [R1+0x480], R62 ;  /* 0x0004803e01007387 */ /* 0x000fe80000100800 */
[----:B------:R-:W-:Y:S04]  /*f3a0*/  STL [R1+0x494], R85 ;  /* 0x0004945501007387 */ /* 0x000fe80000100800 */
[----:B------:R-:W3:Y:S04]  /*f3b0*/  LDL R19, [R1+0x16c] ;  /* 0x00016c0001137983 */ /* 0x000ee80000100800 */
[----:B------:R-:W-:Y:S04]  /*f3c0*/  STL [R1+0x490], R81 ;  /* 0x0004905101007387 */ /* 0x000fe80000100800 */
[----:B------:R-:W3:Y:S01]  /*f3d0*/  LDL R18, [R1+0x168] ;  /* 0x0001680001127983 */ /* 0x000ee20000100800 */
[----:B--2---:R-:W-:-:S02]  /*f3e0*/  PRMT R0, RZ, 0x7610, R0 ;  /* 0x00007610ff007816 */ /* 0x004fc40000000000 */
[----:B---3--:R-:W-:-:S04]  /*f3f0*/  @P0 LOP3.LUT R19, R19, R18, RZ, 0x3c, !PT ;  /* 0x0000001213130212 */ /* 0x008fc800078e3cff */
[----:B------:R-:W-:-:S04]  /*f400*/  @P0 LOP3.LUT R18, R19, R18, RZ, 0x3c, !PT ;  /* 0x0000001213120212 */ /* 0x000fc800078e3cff */
[----:B------:R-:W-:-:S05]  /*f410*/  @P0 LOP3.LUT R19, R19, R18, RZ, 0x3c, !PT ;  /* 0x0000001213130212 */ /* 0x000fca00078e3cff */
[----:B------:R-:W2:Y:S04]  /*f420*/  @P0 LDG.E.U8 R0, desc[UR24][R18.64] ;  /* 0x0000001812000981 */ /* 0x000ea8000c1e1100 */
[----:B--2---:R2:W-:Y:S04]  /*f430*/  STL [R1+0x430], R0 ;  /* 0x0004300001007387 */ /* 0x0045e80000100800 */
[----:B--2---:R-:W2:Y:S04]  /*f440*/  LDL.LU R0, [R1+0xe7c] ;  /* 0x000e7c0001007983 */ /* 0x004ea80000300800 */
[----:B------:R-:W3:Y:S04]  /*f450*/  LDL R18, [R1+0x560] ;  /* 0x0005600001127983 */ /* 0x000ee80000100800 */
[----:B------:R-:W3:Y:S01]  /*f460*/  LDL R19, [R1+0x564] ;  /* 0x0005640001137983 */ /* 0x000ee20000100800 */
[----:B----4-:R-:W-:-:S02]  /*f470*/  PRMT R68, RZ, 0x7610, R68 ;  /* 0x00007610ff447816 */ /* 0x010fc40000000044 */
[----:B---3--:R-:W-:-:S04]  /*f480*/  @P0 LOP3.LUT R19, R19, R18, RZ, 0x3c, !PT ;  /* 0x0000001213130212 */ /* 0x008fc800078e3cff */
[----:B------:R-:W-:-:S04]  /*f490*/  @P0 LOP3.LUT R18, R19, R18, RZ, 0x3c, !PT ;  /* 0x0000001213120212 */ /* 0x000fc800078e3cff */
[----:B------:R-:W-:-:S05]  /*f4a0*/  @P0 LOP3.LUT R19, R19, R18, RZ, 0x3c, !PT ;  /* 0x0000001213130212 */ /* 0x000fca00078e3cff */
[----:B------:R3:W4:Y:S04]  /*f4b0*/  @P0 LDG.E.U8 R68, desc[UR24][R18.64] ;  /* 0x0000001812440981 */ /* 0x000728000c1e1100 */
[----:B------:R-:W3:Y:S04]  /*f4c0*/  LDL R18, [R1+0x188] ;  /* 0x0001880001127983 */ /* 0x000ee80000100800 */
[----:B------:R-:W3:Y:S01]  /*f4d0*/  LDL R19, [R1+0x18c] ;  /* 0x00018c0001137983 */ /* 0x000ee20000100800 */
[----:B------:R-:W-:Y:S02]  /*f4e0*/  PRMT R4, RZ, 0x7610, R4 ;  /* 0x00007610ff047816 */ /* 0x000fe40000000004 */
[----:B---3--:R-:W-:-:S04]  /*f4f0*/  @P0 LOP3.LUT R19, R19, R18, RZ, 0x3c, !PT ;  /* 0x0000001213130212 */ /* 0x008fc800078e3cff */
[----:B------:R-:W-:-:S04]  /*f500*/  @P0 LOP3.LUT R18, R19, R18, RZ, 0x3c, !PT ;  /* 0x0000001213120212 */ /* 0x000fc800078e3cff */
[----:B------:R-:W-:-:S05]  /*f510*/  @P0 LOP3.LUT R19, R19, R18, RZ, 0x3c, !PT ;  /* 0x0000001213130212 */ /* 0x000fca00078e3cff */
[----:B------:R-:W3:Y:S04]  /*f520*/  @P0 LDG.E.U8 R4, desc[UR24][R18.64] ;  /* 0x0000001812040981 */ /* 0x000ee8000c1e1100 */
[----:B----4-:R-:W-:Y:S04]  /*f530*/  STL [R1+0xd0c], R68 ;  /* 0x000d0c4401007387 */ /* 0x010fe80000100800 */
[----:B---3--:R3:W-:Y:S04]  /*f540*/  STL [R1+0x42c], R4 ;  /* 0x00042c0401007387 */ /* 0x0087e80000100800 */
[----:B---3--:R-:W3:Y:S04]  /*f550*/  LDL.LU R4, [R1+0xe78] ;  /* 0x000e780001047983 */ /* 0x008ee80000300800 */
[----:B------:R-:W4:Y:S04]  /*f560*/  LDL R18, [R1+0x1a8] ;  /* 0x0001a80001127983 */ /* 0x000f280000100800 */
[----:B------:R-:W4:Y:S01]  /*f570*/  LDL R19, [R1+0x1ac] ;  /* 0x0001ac0001137983 */ /* 0x000f220000100800 */
[----:B--2---:R-:W-:-:S02]  /*f580*/  PRMT R0, RZ, 0x7610, R0 ;  /* 0x00007610ff007816 */ /* 0x004fc40000000000 */
[----:B----4-:R-:W-:-:S04]  /*f590*/  @P0 LOP3.LUT R19, R19, R18, RZ, 0x3c, !PT ;  /* 0x0000001213130212 */ /* 0x010fc800078e3cff */
[----:B------:R-:W-:-:S04]  /*f5a0*/  @P0 LOP3.LUT R18, R19, R18, RZ, 0x3c, !PT ;  /* 0x0000001213120212 */ /* 0x000fc800078e3cff */
[----:B------:R-:W-:-:S05]  /*f5b0*/  @P0 LOP3.LUT R19, R19, R18, RZ, 0x3c, !PT ;  /* 0x0000001213130212 */ /* 0x000fca00078e3cff */
[----:B------:R-:W2:Y:S04]  /*f5c0*/  @P0 LDG.E.U8 R0, desc[UR24][R18.64] ;  /* 0x0000001812000981 */ /* 0x000ea8000c1e1100 */
[----:B--2---:R2:W-:Y:S04]  /*f5d0*/  STL [R1+0x438], R0 ;  /* 0x0004380001007387 */ /* 0x0045e80000100800 */
[----:B--2---:R-:W2:Y:S04]  /*f5e0*/  LDL.LU R0, [R1+0xe74] ;  /* 0x000e740001007983 */ /* 0x004ea80000300800 */
[----:B------:R-:W4:Y:S04]  /*f5f0*/  LDL R18, [R1+0x1c8] ;  /* 0x0001c80001127983 */ /* 0x000f280000100800 */
[----:B------:R-:W4:Y:S01]  /*f600*/  LDL R19, [R1+0x1cc] ;  /* 0x0001cc0001137983 */ /* 0x000f220000100800 */
[----:B---3--:R-:W-:-:S02]  /*f610*/  PRMT R4, RZ, 0x7610, R4 ;  /* 0x00007610ff047816 */ /* 0x008fc40000000004 */
[----:B----4-:R-:W-:-:S04]  /*f620*/  @P0 LOP3.LUT R19, R19, R18, RZ, 0x3c, !PT ;  /* 0x0000001213130212 */ /* 0x010fc800078e3cff */
[----:B------:R-:W-:-:S04]  /*f630*/  @P0 LOP3.LUT R18, R19, R18, RZ, 0x3c, !PT ;  /* 0x0000001213120212 */ /* 0x000fc800078e3cff */
[----:B------:R-:W-:-:S05]  /*f640*/  @P0 LOP3.LUT R19, R19, R18, RZ, 0x3c, !PT ;  /* 0x0000001213130212 */ /* 0x000fca00078e3cff */
[----:B------:R-:W3:Y:S04]  /*f650*/  @P0 LDG.E.U8 R4, desc[UR24][R18.64] ;  /* 0x0000001812040981 */ /* 0x000ee8000c1e1100 */
        /* <DEDUP_REMOVED lines=47> */
[----:B------:R-:W4:Y:S01]  /*f950*/  LDL R19, [R1+0x4cc] ;  /* 0x0004cc0001137983 */ /* 0x000f220000100800 */
[----:B---3--:R-:W-:Y:S01]  /*f960*/  PRMT R4, RZ, 0x7610, R4 ;  /* 0x00007610ff047816 */ /* 0x008fe20000000004 */
[----:B----4-:R-:W-:-:S02]  /*f970*/  @P0 IMAD.MOV.U32 R18, RZ, RZ, R19 ;  /* 0x000000ffff120224 */ /* 0x010fc400078e0013 */
[----:B------:R-:W-:Y:S01]  /*f980*/  @P0 IMAD.MOV.U32 R19, RZ, RZ, R42 ;  /* 0x000000ffff130224 */ /* 0x000fe200078e002a */
[----:B--2---:R-:W-:Y:S01]  /*f990*/  PRMT R0, RZ, 0x7610, R0 ;  /* 0x00007610ff007816 */ /* 0x004fe20000000000 */
[----:B------:R-:W2:Y:S04]  /*f9a0*/  LDL.LU R42, [R1+0xe58] ;  /* 0x000e5800012a7983 */ /* 0x000ea80000300800 */
[----:B------:R3:W4:Y:S02]  /*f9b0*/  @P0 LDG.E.U8 R4, desc[UR24][R18.64] ;  /* 0x0000001812040981 */ /* 0x000724000c1e1100 */
[----:B---3--:R-:W-:Y:S02]  /*f9c0*/  @P0 IMAD.MOV.U32 R18, RZ, RZ, R77 ;  /* 0x000000ffff120224 */ /* 0x008fe400078e004d */
[----:B------:R-:W-:-:S05]  /*f9d0*/  @P0 IMAD.MOV.U32 R19, RZ, RZ, R73 ;  /* 0x000000ffff130224 */ /* 0x000fca00078e0049 */
[----:B------:R-:W3:Y:S04]  /*f9e0*/  @P0 LDG.E.U8 R0, desc[UR24][R18.64] ;  /* 0x0000001812000981 */ /* 0x000ee8000c1e1100 */
[----:B----4-:R4:W-:Y:S04]  /*f9f0*/  STL [R1+0x44c], R4 ;  /* 0x00044c0401007387 */ /* 0x0109e80000100800 */
[----:B----4-:R-:W4:Y:S04]  /*fa00*/  LDL.LU R4, [R1+0xe54] ;  /* 0x000e540001047983 */ /* 0x010f280000300800 */
[----:B------:R-:W2:Y:S04]  /*fa10*/  LDL.LU R73, [R1+0xe50] ;  /* 0x000e500001497983 */ /* 0x000ea80000300800 */
[----:B------:R-:W2:Y:S04]  /*fa20*/  LDL.LU R77, [R1+0xe4c] ;  /* 0x000e4c00014d7983 */ /* 0x000ea80000300800 */
[----:B---3--:R3:W-:Y:S04]  /*fa30*/  STL [R1+0x458], R0 ;  /* 0x0004580001007387 */ /* 0x0087e80000100800 */
[----:B---3--:R-:W3:Y:S01]  /*fa40*/  LDL.LU R0, [R1+0xe48] ;  /* 0x000e480001007983 */ /* 0x008ee20000300800 */
[----:B------:R-:W-:-:S02]  /*fa50*/  @P0 IMAD.MOV.U32 R18, RZ, RZ, R26 ;  /* 0x000000ffff120224 */ /* 0x000fc400078e001a */
[----:B------:R-:W-:Y:S02]  /*fa60*/  @P0 IMAD.MOV.U32 R19, RZ, RZ, R6 ;  /* 0x000000ffff130224 */ /* 0x000fe400078e0006 */
[----:B------:R-:W2:Y:S04]  /*fa70*/  LDL.LU R6, [R1+0xe44] ;  /* 0x000e440001067983 */ /* 0x000ea80000300800 */
[----:B------:R-:W2:Y:S01]  /*fa80*/  LDL.LU R26, [R1+0xe40] ;  /* 0x000e4000011a7983 */ /* 0x000ea20000300800 */
[----:B----4-:R-:W-:-:S06]  /*fa90*/  PRMT R4, RZ, 0x7610, R4 ;  /* 0x00007610ff047816 */ /* 0x010fcc0000000004 */
[----:B------:R4:W2:Y:S02]  /*faa0*/  @P0 LDG.E.U8 R4, desc[UR24][R18.64] ;  /* 0x0000001812040981 */ /* 0x0008a4000c1e1100 */
[----:B----4-:R-:W-:Y:S02]  /*fab0*/  @P0 IMAD.MOV.U32 R18, RZ, RZ, R24 ;  /* 0x000000ffff120224 */ /* 0x010fe400078e0018 */
[----:B------:R-:W-:Y:S01]  /*fac0*/  @P0 IMAD.MOV.U32 R19, RZ, RZ, R25 ;  /* 0x000000ffff130224 */ /* 0x000fe200078e0019 */
[----:B---3--:R-:W-:-:S06]  /*fad0*/  PRMT R0, RZ, 0x7610, R0 ;  /* 0x00007610ff007816 */ /* 0x008fcc0000000000 */
[----:B------:R-:W3:Y:S04]  /*fae0*/  @P0 LDG.E.U8 R0, desc[UR24][R18.64] ;  /* 0x0000001812000981 */ /* 0x000ee8000c1e1100 */
[----:B--2---:R2:W-:Y:S04]  /*faf0*/  STL [R1+0x454], R4 ;  /* 0x0004540401007387 */ /* 0x0045e80000100800 */
[----:B--2---:R-:W2:Y:S04]  /*fb00*/  LDL.LU R4, [R1+0xe3c] ;  /* 0x000e3c0001047983 */ /* 0x004ea80000300800 */
[----:B------:R-:W4:Y:S04]  /*fb10*/  LDL.LU R25, [R1+0xe38] ;  /* 0x000e380001197983 */ /* 0x000f280000300800 */
[----:B------:R-:W4:Y:S04]  /*fb20*/  LDL.LU R24, [R1+0xe34] ;  /* 0x000e340001187983 */ /* 0x000f280000300800 */
[----:B---3--:R3:W-:Y:S04]  /*fb30*/  STL [R1+0x958], R0 ;  /* 0x0009580001007387 */ /* 0x0087e80000100800 */
[----:B---3--:R-:W3:Y:S01]  /*fb40*/  LDL.LU R0, [R1+0xe30] ;  /* 0x000e300001007983 */ /* 0x008ee20000300800 */
[----:B------:R-:W-:-:S02]  /*fb50*/  @P0 IMAD.MOV.U32 R18, RZ, RZ, R34 ;  /* 0x000000ffff120224 */ /* 0x000fc400078e0022 */
[----:B------:R-:W-:Y:S02]  /*fb60*/  @P0 IMAD.MOV.U32 R19, RZ, RZ, R33 ;  /* 0x000000ffff130224 */ /* 0x000fe400078e0021 */
[----:B------:R-:W4:Y:S04]  /*fb70*/  LDL.LU R33, [R1+0xe2c] ;  /* 0x000e2c0001217983 */ /* 0x000f280000300800 */
[----:B------:R-:W4:Y:S01]  /*fb80*/  LDL.LU R34, [R1+0xe28] ;  /* 0x000e280001227983 */ /* 0x000f220000300800 */
[----:B--2---:R-:W-:-:S06]  /*fb90*/  PRMT R4, RZ, 0x7610, R4 ;  /* 0x00007610ff047816 */ /* 0x004fcc0000000004 */
[----:B------:R2:W4:Y:S02]  /*fba0*/  @P0 LDG.E.U8 R4, desc[UR24][R18.64] ;  /* 0x0000001812040981 */ /* 0x000524000c1e1100 */
[----:B--2---:R-:W-:Y:S02]  /*fbb0*/  @P0 IMAD.MOV.U32 R18, RZ, RZ, R31 ;  /* 0x000000ffff120224 */ /* 0x004fe400078e001f */
[----:B------:R-:W-:Y:S01]  /*fbc0*/  @P0 IMAD.MOV.U32 R19, RZ, RZ, R32 ;  /* 0x000000ffff130224 */ /* 0x000fe200078e0020 */
[----:B---3--:R-:W-:-:S06]  /*fbd0*/  PRMT R0, RZ, 0x7610, R0 ;  /* 0x00007610ff007816 */ /* 0x008fcc0000000000 */
[----:B------:R-:W2:Y:S04]  /*fbe0*/  @P0 LDG.E.U8 R0, desc[UR24][R18.64] ;  /* 0x0000001812000981 */ /* 0x000ea8000c1e1100 */
[----:B----4-:R3:W-:Y:S04]  /*fbf0*/  STL [R1+0x954], R4 ;  /* 0x0009540401007387 */ /* 0x0107e80000100800 */
[----:B---3--:R-:W3:Y:S04]  /*fc00*/  LDL.LU R4, [R1+0xe24] ;  /* 0x000e240001047983 */ /* 0x008ee80000300800 */
[----:B------:R-:W4:Y:S04]  /*fc10*/  LDL.LU R32, [R1+0xe20] ;  /* 0x000e200001207983 */ /* 0x000f280000300800 */
[----:B------:R-:W4:Y:S04]  /*fc20*/  LDL.LU R31, [R1+0xe1c] ;  /* 0x000e1c00011f7983 */ /* 0x000f280000300800 */
[----:B--2---:R2:W-:Y:S04]  /*fc30*/  STL [R1+0x950], R0 ;  /* 0x0009500001007387 */ /* 0x0045e80000100800 */
[----:B--2---:R-:W2:Y:S01]  /*fc40*/  LDL.LU R0, [R1+0xe18] ;  /* 0x000e180001007983 */ /* 0x004ea20000300800 */
[----:B------:R-:W-:-:S02]  /*fc50*/  @P0 IMAD.MOV.U32 R18, RZ, RZ, R27 ;  /* 0x000000ffff120224 */ /* 0x000fc400078e001b */
[----:B------:R-:W-:Y:S02]  /*fc60*/  @P0 IMAD.MOV.U32 R19, RZ, RZ, R30 ;  /* 0x000000ffff130224 */ /* 0x000fe400078e001e */
[----:B------:R-:W4:Y:S04]  /*fc70*/  LDL.LU R30, [R1+0xe14] ;  /* 0x000e1400011e7983 */ /* 0x000f280000300800 */
[----:B------:R-:W4:Y:S01]  /*fc80*/  LDL.LU R27, [R1+0xe10] ;  /* 0x000e1000011b7983 */ /* 0x000f220000300800 */
[----:B---3--:R-:W-:-:S06]  /*fc90*/  PRMT R4, RZ, 0x7610, R4 ;  /* 0x00007610ff047816 */ /* 0x008fcc0000000004 */
[----:B------:R3:W4:Y:S02]  /*fca0*/  @P0 LDG.E.U8 R4, desc[UR24][R18.64] ;  /* 0x0000001812040981 */ /* 0x000724000c1e1100 */
[----:B---3--:R-:W-:Y:S02]  /*fcb0*/  @P0 IMAD.MOV.U32 R18, RZ, RZ, R29 ;  /* 0x000000ffff120224 */ /* 0x008fe400078e001d */
[----:B------:R-:W-:Y:S01]  /*fcc0*/  @P0 IMAD.MOV.U32 R19, RZ, RZ, R28 ;  /* 0x000000ffff130224 */ /* 0x000fe200078e001c */
[----:B--2---:R-:W-:-:S06]  /*fcd0*/  PRMT R0, RZ, 0x7610, R0 ;  /* 0x00007610ff007816 */ /* 0x004fcc0000000000 */
        /* <DEDUP_REMOVED lines=104> */
[----:B------:R-:W-:Y:S01]  /*10360*/  @P0 IMAD.MOV.U32 R19, RZ, RZ, R70 ;  /* 0x000000ffff130224 */ /* 0x000fe200078e0046 */
[----:B------:R-:W-:Y:S01]  /*10370*/  PRMT R80, RZ, 0x7610, R80 ;  /* 0x00007610ff507816 */ /* 0x000fe20000000050 */
[----:B------:R-:W4:Y:S01]  /*10380*/  LDL.LU R70, [R1+0xd6c] ;  /* 0x000d6c0001467983 */ /* 0x000f220000300800 */
[----:B------:R-:W-:Y:S02]  /*10390*/  PRMT R67, RZ, 0x7610, R67 ;  /* 0x00007610ff437816 */ /* 0x000fe40000000043 */
[----:B------:R-:W-:Y:S01]  /*103a0*/  PRMT R65, RZ, 0x7610, R65 ;  /* 0x00007610ff417816 */ /* 0x000fe20000000041 */
[----:B------:R-:W4:Y:S01]  /*103b0*/  LDL.LU R10, [R1+0xd68] ;  /* 0x000d6800010a7983 */ /* 0x000f220000300800 */
[----:B------:R-:W-:Y:S02]  /*103c0*/  PRMT R58, RZ, 0x7610, R58 ;  /* 0x00007610ff3a7816 */ /* 0x000fe4000000003a */
[----:B------:R-:W-:Y:S02]  /*103d0*/  PRMT R54, RZ, 0x7610, R54 ;  /* 0x00007610ff367816 */ /* 0x000fe40000000036 */
[----:B------:R-:W-:-:S02]  /*103e0*/  PRMT R38, RZ, 0x7610, R38 ;  /* 0x00007610ff267816 */ /* 0x000fc40000000026 */
[----:B---3--:R-:W-:-:S06]  /*103f0*/  PRMT R4, RZ, 0x7610, R4 ;  /* 0x00007610ff047816 */ /* 0x008fcc0000000004 */
[----:B------:R3:W4:Y:S02]  /*10400*/  @P0 LDG.E.U8 R4, desc[UR24][R18.64] ;  /* 0x0000001812040981 */ /* 0x000724000c1e1100 */
[----:B---3--:R-:W-:Y:S02]  /*10410*/  @P0 IMAD.MOV.U32 R18, RZ, RZ, R2 ;  /* 0x000000ffff120224 */ /* 0x008fe400078e0002 */
[----:B------:R-:W-:Y:S01]  /*10420*/  @P0 IMAD.MOV.U32 R19, RZ, RZ, R3 ;  /* 0x000000ffff130224 */ /* 0x000fe200078e0003 */
[----:B--2---:R-:W-:-:S06]  /*10430*/  PRMT R0, RZ, 0x7610, R0 ;  /* 0x00007610ff007816 */ /* 0x004fcc0000000000 */
[----:B------:R2:W3:Y:S02]  /*10440*/  @P0 LDG.E.U8 R0, desc[UR24][R18.64] ;  /* 0x0000001812000981 */ /* 0x0004e4000c1e1100 */
[----:B--2---:R-:W-:Y:S02]  /*10450*/  @P0 IMAD.MOV.U32 R18, RZ, RZ, R90 ;  /* 0x000000ffff120224 */ /* 0x004fe400078e005a */
[----:B------:R-:W-:-:S05]  /*10460*/  @P0 IMAD.MOV.U32 R19, RZ, RZ, R88 ;  /* 0x000000ffff130224 */ /* 0x000fca00078e0058 */
        /* <DEDUP_REMOVED lines=15> */
[----:B------:R2:W2:Y:S01]  /*10560*/  @P0 LDG.E.U8 R38, desc[UR24][R18.64] ;  /* 0x0000001812260981 */ /* 0x0004a2000c1e1100 */
[C---:B----4-:R-:W-:Y:S02]  /*10570*/  SEL R64, R16.reuse, R64, !P1 ;  /* 0x0000004010407207 */ /* 0x050fe40004800000 */
[----:B------:R-:W-:-:S03]  /*10580*/  SEL R63, R16, R63, !P1 ;  /* 0x0000003f103f7207 */ /* 0x000fc60004800000 */
[----:B0-----:R-:W-:Y:S01]  /*10590*/  IMAD R64, R64, UR5, RZ ;  /* 0x0000000540407c24 */ /* 0x001fe2000f8e02ff */
[C---:B------:R-:W-:Y:S01]  /*105a0*/  SEL R61, R16.reuse, R61, !P1 ;  /* 0x0000003d103d7207 */ /* 0x040fe20004800000 */
[----:B-1----:R-:W-:Y:S01]  /*105b0*/  IMAD R63, R63, UR6, RZ ;  /* 0x000000063f3f7c24 */ /* 0x002fe2000f8e02ff */
[----:B------:R-:W-:Y:S01]  /*105c0*/  PRMT R50, RZ, 0x7610, R50 ;  /* 0x00007610ff327816 */ /* 0x000fe20000000032 */
[----:B------:R-:W0:Y:S02]  /*105d0*/  LDCU UR5, c[0x0][0x3b0] ;  /* 0x00007600ff0577ac */ /* 0x000e240008000800 */
[----:B------:R-:W-:Y:S01]  /*105e0*/  IMAD R61, R61, UR14, RZ ;  /* 0x0000000e3d3d7c24 */ /* 0x000fe2000f8e02ff */
[----:B------:R-:W-:Y:S01]  /*105f0*/  PRMT R68, RZ, 0x7610, R68 ;  /* 0x00007610ff447816 */ /* 0x000fe20000000044 */
[----:B------:R-:W1:Y:S01]  /*10600*/  LDCU UR6, c[0x0][0x3b0] ;  /* 0x00007600ff0677ac */ /* 0x000e620008000800 */
[----:B------:R-:W-:Y:S02]  /*10610*/  PRMT R46, RZ, 0x7610, R46 ;  /* 0x00007610ff2e7816 */ /* 0x000fe4000000002e */
[C---:B------:R-:W-:Y:S01]  /*10620*/  SEL R60, R16.reuse, R60, !P1 ;  /* 0x0000003c103c7207 */ /* 0x040fe20004800000 */
[----:B------:R-:W-:Y:S01]  /*10630*/  IMAD R11, R5, R20, R11 ;  /* 0x00000014050b7224 */ /* 0x000fe200078e020b */
[----:B------:R-:W-:Y:S01]  /*10640*/  SEL R59, R16, R59, !P1 ;  /* 0x0000003b103b7207 */ /* 0x000fe20004800000 */
[----:B------:R-:W4:Y:S01]  /*10650*/  LDCU UR14, c[0x0][0x3b0] ;  /* 0x00007600ff0e77ac */ /* 0x000f220008000800 */
[----:B------:R0:W-:Y:S04]  /*10660*/  STL [R1+0x914], R4 ;  /* 0x0009140401007387 */ /* 0x0001e80000100800 */
[----:B0-----:R-:W4:Y:S04]  /*10670*/  LDL.LU R4, [R1+0xd64] ;  /* 0x000d640001047983 */ /* 0x001f280000300800 */
[----:B------:R-:W4:Y:S04]  /*10680*/  LDL.LU R3, [R1+0xd60] ;  /* 0x000d600001037983 */ /* 0x000f280000300800 */
[----:B------:R-:W4:Y:S04]  /*10690*/  LDL.LU R2, [R1+0xd5c] ;  /* 0x000d5c0001027983 */ /* 0x000f280000300800 */
[----:B---3--:R0:W-:Y:S04]  /*106a0*/  STL [R1+0x910], R0 ;  /* 0x0009100001007387 */ /* 0x0081e80000100800 */
[----:B0-----:R-:W3:Y:S04]  /*106b0*/  LDL.LU R0, [R1+0xd58] ;  /* 0x000d580001007983 */ /* 0x001ee80000300800 */
[----:B------:R0:W-:Y:S02]  /*106c0*/  STL [R1+0x8fc], R54 ;  /* 0x0008fc3601007387 */ /* 0x0001e40000100800 */
[----:B0-----:R-:W-:-:S02]  /*106d0*/  IMAD.MOV.U32 R54, RZ, RZ, R70 ;  /* 0x000000ffff367224 */ /* 0x001fc400078e0046 */
[----:B------:R-:W3:Y:S02]  /*106e0*/  LDL.LU R70, [R1+0xd54] ;  /* 0x000d540001467983 */ /* 0x000ee40000300800 */
[----:B------:R-:W-:Y:S01]  /*106f0*/  @!P4 IMAD.MOV R54, RZ, RZ, -R54 ;  /* 0x000000ffff36c224 */ /* 0x000fe200078e0a36 */
[C---:B--2---:R-:W-:Y:S01]  /*10700*/  IADD3 R18, P4, PT, R64.reuse, R9, RZ ;  /* 0x0000000940127210 */ /* 0x044fe20007f9e0ff */
[----:B------:R-:W-:Y:S04]  /*10710*/  STL [R1+0x90c], R80 ;  /* 0x00090c5001007387 */ /* 0x000fe80000100800 */
[----:B------:R-:W-:Y:S01]  /*10720*/  STL [R1+0x908], R67 ;  /* 0x0009084301007387 */ /* 0x000fe20000100800 */
[----:B------:R-:W-:-:S03]  /*10730*/  LEA.HI.X.SX32 R19, R64, R8, 0x1, P4 ;  /* 0x0000000840137211 */ /* 0x000fc600020f0eff */
[----:B------:R-:W-:Y:S04]  /*10740*/  STL [R1+0x49c], R18 ;  /* 0x00049c1201007387 */ /* 0x000fe80000100800 */
[----:B------:R0:W-:Y:S04]  /*10750*/  STL [R1+0x8f4], R38 ;  /* 0x0008f42601007387 */ /* 0x0001e80000100800 */
[----:B------:R-:W-:Y:S04]  /*10760*/  STL [R1+0x904], R65 ;  /* 0x0009044101007387 */ /* 0x000fe80000100800 */
[----:B------:R2:W3:Y:S01]  /*10770*/  @P0 LDG.E.U8 R50, desc[UR24][R18.64] ;  /* 0x0000001812320981 */ /* 0x0004e2000c1e1100 */
[----:B0-----:R-:W-:-:S03]  /*10780*/  IADD3 R38, P4, PT, R63, R9, RZ ;  /* 0x000000093f267210 */ /* 0x001fc60007f9e0ff */
[----:B------:R-:W-:Y:S04]  /*10790*/  STL [R1+0x498], R19 ;  /* 0x0004981301007387 */ /* 0x000fe80000100800 */
[----:B------:R-:W-:Y:S04]  /*107a0*/  STL [R1+0x4a4], R38 ;  /* 0x0004a42601007387 */ /* 0x000fe80000100800 */
[----:B------:R0:W-:Y:S01]  /*107b0*/  STL [R1+0x900], R58 ;  /* 0x0009003a01007387 */ /* 0x0001e20000100800 */
[----:B--2---:R-:W-:Y:S01]  /*107c0*/  @P0 IMAD.MOV.U32 R18, RZ, RZ, R38 ;  /* 0x000000ffff120224 */ /* 0x004fe200078e0026 */
[----:B0-----:R-:W-:-:S02]  /*107d0*/  LEA.HI.X.SX32 R58, R63, R8, 0x1, P4 ;  /* 0x000000083f3a7211 */ /* 0x001fc400020f0eff */
[----:B------:R-:W-:-:S03]  /*107e0*/  IADD3 R65, P4, PT, R61, R9, RZ ;  /* 0x000000093d417210 */ /* 0x000fc60007f9e0ff */
[----:B------:R-:W-:Y:S01]  /*107f0*/  @P0 IMAD.MOV.U32 R19, RZ, RZ, R58 ;  /* 0x000000ffff130224 */ /* 0x000fe200078e003a */
[----:B------:R-:W-:-:S04]  /*10800*/  LEA.HI.X.SX32 R61, R61, R8, 0x1, P4 ;  /* 0x000000083d3d7211 */ /* 0x000fc800020f0eff */
[----:B------:R0:W2:Y:S02]  /*10810*/  @P0 LDG.E.U8 R68, desc[UR24][R18.64] ;  /* 0x0000001812440981 */ /* 0x0000a4000c1e1100 */
[----:B0-----:R-:W-:Y:S02]  /*10820*/  @P0 IMAD.MOV.U32 R18, RZ, RZ, R65 ;  /* 0x000000ffff120224 */ /* 0x001fe400078e0041 */
[----:B------:R-:W-:-:S05]  /*10830*/  @P0 IMAD.MOV.U32 R19, RZ, RZ, R61 ;  /* 0x000000ffff130224 */ /* 0x000fca00078e003d */
[----:B------:R0:W2:Y:S01]  /*10840*/  @P0 LDG.E.U8 R46, desc[UR24][R18.64] ;  /* 0x00000018122e0981 */ /* 0x0000a2000c1e1100 */
[----:B------:R-:W-:Y:S01]  /*10850*/  IMAD R60, R60, UR15, RZ ;  /* 0x0000000f3c3c7c24 */ /* 0x000fe2000f8e02ff */
[----:B------:R-:W-:Y:S01]  /*10860*/  SEL R57, R16, R57, !P1 ;  /* 0x0000003910397207 */ /* 0x000fe20004800000 */
[----:B------:R-:W-:Y:S01]  /*10870*/  IMAD R59, R59, UR5, RZ ;  /* 0x000000053b3b7c24 */ /* 0x000fe2000f8e02ff */
[----:B------:R-:W-:Y:S01]  /*10880*/  STL [R1+0x4a0], R58 ;  /* 0x0004a03a01007387 */ /* 0x000fe20000100800 */
[----:B------:R-:W-:Y:S01]  /*10890*/  PRMT R20, RZ, 0x7610, R20 ;  /* 0x00007610ff147816 */ /* 0x000fe20000000014 */
[----:B------:R-:W2:Y:S01]  /*108a0*/  LDCU UR5, c[0x0][0x3b0] ;  /* 0x00007600ff0577ac */ /* 0x000ea20008000800 */
[----:B------:R-:W-:Y:S01]  /*108b0*/  IADD3 R62, P4, PT, R60, R9, RZ ;  /* 0x000000093c3e7210 */ /* 0x000fe20007f9e0ff */
[----:B------:R-:W-:Y:S01]  /*108c0*/  STL [R1+0x4b4], R65 ;  /* 0x0004b44101007387 */ /* 0x000fe20000100800 */
[----:B------:R-:W-:Y:S01]  /*108d0*/  SEL R56, R16, R56, !P1 ;  /* 0x0000003810387207 */ /* 0x000fe20004800000 */
[----:B------:R-:W2:Y:S02]  /*108e0*/  LDCU UR15, c[0x0][0x3b0] ;  /* 0x00007600ff0f77ac */ /* 0x000ea40008000800 */
[----:B------:R-:W-:Y:S01]  /*108f0*/  STL [R1+0x4b0], R61 ;  /* 0x0004b03d01007387 */ /* 0x000fe20000100800 */
[----:B------:R-:W-:-:S03]  /*10900*/  LEA.HI.X.SX32 R63, R60, R8, 0x1, P4 ;  /* 0x000000083c3f7211 */ /* 0x000fc600020f0eff */
[----:B------:R-:W-:Y:S01]  /*10910*/  STL [R1+0x4bc], R62 ;  /* 0x0004bc3e01007387 */ /* 0x000fe20000100800 */
[----:B-1----:R-:W-:Y:S01]  /*10920*/  IMAD R57, R57, UR6, RZ ;  /* 0x0000000639397c24 */ /* 0x002fe2000f8e02ff */
[----:B------:R-:W1:Y:S01]  /*10930*/  LDCU UR6, c[0x0][0x3b0] ;  /* 0x00007600ff0677ac */ /* 0x000e620008000800 */
[----:B0-----:R-:W-:Y:S02]  /*10940*/  @P0 IMAD.MOV.U32 R18, RZ, RZ, R62 ;  /* 0x000000ffff120224 */ /* 0x001fe400078e003e */
[----:B------:R-:W-:Y:S01]  /*10950*/  @P0 IMAD.MOV.U32 R19, RZ, RZ, R63 ;  /* 0x000000ffff130224 */ /* 0x000fe200078e003f */
[----:B----4-:R-:W-:Y:S01]  /*10960*/  PRMT R4, RZ, 0x7610, R4 ;  /* 0x00007610ff047816 */ /* 0x010fe20000000004 */
[----:B---3--:R0:W-:Y:S02]  /*10970*/  STL [R1+0x8e0], R50 ;  /* 0x0008e03201007387 */ /* 0x0081e40000100800 */
[C---:B0-----:R-:W-:Y:S02]  /*10980*/  IADD3 R50, P4, PT, R59.reuse, R9, RZ ;  /* 0x000000093b327210 */ /* 0x041fe40007f9e0ff */
[----:B------:R-:W-:Y:S02]  /*10990*/  STL [R1+0x4b8], R63 ;  /* 0x0004b83f01007387 */ /* 0x000fe40000100800 */
[----:B------:R-:W-:-:S02]  /*109a0*/  LEA.HI.X.SX32 R58, R59, R8, 0x1, P4 ;  /* 0x000000083b3a7211 */ /* 0x000fc400020f0eff */
[----:B------:R-:W-:Y:S02]  /*109b0*/  PRMT R59, RZ, 0x7610, R59 ;  /* 0x00007610ff3b7816 */ /* 0x000fe4000000003b */
[----:B------:R-:W-:-:S04]  /*109c0*/  IADD3 R38, P4, PT, R57, R9, RZ ;  /* 0x0000000939267210 */ /* 0x000fc80007f9e0ff */
[----:B------:R0:W3:Y:S04]  /*109d0*/  @P0 LDG.E.U8 R59, desc[UR24][R18.64] ;  /* 0x00000018123b0981 */ /* 0x0000e8000c1e1100 */
[----:B--2---:R-:W-:Y:S01]  /*109e0*/  STL [R1+0xd10], R68 ;  /* 0x000d104401007387 */ /* 0x004fe20000100800 */
[----:B0-----:R-:W-:-:S03]  /*109f0*/  @P0 IMAD.MOV.U32 R18, RZ, RZ, R50 ;  /* 0x000000ffff120224 */ /* 0x001fc600078e0032 */
[----:B------:R-:W-:Y:S01]  /*10a00*/  STL [R1+0x4c4], R50 ;  /* 0x0004c43201007387 */ /* 0x000fe20000100800 */
[----:B------:R-:W-:-:S03]  /*10a10*/  @P0 IMAD.MOV.U32 R19, RZ, RZ, R58 ;  /* 0x000000ffff130224 */ /* 0x000fc600078e003a */
[----:B------:R-:W-:Y:S04]  /*10a20*/  STL [R1+0x4c0], R58 ;  /* 0x0004c03a01007387 */ /* 0x000fe80000100800 */
[----:B------:R-:W-:Y:S04]  /*10a30*/  STL [R1+0x4d4], R38 ;  /* 0x0004d42601007387 */ /* 0x000fe80000100800 */
[----:B------:R0:W2:Y:S04]  /*10a40*/  @P0 LDG.E.U8 R4, desc[UR24][R18.64] ;  /* 0x0000001812040981 */ /* 0x0000a8000c1e1100 */
[----:B------:R4:W-:Y:S02]  /*10a50*/  STL [R1+0xe0], R46 ;  /* 0x0000e02e01007387 */ /* 0x0009e40000100800 */
[----:B----4-:R-:W-:Y:S01]  /*10a60*/  LEA.HI.X.SX32 R46, R57, R8, 0x1, P4 ;  /* 0x00000008392e7211 */ /* 0x010fe200020f0eff */
[----:B0-----:R-:W-:-:S04]  /*10a70*/  @P0 IMAD.MOV.U32 R18, RZ, RZ, R38 ;  /* 0x000000ffff120224 */ /* 0x001fc800078e0026 */
[----:B------:R-:W-:-:S05]  /*10a80*/  @P0 IMAD.MOV.U32 R19, RZ, RZ, R46 ;  /* 0x000000ffff130224 */ /* 0x000fca00078e002e */
[----:B------:R0:W4:Y:S01]  /*10a90*/  @P0 LDG.E.U8 R20, desc[UR24][R18.64] ;  /* 0x0000001812140981 */ /* 0x000122000c1e1100 */
[----:B------:R-:W-:Y:S01]  /*10aa0*/  ISETP.GT.U32.AND P4, PT, R5, R11, PT ;  /* 0x0000000b0500720c */ /* 0x000fe20003f84070 */
[----:B------:R-:W-:Y:S01]  /*10ab0*/  IMAD R56, R56, UR5, RZ ;  /* 0x0000000538387c24 */ /* 0x000fe2000f8e02ff */
[C---:B------:R-:W-:Y:S01]  /*10ac0*/  SEL R55, R16.reuse, R55, !P1 ;  /* 0x0000003710377207 */ /* 0x040fe20004800000 */
[----:B------:R0:W-:Y:S01]  /*10ad0*/  STL [R1+0x4d0], R46 ;  /* 0x0004d02e01007387 */ /* 0x0001e20000100800 */
[----:B------:R-:W-:Y:S01]  /*10ae0*/  SEL R53, R16, R53, !P1 ;  /* 0x0000003510357207 */ /* 0x000fe20004800000 */
[----:B------:R-:W2:Y:S02]  /*10af0*/  LDCU UR5, c[0x0][0x3b0] ;  /* 0x00007600ff0577ac */ /* 0x000ea40008000800 */
[----:B-1----:R-:W-:-:S06]  /*10b00*/  IMAD R55, R55, UR6, RZ ;  /* 0x0000000637377c24 */ /* 0x002fcc000f8e02ff */
[----:B------:R-:W-:Y:S01]  /*10b10*/  @!P4 IMAD.IADD R11, R11, 0x1, -R5 ;  /* 0x000000010b0bc824 */ /* 0x000fe200078e0a05 */
[C---:B0-----:R-:W-:Y:S01]  /*10b20*/  IADD3 R46, P4, PT, R56.reuse, R9, RZ ;  /* 0x00000009382e7210 */ /* 0x041fe20007f9e0ff */
[----:B------:R-:W-:Y:S01]  /*10b30*/  IMAD R53, R53, UR14, RZ ;  /* 0x0000000e35357c24 */ /* 0x000fe2000f8e02ff */
[----:B------:R-:W-:Y:S01]  /*10b40*/  PRMT R23, RZ, 0x7610, R23 ;  /* 0x00007610ff177816 */ /* 0x000fe20000000017 */
[----:B------:R-:W0:Y:S01]  /*10b50*/  LDCU UR6, c[0x0][0x3b0] ;  /* 0x00007600ff0677ac */ /* 0x000e220008000800 */
[----:B------:R-:W-:Y:S01]  /*10b60*/  LEA.HI.X.SX32 R50, R56, R8, 0x1, P4 ;  /* 0x0000000838327211 */ /* 0x000fe200020f0eff */
[----:B------:R-:W-:Y:S01]  /*10b70*/  @P0 IMAD.MOV.U32 R18, RZ, RZ, R46 ;  /* 0x000000ffff120224 */ /* 0x000fe200078e002e */
[----:B------:R-:W-:Y:S01]  /*10b80*/  IABS R13, R22 ;  /* 0x00000016000d7213 */ /* 0x000fe20000000000 */
[----:B------:R-:W1:Y:S02]  /*10b90*/  LDCU UR14, c[0x0][0x3b0] ;  /* 0x00007600ff0e77ac */ /* 0x000e640008000800 */
[----:B------:R-:W-:Y:S01]  /*10ba0*/  @P0 IMAD.MOV.U32 R19, RZ, RZ, R50 ;  /* 0x000000ffff130224 */ /* 0x000fe200078e0032 */
[----:B------:R-:W-:Y:S01]  /*10bb0*/  PRMT R3, RZ, 0x7610, R3 ;  /* 0x00007610ff037816 */ /* 0x000fe20000000003 */
[----:B------:R-:W-:-:S03]  /*10bc0*/  IMAD.HI.U32 R21, R7, R13, RZ ;  /* 0x0000000d07157227 */ /* 0x000fc600078e00ff */
[----:B------:R0:W3:Y:S01]  /*10bd0*/  @P0 LDG.E.U8 R23, desc[UR24][R18.64] ;  /* 0x0000001812170981 */ /* 0x0000e2000c1e1100 */
[--C-:B------:R-:W-:Y:S01]  /*10be0*/  IMAD.MOV R17, RZ, RZ, -R21.reuse ;  /* 0x000000ffff117224 */ /* 0x100fe200078e0a15 */
[----:B------:R-:W-:Y:S02]  /*10bf0*/  PRMT R21, RZ, 0x7610, R21 ;  /* 0x00007610ff157816 */ /* 0x000fe40000000015 */
[----:B--2---:R-:W-:Y:S04]  /*10c00*/  STL [R1+0xd14], R4 ;  /* 0x000d140401007387 */ /* 0x004fe80000100800 */
[----:B------:R-:W-:Y:S04]  /*10c10*/  STL [R1+0x4dc], R46 ;  /* 0x0004dc2e01007387 */ /* 0x000fe80000100800 */
[----:B----4-:R2:W-:Y:S02]  /*10c20*/  STL [R1+0xd0], R20 ;  /* 0x0000d01401007387 */ /* 0x0105e40000100800 */
[----:B--2---:R-:W-:-:S04]  /*10c30*/  IADD3 R20, P4, PT, R55, R9, RZ ;  /* 0x0000000937147210 */ /* 0x004fc80007f9e0ff */
[-C--:B------:R-:W-:Y:S02]  /*10c40*/  LEA.HI.X.SX32 R38, R55, R8.reuse, 0x1, P4 ;  /* 0x0000000837267211 */ /* 0x080fe400020f0eff */
[C---:B------:R-:W-:Y:S01]  /*10c50*/  IADD3 R57, P4, PT, R53.reuse, R9, RZ ;  /* 0x0000000935397210 */ /* 0x040fe20007f9e0ff */
[----:B0-----:R-:W-:Y:S02]  /*10c60*/  @P0 IMAD.MOV.U32 R18, RZ, RZ, R20 ;  /* 0x000000ffff120224 */ /* 0x001fe400078e0014 */
[----:B------:R-:W-:Y:S01]  /*10c70*/  @P0 IMAD.MOV.U32 R19, RZ, RZ, R38 ;  /* 0x000000ffff130224 */ /* 0x000fe200078e0026 */
[----:B------:R-:W-:-:S04]  /*10c80*/  LEA.HI.X.SX32 R53, R53, R8, 0x1, P4 ;  /* 0x0000000835357211 */ /* 0x000fc800020f0eff */
[----:B------:R0:W2:Y:S02]  /*10c90*/  @P0 LDG.E.U8 R3, desc[UR24][R18.64] ;  /* 0x0000001812030981 */ /* 0x0000a4000c1e1100 */
[----:B0-----:R-:W-:Y:S02]  /*10ca0*/  @P0 IMAD.MOV.U32 R18, RZ, RZ, R57 ;  /* 0x000000ffff120224 */ /* 0x001fe400078e0039 */
[----:B------:R-:W-:-:S05]  /*10cb0*/  @P0 IMAD.MOV.U32 R19, RZ, RZ, R53 ;  /* 0x000000ffff130224 */ /* 0x000fca00078e0035 */
[----:B------:R0:W4:Y:S01]  /*10cc0*/  @P0 LDG.E.U8 R21, desc[UR24][R18.64] ;  /* 0x0000001812150981 */ /* 0x000122000c1e1100 */
[C---:B------:R-:W-:Y:S02]  /*10cd0*/  SEL R52, R16.reuse, R52, !P1 ;  /* 0x0000003410347207 */ /* 0x040fe40004800000 */
[----:B------:R-:W-:-:S03]  /*10ce0*/  SEL R51, R16, R51, !P1 ;  /* 0x0000003310337207 */ /* 0x000fc60004800000 */
[----:B------:R-:W-:Y:S01]  /*10cf0*/  IMAD R52, R52, UR15, RZ ;  /* 0x0000000f34347c24 */ /* 0x000fe2000f8e02ff */
[----:B------:R0:W-:Y:S01]  /*10d00*/  STL [R1+0x4d8], R50 ;  /* 0x0004d83201007387 */ /* 0x0001e20000100800 */
[----:B------:R-:W-:Y:S01]  /*10d10*/  SEL R49, R16, R49, !P1 ;  /* 0x0000003110317207 */ /* 0x000fe20004800000 */
[----:B------:R-:W-:Y:S01]  /*10d20*/  IMAD R51, R51, UR5, RZ ;  /* 0x0000000533337c24 */ /* 0x000fe2000f8e02ff */
[----:B------:R-:W-:Y:S01]  /*10d30*/  PRMT R42, RZ, 0x7610, R42 ;  /* 0x00007610ff2a7816 */ /* 0x000fe2000000002a */
[----:B------:R-:W-:Y:S01]  /*10d40*/  STL [R1+0x4e4], R20 ;  /* 0x0004e41401007387 */ /* 0x000fe20000100800 */
[C---:B------:R-:W-:Y:S01]  /*10d50*/  IADD3 R46, P4, PT, R52.reuse, R9, RZ ;  /* 0x00000009342e7210 */ /* 0x040fe20007f9e0ff */
[----:B------:R-:W-:Y:S01]  /*10d60*/  IMAD R49, R49, UR6, RZ ;  /* 0x0000000631317c24 */ /* 0x000fe2000f8e02ff */
[----:B------:R-:W-:Y:S01]  /*10d70*/  PRMT R2, RZ, 0x7610, R2 ;  /* 0x00007610ff027816 */ /* 0x000fe20000000002 */
[----:B---3--:R-:W-:Y:S01]  /*10d80*/  STL [R1+0xdc], R59 ;  /* 0x0000dc3b01007387 */ /* 0x008fe20000100800 */
[----:B------:R-:W-:Y:S01]  /*10d90*/  IMAD R13, R5, R17, R13 ;  /* 0x00000011050d7224 */ /* 0x000fe200078e020d */
[----:B0-----:R-:W-:Y:S01]  /*10da0*/  LEA.HI.X.SX32 R50, R52, R8, 0x1, P4 ;  /* 0x0000000834327211 */ /* 0x001fe200020f0eff */
[----:B------:R-:W-:Y:S01]  /*10db0*/  @P0 IMAD.MOV.U32 R18, RZ, RZ, R46 ;  /* 0x000000ffff120224 */ /* 0x000fe200078e002e */
[----:B------:R-:W-:Y:S01]  /*10dc0*/  STL [R1+0x4e0], R38 ;  /* 0x0004e02601007387 */ /* 0x000fe20000100800 */
[----:B------:R-:W0:Y:S03]  /*10dd0*/  LDCU UR5, c[0x0][0x3b0] ;  /* 0x00007600ff0577ac */ /* 0x000e260008000800 */
[----:B------:R-:W-:Y:S01]  /*10de0*/  STL [R1+0x4f4], R57 ;  /* 0x0004f43901007387 */ /* 0x000fe20000100800 */
[----:B------:R-:W-:Y:S01]  /*10df0*/  SEL R48, R16, R48, !P1 ;  /* 0x0000003010307207 */ /* 0x000fe20004800000 */
[----:B------:R-:W3:Y:S02]  /*10e00*/  LDCU UR6, c[0x0][0x3b0] ;  /* 0x00007600ff0677ac */ /* 0x000ee40008000800 */
[----:B------:R-:W-:Y:S04]  /*10e10*/  STL [R1+0x4f0], R53 ;  /* 0x0004f03501007387 */ /* 0x000fe80000100800 */
[----:B------:R-:W-:Y:S04]  /*10e20*/  STL [R1+0x4fc], R46 ;  /* 0x0004fc2e01007387 */ /* 0x000fe80000100800 */
[----:B------:R0:W-:Y:S01]  /*10e30*/  STL [R1+0xc8], R23 ;  /* 0x0000c81701007387 */ /* 0x0001e20000100800 */
[----:B------:R-:W-:-:S03]  /*10e40*/  @P0 IMAD.MOV.U32 R19, RZ, RZ, R50 ;  /* 0x000000ffff130224 */ /* 0x000fc600078e0032 */
[----:B------:R-:W-:Y:S04]  /*10e50*/  STL [R1+0x4f8], R50 ;  /* 0x0004f83201007387 */ /* 0x000fe80000100800 */
[----:B------:R1:W3:Y:S01]  /*10e60*/  @P0 LDG.E.U8 R42, desc[UR24][R18.64] ;  /* 0x00000018122a0981 */ /* 0x0002e2000c1e1100 */
[----:B0-----:R-:W-:-:S04]  /*10e70*/  IADD3 R23, P4, PT, R51, R9, RZ ;  /* 0x0000000933177210 */ /* 0x001fc80007f9e0ff */
[----:B------:R-:W-:Y:S02]  /*10e80*/  LEA.HI.X.SX32 R38, R51, R8, 0x1, P4 ;  /* 0x0000000833267211 */ /* 0x000fe400020f0eff */
[----:B------:R-:W-:Y:S01]  /*10e90*/  IADD3 R20, P4, PT, R49, R9, RZ ;  /* 0x0000000931147210 */ /* 0x000fe20007f9e0ff */
[----:B------:R-:W-:Y:S01]  /*10ea0*/  STL [R1+0x504], R23 ;  /* 0x0005041701007387 */ /* 0x000fe20000100800 */
[----:B-1----:R-:W-:Y:S02]  /*10eb0*/  @P0 IMAD.MOV.U32 R18, RZ, RZ, R23 ;  /* 0x000000ffff120224 */ /* 0x002fe400078e0017 */
[----:B------:R-:W-:Y:S01]  /*10ec0*/  @P0 IMAD.MOV.U32 R19, RZ, RZ, R38 ;  /* 0x000000ffff130224 */ /* 0x000fe200078e0026 */
[----:B------:R-:W-:-:S04]  /*10ed0*/  PRMT R17, RZ, 0x7610, R17 ;  /* 0x00007610ff117816 */ /* 0x000fc80000000011 */
[----:B------:R0:W3:Y:S02]  /*10ee0*/  @P0 LDG.E.U8 R2, desc[UR24][R18.64] ;  /* 0x0000001812020981 */ /* 0x0000e4000c1e1100 */
[----:B0-----:R-:W-:Y:S02]  /*10ef0*/  @P0 IMAD.MOV.U32 R18, RZ, RZ, R20 ;  /* 0x000000ffff120224 */ /* 0x001fe400078e0014 */
[----:B--2---:R-:W-:Y:S04]  /*10f00*/  STL [R1+0xd18], R3 ;  /* 0x000d180301007387 */ /* 0x004fe80000100800 */
[----:B------:R-:W-:Y:S04]  /*10f10*/  STL [R1+0x500], R38 ;  /* 0x0005002601007387 */ /* 0x000fe80000100800 */
[----:B------:R-:W-:Y:S04]  /*10f20*/  STL [R1+0x514], R20 ;  /* 0x0005141401007387 */ /* 0x000fe80000100800 */
[----:B----4-:R0:W-:Y:S02]  /*10f30*/  STL [R1+0xc0], R21 ;  /* 0x0000c01501007387 */ /* 0x0101e40000100800 */
[----:B0-----:R-:W-:-:S05]  /*10f40*/  LEA.HI.X.SX32 R21, R49, R8, 0x1, P4 ;  /* 0x0000000831157211 */ /* 0x001fca00020f0eff */
[----:B------:R-:W-:-:S05]  /*10f50*/  @P0 IMAD.MOV.U32 R19, RZ, RZ, R21 ;  /* 0x000000ffff130224 */ /* 0x000fca00078e0015 */
[----:B------:R-:W2:Y:S01]  /*10f60*/  @P0 LDG.E.U8 R17, desc[UR24][R18.64] ;  /* 0x0000001812110981 */ /* 0x000ea2000c1e1100 */
[----:B------:R-:W-:Y:S01]  /*10f70*/  ISETP.GT.U32.AND P4, PT, R5, R11, PT ;  /* 0x0000000b0500720c */ /* 0x000fe20003f84070 */
[----:B------:R-:W-:Y:S01]  /*10f80*/  IMAD R48, R48, UR5, RZ ;  /* 0x0000000530307c24 */ /* 0x000fe2000f8e02ff */
[----:B------:R-:W-:Y:S01]  /*10f90*/  PRMT R3, RZ, 0x7610, R3 ;  /* 0x00007610ff037816 */ /* 0x000fe20000000003 */
[----:B------:R-:W-:Y:S01]  /*10fa0*/  STL [R1+0x510], R21 ;  /* 0x0005101501007387 */ /* 0x000fe20000100800 */
[----:B------:R-:W-:Y:S01]  /*10fb0*/  SEL R47, R16, R47, !P1 ;  /* 0x0000002f102f7207 */ /* 0x000fe20004800000 */
[----:B------:R-:W0:Y:S08]  /*10fc0*/  LDCU UR5, c[0x0][0x3b0] ;  /* 0x00007600ff0577ac */ /* 0x000e300008000800 */
[----:B------:R-:W-:Y:S01]  /*10fd0*/  @!P4 IMAD.IADD R11, R11, 0x1, -R5 ;  /* 0x000000010b0bc824 */ /* 0x000fe200078e0a05 */
[----:B---3--:R-:W-:Y:S04]  /*10fe0*/  STL [R1+0xd1c], R2 ;  /* 0x000d1c0201007387 */ /* 0x008fe80000100800 */
[----:B--2---:R1:W-:Y:S02]  /*10ff0*/  STL [R1+0xb0], R17 ;  /* 0x0000b01101007387 */ /* 0x0043e40000100800 */
[----:B-1----:R-:W-:-:S04]  /*11000*/  IADD3 R17, P4, PT, R48, R9, RZ ;  /* 0x0000000930117210 */ /* 0x002fc80007f9e0ff */
[----:B------:R-:W-:Y:S01]  /*11010*/  LEA.HI.X.SX32 R20, R48, R8, 0x1, P4 ;  /* 0x0000000830147211 */ /* 0x000fe200020f0eff */
[----:B------:R-:W-:-:S04]  /*11020*/  @P0 IMAD.MOV.U32 R18, RZ, RZ, R17 ;  /* 0x000000ffff120224 */ /* 0x000fc800078e0011 */
[----:B------:R-:W-:-:S05]  /*11030*/  @P0 IMAD.MOV.U32 R19, RZ, RZ, R20 ;  /* 0x000000ffff130224 */ /* 0x000fca00078e0014 */
[----:B------:R1:W2:Y:S01]  /*11040*/  @P0 LDG.E.U8 R3, desc[UR24][R18.64] ;  /* 0x0000001812030981 */ /* 0x0002a2000c1e1100 */
[----:B------:R-:W-:Y:S01]  /*11050*/  IMAD R47, R47, UR6, RZ ;  /* 0x000000062f2f7c24 */ /* 0x000fe2000f8e02ff */
[C---:B------:R-:W-:Y:S02]  /*11060*/  SEL R45, R16.reuse, R45, !P1 ;  /* 0x0000002d102d7207 */ /* 0x040fe40004800000 */
[----:B------:R-:W-:Y:S01]  /*11070*/  SEL R44, R16, R44, !P1 ;  /* 0x0000002c102c7207 */ /* 0x000fe20004800000 */
[----:B------:R3:W-:Y:S01]  /*11080*/  STL [R1+0x51c], R17 ;  /* 0x00051c1101007387 */ /* 0x0007e20000100800 */
[----:B------:R-:W-:Y:S01]  /*11090*/  IADD3 R21, P4, PT, R47, R9, RZ ;  /* 0x000000092f157210 */ /* 0x000fe20007f9e0ff */
[----:B------:R-:W-:Y:S01]  /*110a0*/  IMAD R45, R45, UR14, RZ ;  /* 0x0000000e2d2d7c24 */ /* 0x000fe2000f8e02ff */
[----:B------:R-:W-:Y:S01]  /*110b0*/  PRMT R0, RZ, 0x7610, R0 ;  /* 0x00007610ff007816 */ /* 0x000fe20000000000 */
[----:B------:R4:W-:Y:S01]  /*110c0*/  STL [R1+0x518], R20 ;  /* 0x0005181401007387 */ /* 0x0009e20000100800 */
[----:B------:R-:W-:Y:S01]  /*110d0*/  LEA.HI.X.SX32 R23, R47, R8, 0x1, P4 ;  /* 0x000000082f177211 */ /* 0x000fe200020f0eff */
[----:B-1----:R-:W-:-:S02]  /*110e0*/  @P0 IMAD.MOV.U32 R18, RZ, RZ, R21 ;  /* 0x000000ffff120224 */ /* 0x002fc400078e0015 */
[----:B------:R-:W-:Y:S01]  /*110f0*/  IMAD R14, R5, R15, R14 ;  /* 0x0000000f050e7224 */ /* 0x000fe200078e020e */
[----:B------:R-:W-:Y:S01]  /*11100*/  PRMT R4, RZ, 0x7610, R4 ;  /* 0x00007610ff047816 */ /* 0x000fe20000000004 */
[----:B------:R-:W-:Y:S01]  /*11110*/  IMAD.MOV.U32 R53, RZ, RZ, R11 ;  /* 0x000000ffff357224 */ /* 0x000fe200078e000b */
[C---:B---3--:R-:W-:Y:S01]  /*11120*/  IADD3 R17, P4, PT, R45.reuse, R9, RZ ;  /* 0x000000092d117210 */ /* 0x048fe20007f9e0ff */
[----:B------:R-:W-:Y:S01]  /*11130*/  @P0 IMAD.MOV.U32 R19, RZ, RZ, R23 ;  /* 0x000000ffff130224 */ /* 0x000fe200078e0017 */
[----:B------:R-:W-:Y:S01]  /*11140*/  STL [R1+0x524], R21 ;  /* 0x0005241501007387 */ /* 0x000fe20000100800 */
[----:B0-----:R-:W-:Y:S01]  /*11150*/  IMAD R44, R44, UR5, RZ ;  /* 0x000000052c2c7c24 */ /* 0x001fe2000f8e02ff */
[----:B----4-:R-:W-:Y:S01]  /*11160*/  LEA.HI.X.SX32 R20, R45, R8, 0x1, P4 ;  /* 0x000000082d147211 */ /* 0x010fe200020f0eff */
[----:B------:R-:W0:Y:S01]  /*11170*/  LDCU UR6, c[0x0][0x3b0] ;  /* 0x00007600ff0677ac */ /* 0x000e220008000800 */
[----:B------:R-:W-:Y:S01]  /*11180*/  PRMT R15, RZ, 0x7610, R15 ;  /* 0x00007610ff0f7816 */ /* 0x000fe2000000000f */
[----:B------:R1:W3:Y:S01]  /*11190*/  @P0 LDG.E.U8 R0, desc[UR24][R18.64] ;  /* 0x0000001812000981 */ /* 0x0002e2000c1e1100 */
[----:B------:R-:W-:Y:S01]  /*111a0*/  @!P2 IMAD.MOV R53, RZ, RZ, -R53 ;  /* 0x000000ffff35a224 */ /* 0x000fe200078e0a35 */
[----:B------:R-:W4:Y:S01]  /*111b0*/  LDCU UR14, c[0x0][0x3b0] ;  /* 0x00007600ff0e77ac */ /* 0x000f220008000800 */
[----:B------:R-:W-:-:S02]  /*111c0*/  SEL R43, R16, R43, !P1 ;  /* 0x0000002b102b7207 */ /* 0x000fc40004800000 */
[----:B------:R-:W-:Y:S02]  /*111d0*/  SEL R41, R16, R41, !P1 ;  /* 0x0000002910297207 */ /* 0x000fe40004800000 */
[----:B------:R-:W-:Y:S01]  /*111e0*/  PRMT R70, RZ, 0x7610, R70 ;  /* 0x00007610ff467816 */ /* 0x000fe20000000046 */
[----:B------:R-:W-:Y:S01]  /*111f0*/  IMAD.MOV.U32 R90, RZ, RZ, R40 ;  /* 0x000000ffff5a7224 */ /* 0x000fe200078e0028 */
[----:B------:R-:W0:Y:S01]  /*11200*/  LDCU UR5, c[0x0][0x3b0] ;  /* 0x00007600ff0577ac */ /* 0x000e220008000800 */
[----:B-1----:R-:W-:Y:S02]  /*11210*/  @P0 IMAD.MOV.U32 R18, RZ, RZ, R17 ;  /* 0x000000ffff120224 */ /* 0x002fe400078e0011 */
[----:B------:R-:W-:-:S05]  /*11220*/  @P0 IMAD.MOV.U32 R19, RZ, RZ, R20 ;  /* 0x000000ffff130224 */ /* 0x000fca00078e0014 */
[----:B------:R1:W3:Y:S04]  /*11230*/  @P0 LDG.E.U8 R15, desc[UR24][R18.64] ;  /* 0x00000018120f0981 */ /* 0x0002e8000c1e1100 */
[----:B--2---:R-:W-:Y:S04]  /*11240*/  STL [R1+0xd20], R3 ;  /* 0x000d200301007387 */ /* 0x004fe80000100800 */
[----:B------:R-:W-:Y:S04]  /*11250*/  STL [R1+0xbc], R42 ;  /* 0x0000bc2a01007387 */ /* 0x000fe80000100800 */
[----:B------:R-:W-:Y:S04]  /*11260*/  STL [R1+0x520], R23 ;  /* 0x0005201701007387 */ /* 0x000fe80000100800 */
[----:B------:R-:W-:Y:S04]  /*11270*/  STL [R1+0x534], R17 ;  /* 0x0005341101007387 */ /* 0x000fe80000100800 */
[----:B------:R2:W-:Y:S02]  /*11280*/  STL [R1+0x530], R20 ;  /* 0x0005301401007387 */ /* 0x0005e40000100800 */
[----:B--2---:R-:W-:-:S04]  /*11290*/  IADD3 R20, P2, PT, R44, R9, RZ ;  /* 0x000000092c147210 */ /* 0x004fc80007f5e0ff */
[----:B------:R-:W-:Y:S01]  /*112a0*/  LEA.HI.X.SX32 R21, R44, R8, 0x1, P2 ;  /* 0x000000082c157211 */ /* 0x000fe200010f0eff */
[----:B-1----:R-:W-:-:S04]  /*112b0*/  @P0 IMAD.MOV.U32 R18, RZ, RZ, R20 ;  /* 0x000000ffff120224 */ /* 0x002fc800078e0014 */
[----:B------:R-:W-:-:S05]  /*112c0*/  @P0 IMAD.MOV.U32 R19, RZ, RZ, R21 ;  /* 0x000000ffff130224 */ /* 0x000fca00078e0015 */
[----:B------:R1:W2:Y:S01]  /*112d0*/  @P0 LDG.E.U8 R4, desc[UR24][R18.64] ;  /* 0x0000001812040981 */ /* 0x0002a2000c1e1100 */
[----:B------:R-:W-:Y:S01]  /*112e0*/  ISETP.GT.U32.AND P4, PT, R5, R12, PT ;  /* 0x0000000c0500720c */ /* 0x000fe20003f84070 */
[----:B0-----:R-:W-:Y:S02]  /*112f0*/  IMAD R43, R43, UR6, RZ ;  /* 0x000000062b2b7c24 */ /* 0x001fe4000f8e02ff */
[----:B----4-:R-:W-:Y:S01]  /*11300*/  IMAD R41, R41, UR14, RZ ;  /* 0x0000000e29297c24 */ /* 0x010fe2000f8e02ff */
[----:B---3--:R-:W-:Y:S01]  /*11310*/  STL [R1+0xd24], R0 ;  /* 0x000d240001007387 */ /* 0x008fe20000100800 */
[----:B------:R-:W-:Y:S02]  /*11320*/  IMAD.MOV.U32 R88, RZ, RZ, R39 ;  /* 0x000000ffff587224 */ /* 0x000fe400078e0027 */
[----:B------:R-:W-:Y:S01]  /*11330*/  IMAD.MOV.U32 R80, RZ, RZ, R37 ;  /* 0x000000ffff507224 */ /* 0x000fe200078e0025 */
[----:B------:R0:W-:Y:S01]  /*11340*/  STL [R1+0xa0], R15 ;  /* 0x0000a00f01007387 */ /* 0x0001e20000100800 */
[----:B------:R-:W-:-:S02]  /*11350*/  IMAD.MOV.U32 R67, RZ, RZ, R36 ;  /* 0x000000ffff437224 */ /* 0x000fc400078e0024 */
[----:B------:R-:W-:Y:S02]  /*11360*/  IMAD.MOV.U32 R65, RZ, RZ, R35 ;  /* 0x000000ffff417224 */ /* 0x000fe400078e0023 */
[----:B------:R-:W-:Y:S02]  /*11370*/  @!P4 IMAD.IADD R12, R12, 0x1, -R5 ;  /* 0x000000010c0cc824 */ /* 0x000fe400078e0a05 */
[----:B------:R-:W-:Y:S01]  /*11380*/  IMAD.MOV.U32 R82, RZ, RZ, R34 ;  /* 0x000000ffff527224 */ /* 0x000fe200078e0022 */
[----:B------:R-:W-:Y:S01]  /*11390*/  PRMT R3, RZ, 0x7610, R3 ;  /* 0x00007610ff037816 */ /* 0x000fe20000000003 */
[----:B------:R-:W-:Y:S01]  /*113a0*/  IMAD.MOV.U32 R81, RZ, RZ, R33 ;  /* 0x000000ffff517224 */ /* 0x000fe200078e0021 */
[CC--:B0-----:R-:W-:Y:S01]  /*113b0*/  IADD3 R15, P4, PT, R43.reuse, R9.reuse, RZ ;  /* 0x000000092b0f7210 */ /* 0x0c1fe20007f9e0ff */
[----:B------:R-:W-:Y:S01]  /*113c0*/  STL [R1+0x53c], R20 ;  /* 0x00053c1401007387 */ /* 0x000fe20000100800 */
[----:B------:R-:W-:Y:S02]  /*113d0*/  IMAD.MOV.U32 R86, RZ, RZ, R93 ;  /* 0x000000ffff567224 */ /* 0x000fe400078e005d */
[----:B------:R-:W-:Y:S01]  /*113e0*/  IMAD.MOV.U32 R58, RZ, RZ, R89 ;  /* 0x000000ffff3a7224 */ /* 0x000fe200078e0059 */
[----:B------:R-:W-:Y:S01]  /*113f0*/  LEA.HI.X.SX32 R17, R43, R8, 0x1, P4 ;  /* 0x000000082b117211 */ /* 0x000fe200020f0eff */
[----:B------:R-:W-:Y:S01]  /*11400*/  STL [R1+0x544], R15 ;  /* 0x0005440f01007387 */ /* 0x000fe20000100800 */
[----:B------:R-:W-:Y:S01]  /*11410*/  IADD3 R0, P4, PT, R41, R9, RZ ;  /* 0x0000000929007210 */ /* 0x000fe20007f9e0ff */
[----:B------:R-:W-:Y:S01]  /*11420*/  IMAD.MOV.U32 R85, RZ, RZ, R30 ;  /* 0x000000ffff557224 */ /* 0x000fe200078e001e */
[----:B------:R-:W-:Y:S01]  /*11430*/  ISETP.GT.U32.AND P2, PT, R5, R12, PT ;  /* 0x0000000c0500720c */ /* 0x000fe20003f44070 */
[----:B------:R-:W-:Y:S01]  /*11440*/  STL [R1+0x538], R21 ;  /* 0x0005381501007387 */ /* 0x000fe20000100800 */
[----:B------:R-:W-:-:S02]  /*11450*/  IMAD.MOV.U32 R87, RZ, RZ, R29 ;  /* 0x000000ffff577224 */ /* 0x000fc400078e001d */
[----:B------:R-:W-:Y:S01]  /*11460*/  IMAD.MOV.U32 R62, RZ, RZ, R28 ;  /* 0x000000ffff3e7224 */ /* 0x000fe200078e001c */
[----:B------:R0:W-:Y:S01]  /*11470*/  STL [R1+0x540], R17 ;  /* 0x0005401101007387 */ /* 0x0001e20000100800 */
[----:B-1----:R-:W-:Y:S02]  /*11480*/  @P0 IMAD.MOV.U32 R18, RZ, RZ, R15 ;  /* 0x000000ffff120224 */ /* 0x002fe400078e000f */
[----:B------:R-:W-:Y:S02]  /*11490*/  IMAD.MOV.U32 R66, RZ, RZ, R27 ;  /* 0x000000ffff427224 */ /* 0x000fe400078e001b */
[----:B------:R-:W-:Y:S02]  /*114a0*/  IMAD.MOV.U32 R84, RZ, RZ, R26 ;  /* 0x000000ffff547224 */ /* 0x000fe400078e001a */
[----:B------:R-:W-:Y:S02]  /*114b0*/  IMAD.MOV.U32 R83, RZ, RZ, R25 ;  /* 0x000000ffff537224 */ /* 0x000fe400078e0019 */
[----:B------:R-:W-:-:S02]  /*114c0*/  IMAD.MOV.U32 R91, RZ, RZ, R24 ;  /* 0x000000ffff5b7224 */ /* 0x000fc400078e0018 */
[C---:B------:R-:W-:Y:S01]  /*114d0*/  VIADD R55, R10.reuse, 0xee ;  /* 0x000000ee0a377836 */ /* 0x040fe20000000000 */
[----:B------:R-:W-:Y:S01]  /*114e0*/  PRMT R68, RZ, 0x7610, R68 ;  /* 0x00007610ff447816 */ /* 0x000fe20000000044 */
[----:B------:R-:W-:Y:S01]  /*114f0*/  @P0 IMAD.MOV.U32 R19, RZ, RZ, R17 ;  /* 0x000000ffff130224 */ /* 0x000fe200078e0011 */
[----:B------:R-:W-:Y:S01]  /*11500*/  PRMT R2, RZ, 0x7610, R2 ;  /* 0x00007610ff027816 */ /* 0x000fe20000000002 */
[----:B0-----:R-:W-:Y:S01]  /*11510*/  VIADD R17, R10, 0xae ;  /* 0x000000ae0a117836 */ /* 0x001fe20000000000 */
[----:B------:R-:W-:Y:S01]  /*11520*/  PRMT R92, RZ, 0x7610, R92 ;  /* 0x00007610ff5c7816 */ /* 0x000fe2000000005c */
[----:B------:R-:W-:Y:S01]  /*11530*/  @!P2 IMAD.IADD R12, R12, 0x1, -R5 ;  /* 0x000000010c0ca824 */ /* 0x000fe200078e0a05 */
[----:B------:R0:W3:Y:S01]  /*11540*/  @P0 LDG.E.U8 R70, desc[UR24][R18.64] ;  /* 0x0000001812460981 */ /* 0x0000e2000c1e1100 */
[----:B------:R-:W1:Y:S01]  /*11550*/  LDCU UR6, c[0x0][0x3b0] ;  /* 0x00007600ff0677ac */ /* 0x000e620008000800 */
[----:B------:R-:W-:Y:S01]  /*11560*/  IABS R11, R17 ;  /* 0x00000011000b7213 */ /* 0x000fe20000000000 */
[----:B------:R-:W-:Y:S01]  /*11570*/  IMAD.MOV.U32 R52, RZ, RZ, R12 ;  /* 0x000000ffff347224 */ /* 0x000fe200078e000c */
[----:B------:R-:W-:Y:S01]  /*11580*/  ISETP.GT.U32.AND P2, PT, R5, R13, PT ;  /* 0x0000000d0500720c */ /* 0x000fe20003f44070 */
[----:B------:R-:W-:Y:S01]  /*11590*/  VOTEU.ALL UP2, P5 ;  /* 0x0000000000ff7886 */ /* 0x000fe20002840000 */
[----:B------:R-:W-:Y:S01]  /*115a0*/  PRMT R79, RZ, 0x7610, R79 ;  /* 0x00007610ff4f7816 */ /* 0x000fe2000000004f */
[----:B------:R-:W4:Y:S01]  /*115b0*/  LDCU UR14, c[0x0][0x3b0] ;  /* 0x00007600ff0e77ac */ /* 0x000f220008000800 */
[----:B0-----:R-:W-:Y:S01]  /*115c0*/  LOP3.LUT R18, R6, 0xb0, RZ, 0xfc, !PT ;  /* 0x000000b006127812 */ /* 0x001fe200078efcff */
[----:B------:R-:W-:-:S03]  /*115d0*/  IMAD.MOV.U32 R12, RZ, RZ, R11 ;  /* 0x000000ffff0c7224 */ /* 0x000fc600078e000b */
[----:B------:R-:W-:Y:S01]  /*115e0*/  IABS R15, R18 ;  /* 0x00000012000f7213 */ /* 0x000fe20000000000 */
[----:B------:R-:W-:-:S04]  /*115f0*/  @!P6 IMAD.MOV R52, RZ, RZ, -R52 ;  /* 0x000000ffff34e224 */ /* 0x000fc800078e0a34 */
[----:B------:R-:W-:Y:S02]  /*11600*/  IMAD.MOV.U32 R11, RZ, RZ, R15 ;  /* 0x000000ffff0b7224 */ /* 0x000fe400078e000f */
[----:B------:R-:W-:-:S04]  /*11610*/  IMAD.HI.U32 R15, R7, R12, RZ ;  /* 0x0000000c070f7227 */ /* 0x000fc800078e00ff */
[----:B------:R-:W-:Y:S02]  /*11620*/  IMAD.MOV R15, RZ, RZ, -R15 ;  /* 0x000000ffff0f7224 */ /* 0x000fe400078e0a0f */
[----:B------:R-:W-:Y:S02]  /*11630*/  @!P2 IMAD.IADD R13, R13, 0x1, -R5 ;  /* 0x000000010d0da824 */ /* 0x000fe400078e0a05 */
[----:B------:R-:W-:Y:S02]  /*11640*/  IMAD R12, R5, R15, R12 ;  /* 0x0000000f050c7224 */ /* 0x000fe400078e020c */
[----:B------:R-:W-:Y:S01]  /*11650*/  IMAD.HI.U32 R19, R7, R11, RZ ;  /* 0x0000000b07137227 */ /* 0x000fe200078e00ff */
[----:B------:R-:W-:Y:S02]  /*11660*/  ISETP.GT.U32.AND P2, PT, R5, R13, PT ;  /* 0x0000000d0500720c */ /* 0x000fe40003f44070 */
[----:B------:R-:W-:Y:S01]  /*11670*/  LOP3.LUT R15, R6, 0xb2, RZ, 0xfc, !PT ;  /* 0x000000b2060f7812 */ /* 0x000fe200078efcff */
[----:B------:R-:W-:-:S04]  /*11680*/  IMAD.MOV R19, RZ, RZ, -R19 ;  /* 0x000000ffff137224 */ /* 0x000fc800078e0a13 */
[----:B------:R-:W-:Y:S01]  /*11690*/  IMAD R11, R5, R19, R11 ;  /* 0x00000013050b7224 */ /* 0x000fe200078e020b */
[----:B------:R-:W-:-:S05]  /*116a0*/  IABS R19, R15 ;  /* 0x0000000f00137213 */ /* 0x000fca0000000000 */
[----:B------:R-:W-:Y:S01]  /*116b0*/  @!P2 IMAD.IADD R13, R13, 0x1, -R5 ;  /* 0x000000010d0da824 */ /* 0x000fe200078e0a05 */
[----:B------:R-:W-:-:S03]  /*116c0*/  ISETP.GT.U32.AND P2, PT, R5, R11, PT ;  /* 0x0000000b0500720c */ /* 0x000fc60003f44070 */
[----:B------:R-:W-:-:S10]  /*116d0*/  IMAD.MOV.U32 R50, RZ, RZ, R13 ;  /* 0x000000ffff327224 */ /* 0x000fd400078e000d */
[----:B------:R-:W-:-:S05]  /*116e0*/  @!P2 IMAD.IADD R11, R11, 0x1, -R5 ;  /* 0x000000010b0ba824 */ /* 0x000fca00078e0a05 */
[----:B------:R-:W-:-:S13]  /*116f0*/  ISETP.GT.U32.AND P2, PT, R5, R11, PT ;  /* 0x0000000b0500720c */ /* 0x000fda0003f44070 */
[----:B------:R-:W-:-:S04]  /*11700*/  @!P2 IMAD.IADD R11, R11, 0x1, -R5 ;  /* 0x000000010b0ba824 */ /* 0x000fc800078e0a05 */
[----:B------:R-:W-:Y:S01]  /*11710*/  IMAD.MOV.U32 R48, RZ, RZ, R11 ;  /* 0x000000ffff307224 */ /* 0x000fe200078e000b */
[C---:B------:R-:W-:Y:S02]  /*11720*/  LOP3.LUT R11, R6.reuse, 0xb6, RZ, 0xfc, !PT ;  /* 0x000000b6060b7812 */ /* 0x040fe400078efcff */
[----:B------:R-:W-:Y:S02]  /*11730*/  ISETP.GE.AND P2, PT, R15, RZ, PT ;  /* 0x000000ff0f00720c */ /* 0x000fe40003f46270 */
[----:B------:R-:W-:Y:S01]  /*11740*/  LOP3.LUT R15, R6, 0xb8, RZ, 0xfc, !PT ;  /* 0x000000b8060f7812 */ /* 0x000fe200078efcff */
[----:B--2---:R0:W-:Y:S02]  /*11750*/  STL [R1+0xd28], R4 ;  /* 0x000d280401007387 */ /* 0x0041e40000100800 */
[----:B0-----:R-:W-:Y:S02]  /*11760*/  LEA.HI.X.SX32 R4, R41, R8, 0x1, P4 ;  /* 0x0000000829047211 */ /* 0x001fe400020f0eff */
[----:B------:R-:W-:-:S13]  /*11770*/  ISETP.GT.U32.AND P4, PT, R5, R14, PT ;  /* 0x0000000e0500720c */ /* 0x000fda0003f84070 */
[----:B------:R-:W-:-:S05]  /*11780*/  @!P4 IMAD.IADD R14, R14, 0x1, -R5 ;  /* 0x000000010e0ec824 */ /* 0x000fca00078e0a05 */
[----:B------:R-:W-:-:S13]  /*11790*/  ISETP.GT.U32.AND P6, PT, R5, R14, PT ;  /* 0x0000000e0500720c */ /* 0x000fda0003fc4070 */
[----:B------:R-:W-:Y:S01]  /*117a0*/  @!P6 IMAD.IADD R14, R14, 0x1, -R5 ;  /* 0x000000010e0ee824 */ /* 0x000fe200078e0a05 */
[----:B------:R-:W-:-:S03]  /*117b0*/  ISETP.GT.U32.AND P6, PT, R5, R12, PT ;  /* 0x0000000c0500720c */ /* 0x000fc60003fc4070 */
[----:B------:R-:W-:Y:S02]  /*117c0*/  IMAD.MOV.U32 R51, RZ, RZ, R14 ;  /* 0x000000ffff337224 */ /* 0x000fe400078e000e */
[----:B------:R-:W-:-:S08]  /*117d0*/  IMAD.MOV.U32 R14, RZ, RZ, R19 ;  /* 0x000000ffff0e7224 */ /* 0x000fd000078e0013 */
[----:B------:R-:W-:Y:S02]  /*117e0*/  @!P6 IMAD.IADD R12, R12, 0x1, -R5 ;  /* 0x000000010c0ce824 */ /* 0x000fe400078e0a05 */
[----:B------:R-:W-:-:S03]  /*117f0*/  IMAD.HI.U32 R13, R7, R14, RZ ;  /* 0x0000000e070d7227 */ /* 0x000fc600078e00ff */
[----:B------:R-:W-:Y:S01]  /*11800*/  ISETP.GT.U32.AND P6, PT, R5, R12, PT ;  /* 0x0000000c0500720c */ /* 0x000fe20003fc4070 */
[----:B------:R-:W-:-:S04]  /*11810*/  IMAD.MOV R13, RZ, RZ, -R13 ;  /* 0x000000ffff0d7224 */ /* 0x000fc800078e0a0d */
[----:B------:R-:W-:Y:S01]  /*11820*/  IMAD R13, R5, R13, R14 ;  /* 0x0000000d050d7224 */ /* 0x000fe200078e020e */
[----:B------:R-:W-:-:S07]  /*11830*/  ISETP.GE.AND P4, PT, R22, RZ, PT ;  /* 0x000000ff1600720c */ /* 0x000fce0003f86270 */
[----:B------:R-:W-:Y:S01]  /*11840*/  @!P6 IMAD.IADD R12, R12, 0x1, -R5 ;  /* 0x000000010c0ce824 */ /* 0x000fe200078e0a05 */
[----:B------:R-:W-:Y:S01]  /*11850*/  ISETP.GT.U32.AND P6, PT, R5, R13, PT ;  /* 0x0000000d0500720c */ /* 0x000fe20003fc4070 */
[----:B------:R-:W-:Y:S01]  /*11860*/  @!P3 IMAD.MOV R51, RZ, RZ, -R51 ;  /* 0x000000ffff33b224 */ /* 0x000fe200078e0a33 */
[----:B------:R-:W-:Y:S02]  /*11870*/  ISETP.GE.AND P3, PT, R17, RZ, PT ;  /* 0x000000ff1100720c */ /* 0x000fe40003f66270 */
[----:B------:R-:W-:Y:S01]  /*11880*/  LOP3.LUT R17, R6, 0xb4, RZ, 0xfc, !PT ;  /* 0x000000b406117812 */ /* 0x000fe200078efcff */
[----:B------:R-:W-:-:S03]  /*11890*/  @!P4 IMAD.MOV R50, RZ, RZ, -R50 ;  /* 0x000000ffff32c224 */ /* 0x000fc600078e0a32 */
[----:B------:R-:W-:-:S05]  /*118a0*/  IABS R14, R17 ;  /* 0x00000011000e7213 */ /* 0x000fca0000000000 */
[----:B------:R-:W-:Y:S01]  /*118b0*/  @!P6 IMAD.IADD R13, R13, 0x1, -R5 ;  /* 0x000000010d0de824 */ /* 0x000fe200078e0a05 */
[----:B------:R-:W-:Y:S01]  /*118c0*/  ISETP.GE.AND P4, PT, R18, RZ, PT ;  /* 0x000000ff1200720c */ /* 0x000fe20003f86270 */
[----:B------:R-:W-:-:S03]  /*118d0*/  IMAD.HI.U32 R18, R7, R14, RZ ;  /* 0x0000000e07127227 */ /* 0x000fc600078e00ff */
[C---:B------:R-:W-:Y:S01]  /*118e0*/  ISETP.GT.U32.AND P6, PT, R5.reuse, R13, PT ;  /* 0x0000000d0500720c */ /* 0x040fe20003fc4070 */
[----:B------:R-:W-:Y:S02]  /*118f0*/  IMAD.MOV R18, RZ, RZ, -R18 ;  /* 0x000000ffff127224 */ /* 0x000fe400078e0a12 */
[----:B------:R-:W-:Y:S01]  /*11900*/  IMAD.MOV.U32 R49, RZ, RZ, R12 ;  /* 0x000000ffff317224 */ /* 0x000fe200078e000c */
[----:B------:R-:W-:Y:S01]  /*11910*/  IABS R12, R11 ;  /* 0x0000000b000c7213 */ /* 0x000fe20000000000 */
[----:B------:R-:W-:Y:S02]  /*11920*/  IMAD R14, R5, R18, R14 ;  /* 0x00000012050e7224 */ /* 0x000fe400078e020e */
[----:B------:R-:W-:-:S03]  /*11930*/  @!P3 IMAD.MOV R49, RZ, RZ, -R49 ;  /* 0x000000ffff31b224 */ /* 0x000fc600078e0a31 */
[----:B------:R-:W-:-:S03]  /*11940*/  ISETP.GT.U32.AND P3, PT, R5, R14, PT ;  /* 0x0000000e0500720c */ /* 0x000fc60003f64070 */
[----:B------:R-:W-:Y:S01]  /*11950*/  @!P6 IMAD.IADD R13, R13, 0x1, -R5 ;  /* 0x000000010d0de824 */ /* 0x000fe200078e0a05 */
[----:B------:R-:W-:Y:S01]  /*11960*/  ISETP.GE.AND P6, PT, R11, RZ, PT ;  /* 0x000000ff0b00720c */ /* 0x000fe20003fc6270 */
[----:B------:R-:W-:-:S04]  /*11970*/  IMAD.HI.U32 R11, R7, R12, RZ ;  /* 0x0000000c070b7227 */ /* 0x000fc800078e00ff */
[----:B------:R-:W-:Y:S02]  /*11980*/  IMAD.MOV R11, RZ, RZ, -R11 ;  /* 0x000000ffff0b7224 */ /* 0x000fe400078e0a0b */
[----:B------:R-:W-:Y:S02]  /*11990*/  IMAD.MOV.U32 R47, RZ, RZ, R13 ;  /* 0x000000ffff2f7224 */ /* 0x000fe400078e000d */
[C---:B------:R-:W-:Y:S02]  /*119a0*/  IMAD R11, R5.reuse, R11, R12 ;  /* 0x0000000b050b7224 */ /* 0x040fe400078e020c */
[----:B------:R-:W-:Y:S02]  /*119b0*/  @!P2 IMAD.MOV R47, RZ, RZ, -R47 ;  /* 0x000000ffff2fa224 */ /* 0x000fe400078e0a2f */
[----:B------:R-:W-:Y:S01]  /*119c0*/  @!P3 IMAD.IADD R14, R14, 0x1, -R5 ;  /* 0x000000010e0eb824 */ /* 0x000fe200078e0a05 */
[----:B------:R-:W-:Y:S01]  /*119d0*/  ISETP.GT.U32.AND P2, PT, R5, R11, PT ;  /* 0x0000000b0500720c */ /* 0x000fe20003f44070 */
[----:B------:R-:W-:-:S03]  /*119e0*/  @!P4 IMAD.MOV R48, RZ, RZ, -R48 ;  /* 0x000000ffff30c224 */ /* 0x000fc600078e0a30 */
[----:B------:R-:W-:Y:S02]  /*119f0*/  ISETP.GT.U32.AND P3, PT, R5, R14, PT ;  /* 0x0000000e0500720c */ /* 0x000fe40003f64070 */
[----:B------:R-:W-:Y:S02]  /*11a00*/  ISETP.GE.AND P4, PT, R17, RZ, PT ;  /* 0x000000ff1100720c */ /* 0x000fe40003f86270 */
[----:B------:R-:W-:-:S05]  /*11a10*/  IABS R17, R15 ;  /* 0x0000000f00117213 */ /* 0x000fca0000000000 */
[--C-:B------:R-:W-:Y:S02]  /*11a20*/  @!P2 IMAD.IADD R11, R11, 0x1, -R5.reuse ;  /* 0x000000010b0ba824 */ /* 0x100fe400078e0a05 */
[----:B------:R-:W-:Y:S01]  /*11a30*/  IMAD.HI.U32 R12, R7, R17, RZ ;  /* 0x00000011070c7227 */ /* 0x000fe200078e00ff */
[----:B------:R-:W-:Y:S02]  /*11a40*/  LOP3.LUT R13, R6, 0xba, RZ, 0xfc, !PT ;  /* 0x000000ba060d7812 */ /* 0x000fe400078efcff */
[----:B------:R-:W-:Y:S01]  /*11a50*/  ISETP.GT.U32.AND P2, PT, R5, R11, PT ;  /* 0x0000000b0500720c */ /* 0x000fe20003f44070 */
[----:B------:R-:W-:Y:S02]  /*11a60*/  IMAD.MOV R12, RZ, RZ, -R12 ;  /* 0x000000ffff0c7224 */ /* 0x000fe400078e0a0c */
[----:B------:R-:W-:Y:S01]  /*11a70*/  @!P3 IMAD.IADD R14, R14, 0x1, -R5 ;  /* 0x000000010e0eb824 */ /* 0x000fe200078e0a05 */
[----:B------:R-:W-:Y:S01]  /*11a80*/  ISETP.GE.AND P3, PT, R15, RZ, PT ;  /* 0x000000ff0f00720c */ /* 0x000fe20003f66270 */
[----:B------:R-:W-:Y:S01]  /*11a90*/  IMAD R12, R5, R12, R17 ;  /* 0x0000000c050c7224 */ /* 0x000fe200078e0211 */
[----:B------:R-:W-:Y:S01]  /*11aa0*/  IABS R15, R13 ;  /* 0x0000000d000f7213 */ /* 0x000fe20000000000 */
[----:B------:R-:W-:-:S04]  /*11ab0*/  IMAD.MOV.U32 R46, RZ, RZ, R14 ;  /* 0x000000ffff2e7224 */ /* 0x000fc800078e000e */
[----:B------:R-:W-:Y:S01]  /*11ac0*/  @!P4 IMAD.MOV R46, RZ, RZ, -R46 ;  /* 0x000000ffff2ec224 */ /* 0x000fe200078e0a2e */
[----:B------:R-:W-:Y:S01]  /*11ad0*/  ISETP.GT.U32.AND P4, PT, R5, R12, PT ;  /* 0x0000000c0500720c */ /* 0x000fe20003f84070 */
[----:B------:R-:W-:-:S04]  /*11ae0*/  IMAD.HI.U32 R14, R7, R15, RZ ;  /* 0x0000000f070e7227 */ /* 0x000fc800078e00ff */
[----:B------:R-:W-:Y:S02]  /*11af0*/  IMAD.MOV R14, RZ, RZ, -R14 ;  /* 0x000000ffff0e7224 */ /* 0x000fe400078e0a0e */
[----:B------:R-:W-:Y:S01]  /*11b00*/  @!P2 IMAD.IADD R11, R11, 0x1, -R5 ;  /* 0x000000010b0ba824 */ /* 0x000fe200078e0a05 */
[----:B------:R-:W-:Y:S01]  /*11b10*/  ISETP.GE.AND P2, PT, R13, RZ, PT ;  /* 0x000000ff0d00720c */ /* 0x000fe20003f46270 */
[C---:B------:R-:W-:Y:S02]  /*11b20*/  IMAD R13, R5.reuse, R14, R15 ;  /* 0x0000000e050d7224 */ /* 0x040fe400078e020f */
[----:B------:R-:W-:Y:S02]  /*11b30*/  IMAD.MOV.U32 R45, RZ, RZ, R11 ;  /* 0x000000ffff2d7224 */ /* 0x000fe400078e000b */
[----:B------:R-:W-:Y:S02]  /*11b40*/  @!P4 IMAD.IADD R12, R12, 0x1, -R5 ;  /* 0x000000010c0cc824 */ /* 0x000fe400078e0a05 */
[----:B------:R-:W-:Y:S01]  /*11b50*/  @!P6 IMAD.MOV R45, RZ, RZ, -R45 ;  /* 0x000000ffff2de224 */ /* 0x000fe200078e0a2d */
[----:B------:R-:W-:-:S02]  /*11b60*/  ISETP.GT.U32.AND P6, PT, R5, R13, PT ;  /* 0x0000000d0500720c */ /* 0x000fc40003fc4070 */
[----:B------:R-:W-:Y:S02]  /*11b70*/  ISETP.GT.U32.AND P4, PT, R5, R12, PT ;  /* 0x0000000c0500720c */ /* 0x000fe40003f84070 */
[----:B------:R-:W-:-:S04]  /*11b80*/  LOP3.LUT R14, R6, 0xbc, RZ, 0xfc, !PT ;  /* 0x000000bc060e7812 */ /* 0x000fc800078efcff */
[----:B------:R-:W-:-:S05]  /*11b90*/  IABS R15, R14 ;  /* 0x0000000e000f7213 */ /* 0x000fca0000000000 */
[----:B------:R-:W-:Y:S02]  /*11ba0*/  @!P6 IMAD.IADD R13, R13, 0x1, -R5 ;  /* 0x000000010d0de824 */ /* 0x000fe400078e0a05 */
[----:B------:R-:W-:Y:S02]  /*11bb0*/  IMAD.MOV.U32 R11, RZ, RZ, R15 ;  /* 0x000000ffff0b7224 */ /* 0x000fe400078e000f */
[----:B------:R-:W-:Y:S01]  /*11bc0*/  @!P4 IMAD.IADD R12, R12, 0x1, -R5 ;  /* 0x000000010c0cc824 */ /* 0x000fe200078e0a05 */
[----:B------:R-:W-:Y:S01]  /*11bd0*/  ISETP.GT.U32.AND P6, PT, R5, R13, PT ;  /* 0x0000000d0500720c */ /* 0x000fe20003fc4070 */
[----:B------:R-:W-:-:S04]  /*11be0*/  IMAD.HI.U32 R15, R7, R11, RZ ;  /* 0x0000000b070f7227 */ /* 0x000fc800078e00ff */
[----:B------:R-:W-:Y:S02]  /*11bf0*/  IMAD.MOV.U32 R44, RZ, RZ, R12 ;  /* 0x000000ffff2c7224 */ /* 0x000fe400078e000c */
[----:B------:R-:W-:Y:S01]  /*11c00*/  VIADD R12, R10, 0xbe ;  /* 0x000000be0a0c7836 */ /* 0x000fe20000000000 */
[----:B------:R-:W-:Y:S01]  /*11c10*/  ISETP.GE.AND P4, PT, R14, RZ, PT ;  /* 0x000000ff0e00720c */ /* 0x000fe20003f86270 */
[----:B------:R-:W-:-:S03]  /*11c20*/  IMAD.MOV R15, RZ, RZ, -R15 ;  /* 0x000000ffff0f7224 */ /* 0x000fc600078e0a0f */
[----:B------:R-:W-:Y:S01]  /*11c30*/  IABS R14, R12 ;  /* 0x0000000c000e7213 */ /* 0x000fe20000000000 */
[----:B------:R-:W-:Y:S02]  /*11c40*/  IMAD R11, R5, R15, R11 ;  /* 0x0000000f050b7224 */ /* 0x000fe400078e020b */
[----:B------:R-:W-:Y:S01]  /*11c50*/  @!P6 IMAD.IADD R13, R13, 0x1, -R5 ;  /* 0x000000010d0de824 */ /* 0x000fe200078e0a05 */
[----:B------:R-:W-:Y:S01]  /*11c60*/  ISETP.GE.AND P6, PT, R12, RZ, PT ;  /* 0x000000ff0c00720c */ /* 0x000fe20003fc6270 */
[----:B------:R-:W-:Y:S02]  /*11c70*/  IMAD.MOV.U32 R12, RZ, RZ, R14 ;  /* 0x000000ffff0c7224 */ /* 0x000fe400078e000e */
[----:B------:R-:W-:Y:S01]  /*11c80*/  @!P3 IMAD.MOV R44, RZ, RZ, -R44 ;  /* 0x000000ffff2cb224 */ /* 0x000fe200078e0a2c */
[----:B------:R-:W-:Y:S01]  /*11c90*/  ISETP.GT.U32.AND P3, PT, R5, R11, PT ;  /* 0x0000000b0500720c */ /* 0x000fe20003f64070 */
[----:B------:R-:W-:-:S04]  /*11ca0*/  IMAD.HI.U32 R17, R7, R12, RZ ;  /* 0x0000000c07117227 */ /* 0x000fc800078e00ff */
[----:B------:R-:W-:Y:S02]  /*11cb0*/  IMAD.MOV R17, RZ, RZ, -R17 ;  /* 0x000000ffff117224 */ /* 0x000fe400078e0a11 */
[----:B------:R-:W-:Y:S02]  /*11cc0*/  IMAD.MOV.U32 R43, RZ, RZ, R13 ;  /* 0x000000ffff2b7224 */ /* 0x000fe400078e000d */
[----:B------:R-:W-:Y:S02]  /*11cd0*/  IMAD R12, R5, R17, R12 ;  /* 0x00000011050c7224 */ /* 0x000fe400078e020c */
[----:B------:R-:W-:Y:S02]  /*11ce0*/  @!P2 IMAD.MOV R43, RZ, RZ, -R43 ;  /* 0x000000ffff2ba224 */ /* 0x000fe400078e0a2b */
[----:B------:R-:W-:Y:S01]  /*11cf0*/  @!P3 IMAD.IADD R11, R11, 0x1, -R5 ;  /* 0x000000010b0bb824 */ /* 0x000fe200078e0a05 */
[----:B------:R-:W-:Y:S02]  /*11d00*/  ISETP.GT.U32.AND P2, PT, R5, R12, PT ;  /* 0x0000000c0500720c */ /* 0x000fe40003f44070 */
[----:B------:R-:W-:-:S02]  /*11d10*/  LOP3.LUT R14, R6, 0xc0, RZ, 0xfc, !PT ;  /* 0x000000c0060e7812 */ /* 0x000fc400078efcff */
[----:B------:R-:W-:Y:S02]  /*11d20*/  ISETP.GT.U32.AND P3, PT, R5, R11, PT ;  /* 0x0000000b0500720c */ /* 0x000fe40003f64070 */
[----:B------:R-:W-:-:S05]  /*11d30*/  IABS R15, R14 ;  /* 0x0000000e000f7213 */ /* 0x000fca0000000000 */
[----:B------:R-:W-:-:S04]  /*11d40*/  IMAD.HI.U32 R13, R7, R15, RZ ;  /* 0x0000000f070d7227 */ /* 0x000fc800078e00ff */
[--C-:B------:R-:W-:Y:S02]  /*11d50*/  @!P2 IMAD.IADD R12, R12, 0x1, -R5.reuse ;  /* 0x000000010c0ca824 */ /* 0x100fe400078e0a05 */
[----:B------:R-:W-:Y:S01]  /*11d60*/  @!P3 IMAD.IADD R11, R11, 0x1, -R5 ;  /* 0x000000010b0bb824 */ /* 0x000fe200078e0a05 */
[----:B------:R-:W-:Y:S01]  /*11d70*/  ISETP.GE.AND P3, PT, R14, RZ, PT ;  /* 0x000000ff0e00720c */ /* 0x000fe20003f66270 */
[----:B------:R-:W-:Y:S01]  /*11d80*/  IMAD.MOV R13, RZ, RZ, -R13 ;  /* 0x000000ffff0d7224 */ /* 0x000fe200078e0a0d */
[----:B------:R-:W-:Y:S02]  /*11d90*/  LOP3.LUT R14, R6, 0xc2, RZ, 0xfc, !PT ;  /* 0x000000c2060e7812 */ /* 0x000fe400078efcff */
[C---:B------:R-:W-:Y:S01]  /*11da0*/  ISETP.GT.U32.AND P2, PT, R5.reuse, R12, PT ;  /* 0x0000000c0500720c */ /* 0x040fe20003f44070 */
[----:B------:R-:W-:Y:S01]  /*11db0*/  IMAD R13, R5, R13, R15 ;  /* 0x0000000d050d7224 */ /* 0x000fe200078e020f */
[----:B------:R-:W-:Y:S01]  /*11dc0*/  IABS R15, R14 ;  /* 0x0000000e000f7213 */ /* 0x000fe20000000000 */
[----:B------:R-:W-:-:S04]  /*11dd0*/  IMAD.MOV.U32 R42, RZ, RZ, R11 ;  /* 0x000000ffff2a7224 */ /* 0x000fc800078e000b */
[----:B------:R-:W-:Y:S01]  /*11de0*/  @!P4 IMAD.MOV R42, RZ, RZ, -R42 ;  /* 0x000000ffff2ac224 */ /* 0x000fe200078e0a2a */
[----:B------:R-:W-:Y:S01]  /*11df0*/  ISETP.GT.U32.AND P4, PT, R5, R13, PT ;  /* 0x0000000d0500720c */ /* 0x000fe20003f84070 */
[----:B------:R-:W-:-:S04]  /*11e00*/  IMAD.HI.U32 R11, R7, R15, RZ ;  /* 0x0000000f070b7227 */ /* 0x000fc800078e00ff */
[----:B------:R-:W-:Y:S02]  /*11e10*/  IMAD.MOV R11, RZ, RZ, -R11 ;  /* 0x000000ffff0b7224 */ /* 0x000fe400078e0a0b */
[----:B------:R-:W-:Y:S02]  /*11e20*/  @!P2 IMAD.IADD R12, R12, 0x1, -R5 ;  /* 0x000000010c0ca824 */ /* 0x000fe400078e0a05 */
[----:B------:R-:W-:Y:S02]  /*11e30*/  IMAD R11, R5, R11, R15 ;  /* 0x0000000b050b7224 */ /* 0x000fe400078e020f */
[----:B------:R-:W-:Y:S02]  /*11e40*/  IMAD.MOV.U32 R41, RZ, RZ, R12 ;  /* 0x000000ffff297224 */ /* 0x000fe400078e000c */
[----:B------:R-:W-:Y:S02]  /*11e50*/  @!P4 IMAD.IADD R13, R13, 0x1, -R5 ;  /* 0x000000010d0dc824 */ /* 0x000fe400078e0a05 */
[----:B------:R-:W-:Y:S01]  /*11e60*/  @!P6 IMAD.MOV R41, RZ, RZ, -R41 ;  /* 0x000000ffff29e224 */ /* 0x000fe200078e0a29 */
[----:B------:R-:W-:-:S02]  /*11e70*/  ISETP.GT.U32.AND P6, PT, R5, R11, PT ;  /* 0x0000000b0500720c */ /* 0x000fc40003fc4070 */
[----:B------:R-:W-:Y:S02]  /*11e80*/  ISETP.GT.U32.AND P4, PT, R5, R13, PT ;  /* 0x0000000d0500720c */ /* 0x000fe40003f84070 */
[----:B------:R-:W-:Y:S02]  /*11e90*/  ISETP.GE.AND P2, PT, R14, RZ, PT ;  /* 0x000000ff0e00720c */ /* 0x000fe40003f46270 */
[----:B------:R-:W-:-:S04]  /*11ea0*/  LOP3.LUT R14, R6, 0xc4, RZ, 0xfc, !PT ;  /* 0x000000c4060e7812 */ /* 0x000fc800078efcff */
[----:B------:R-:W-:-:S03]  /*11eb0*/  IABS R15, R14 ;  /* 0x0000000e000f7213 */ /* 0x000fc60000000000 */
[----:B------:R-:W-:Y:S02]  /*11ec0*/  @!P6 IMAD.IADD R11, R11, 0x1, -R5 ;  /* 0x000000010b0be824 */ /* 0x000fe400078e0a05 */
[----:B------:R-:W-:Y:S02]  /*11ed0*/  IMAD.MOV.U32 R12, RZ, RZ, R15 ;  /* 0x000000ffff0c7224 */ /* 0x000fe400078e000f */
[----:B------:R-:W-:Y:S01]  /*11ee0*/  @!P4 IMAD.IADD R13, R13, 0x1, -R5 ;  /* 0x000000010d0dc824 */ /* 0x000fe200078e0a05 */
[----:B------:R-:W-:Y:S01]  /*11ef0*/  ISETP.GT.U32.AND P6, PT, R5, R11, PT ;  /* 0x0000000b0500720c */ /* 0x000fe20003fc4070 */
[----:B------:R-:W-:-:S04]  /*11f00*/  IMAD.HI.U32 R15, R7, R12, RZ ;  /* 0x0000000c070f7227 */ /* 0x000fc800078e00ff */
[----:B------:R-:W-:Y:S01]  /*11f10*/  IMAD.MOV.U32 R40, RZ, RZ, R13 ;  /* 0x000000ffff287224 */ /* 0x000fe200078e000d */
[----:B------:R-:W-:Y:S01]  /*11f20*/  LOP3.LUT R13, R6, 0xc6, RZ, 0xfc, !PT ;  /* 0x000000c6060d7812 */ /* 0x000fe200078efcff */
[----:B------:R-:W-:Y:S01]  /*11f30*/  IMAD.MOV R15, RZ, RZ, -R15 ;  /* 0x000000ffff0f7224 */ /* 0x000fe200078e0a0f */
[----:B------:R-:W-:Y:S02]  /*11f40*/  ISETP.GE.AND P4, PT, R14, RZ, PT ;  /* 0x000000ff0e00720c */ /* 0x000fe40003f86270 */
[----:B------:R-:W-:Y:S01]  /*11f50*/  IABS R14, R13 ;  /* 0x0000000d000e7213 */ /* 0x000fe20000000000 */
[----:B------:R-:W-:Y:S02]  /*11f60*/  IMAD R12, R5, R15, R12 ;  /* 0x0000000f050c7224 */ /* 0x000fe400078e020c */
[----:B------:R-:W-:Y:S01]  /*11f70*/  @!P6 IMAD.IADD R11, R11, 0x1, -R5 ;  /* 0x000000010b0be824 */ /* 0x000fe200078e0a05 */
[----:B------:R-:W-:Y:S01]  /*11f80*/  ISETP.GE.AND P6, PT, R13, RZ, PT ;  /* 0x000000ff0d00720c */ /* 0x000fe20003fc6270 */
[----:B------:R-:W-:-:S02]  /*11f90*/  IMAD.MOV.U32 R13, RZ, RZ, R14 ;  /* 0x000000ffff0d7224 */ /* 0x000fc400078e000e */
[----:B------:R-:W-:Y:S01]  /*11fa0*/  @!P3 IMAD.MOV R40, RZ, RZ, -R40 ;  /* 0x000000ffff28b224 */ /* 0x000fe200078e0a28 */
[----:B------:R-:W-:Y:S01]  /*11fb0*/  ISETP.GT.U32.AND P3, PT, R5, R12, PT ;  /* 0x0000000c0500720c */ /* 0x000fe20003f64070 */
[----:B------:R-:W-:-:S04]  /*11fc0*/  IMAD.HI.U32 R17, R7, R13, RZ ;  /* 0x0000000d07117227 */ /* 0x000fc800078e00ff */
[----:B------:R-:W-:Y:S02]  /*11fd0*/  IMAD.MOV R17, RZ, RZ, -R17 ;  /* 0x000000ffff117224 */ /* 0x000fe400078e0a11 */
[----:B------:R-:W-:Y:S02]  /*11fe0*/  IMAD.MOV.U32 R39, RZ, RZ, R11 ;  /* 0x000000ffff277224 */ /* 0x000fe400078e000b */
[C---:B------:R-:W-:Y:S02]  /*11ff0*/  IMAD R13, R5.reuse, R17, R13 ;  /* 0x00000011050d7224 */ /* 0x040fe400078e020d */
        /* <DEDUP_REMOVED lines=65> */
[----:B------:R-:W-:Y:S01]  /*12410*/  IMAD.MOV.U32 R34, RZ, RZ, R13 ;  /* 0x000000ffff227224 */ /* 0x000fe200078e000d */
[----:B------:R0:W-:Y:S03]  /*12420*/  STL [R1+0x554], R0 ;  /* 0x0005540001007387 */ /* 0x0001e60000100800 */
[----:B------:R-:W-:Y:S01]  /*12430*/  @!P4 IMAD.MOV R34, RZ, RZ, -R34 ;  /* 0x000000ffff22c224 */ /* 0x000fe200078e0a22 */
[----:B---3--:R-:W-:Y:S01]  /*12440*/  STL [R1+0xd2c], R70 ;  /* 0x000d2c4601007387 */ /* 0x008fe20000100800 */
[----:B------:R-:W-:Y:S01]  /*12450*/  IMAD.HI.U32 R13, R7, R15, RZ ;  /* 0x0000000f070d7227 */ /* 0x000fe200078e00ff */
[----:B------:R-:W-:-:S02]  /*12460*/  ISETP.GT.U32.AND P4, PT, R5, R12, PT ;  /* 0x0000000c0500720c */ /* 0x000fc40003f84070 */
[----:B------:R-:W-:Y:S01]  /*12470*/  STL [R1+0x550], R4 ;  /* 0x0005500401007387 */ /* 0x000fe20000100800 */
[----:B------:R-:W-:-:S03]  /*12480*/  IMAD.MOV R13, RZ, RZ, -R13 ;  /* 0x000000ffff0d7224 */ /* 0x000fc600078e0a0d */
[----:B------:R-:W2:Y:S01]  /*12490*/  LDL.LU R64, [R1] ;  /* 0x0000000001407983 */ /* 0x000ea20000300800 */
[----:B------:R-:W-:Y:S02]  /*124a0*/  @!P2 IMAD.IADD R11, R11, 0x1, -R5 ;  /* 0x000000010b0ba824 */ /* 0x000fe400078e0a05 */
[C---:B------:R-:W-:Y:S02]  /*124b0*/  IMAD R13, R5.reuse, R13, R15 ;  /* 0x0000000d050d7224 */ /* 0x040fe400078e020f */
[----:B------:R-:W-:Y:S02]  /*124c0*/  IMAD.MOV.U32 R33, RZ, RZ, R11 ;  /* 0x000000ffff217224 */ /* 0x000fe400078e000b */
[----:B------:R-:W-:Y:S02]  /*124d0*/  @P0 IMAD.MOV.U32 R20, RZ, RZ, R0 ;  /* 0x000000ffff140224 */ /* 0x000fe400078e0000 */
[----:B------:R-:W-:Y:S02]  /*124e0*/  @P0 IMAD.MOV.U32 R21, RZ, RZ, R4 ;  /* 0x000000ffff150224 */ /* 0x000fe400078e0004 */
[----:B------:R-:W-:Y:S01]  /*124f0*/  @!P6 IMAD.MOV R33, RZ, RZ, -R33 ;  /* 0x000000ffff21e224 */ /* 0x000fe200078e0a21 */
[----:B------:R-:W-:Y:S01]  /*12500*/  ISETP.GT.U32.AND P6, PT, R5, R13, PT ;  /* 0x0000000d0500720c */ /* 0x000fe20003fc4070 */
[----:B------:R-:W-:Y:S01]  /*12510*/  @!P4 IMAD.IADD R12, R12, 0x1, -R5 ;  /* 0x000000010c0cc824 */ /* 0x000fe200078e0a05 */
[----:B------:R3:W2:Y:S01]  /*12520*/  @P0 LDG.E.U8 R3, desc[UR24][R20.64] ;  /* 0x0000001814030981 */ /* 0x0006a2000c1e1100 */
[----:B------:R-:W-:-:S03]  /*12530*/  ISETP.GE.AND P2, PT, R14, RZ, PT ;  /* 0x000000ff0e00720c */ /* 0x000fc60003f46270 */
[----:B------:R-:W-:Y:S02]  /*12540*/  ISETP.GT.U32.AND P4, PT, R5, R12, PT ;  /* 0x0000000c0500720c */ /* 0x000fe40003f84070 */
[----:B------:R-:W-:-:S04]  /*12550*/  LOP3.LUT R14, R6, 0xd4, RZ, 0xfc, !PT ;  /* 0x000000d4060e7812 */ /* 0x000fc800078efcff */
[----:B------:R-:W-:Y:S01]  /*12560*/  IABS R15, R14 ;  /* 0x0000000e000f7213 */ /* 0x000fe20000000000 */
[----:B------:R-:W-:-:S04]  /*12570*/  @!P6 IMAD.IADD R13, R13, 0x1, -R5 ;  /* 0x000000010d0de824 */ /* 0x000fc800078e0a05 */
[----:B------:R-:W-:Y:S01]  /*12580*/  IMAD.MOV.U32 R11, RZ, RZ, R15 ;  /* 0x000000ffff0b7224 */ /* 0x000fe200078e000f */
[----:B------:R-:W-:Y:S01]  /*12590*/  ISETP.GT.U32.AND P6, PT, R5, R13, PT ;  /* 0x0000000d0500720c */ /* 0x000fe20003fc4070 */
[----:B------:R-:W-:Y:S02]  /*125a0*/  @!P4 IMAD.IADD R12, R12, 0x1, -R5 ;  /* 0x000000010c0cc824 */ /* 0x000fe400078e0a05 */
[----:B------:R-:W-:-:S04]  /*125b0*/  IMAD.HI.U32 R15, R7, R11, RZ ;  /* 0x0000000b070f7227 */ /* 0x000fc800078e00ff */
[----:B------:R-:W-:Y:S02]  /*125c0*/  IMAD.MOV.U32 R93, RZ, RZ, R32 ;  /* 0x000000ffff5d7224 */ /* 0x000fe400078e0020 */
        /* <DEDUP_REMOVED lines=8> */
[----:B------:R-:W-:Y:S01]  /*12650*/  @!P3 IMAD.MOV R32, RZ, RZ, -R32 ;  /* 0x000000ffff20b224 */ /* 0x000fe200078e0a20 */
[----:B------:R-:W-:Y:S01]  /*12660*/  ISETP.GT.U32.AND P3, PT, R5, R11, PT ;  /* 0x0000000b0500720c */ /* 0x000fe20003f64070 */
[----:B------:R-:W-:-:S04]  /*12670*/  IMAD.MOV.U32 R12, RZ, RZ, R14 ;  /* 0x000000ffff0c7224 */ /* 0x000fc800078e000e */
[----:B------:R-:W-:-:S04]  /*12680*/  IMAD.HI.U32 R17, R7, R12, RZ ;  /* 0x0000000c07117227 */ /* 0x000fc800078e00ff */
[----:B------:R-:W-:Y:S02]  /*12690*/  IMAD.MOV R17, RZ, RZ, -R17 ;  /* 0x000000ffff117224 */ /* 0x000fe400078e0a11 */
[----:B------:R-:W-:Y:S02]  /*126a0*/  IMAD.MOV.U32 R89, RZ, RZ, R31 ;  /* 0x000000ffff597224 */ /* 0x000fe400078e001f */
[----:B------:R-:W-:Y:S02]  /*126b0*/  IMAD R12, R5, R17, R12 ;  /* 0x00000011050c7224 */ /* 0x000fe400078e020c */
[----:B------:R-:W-:Y:S02]  /*126c0*/  IMAD.MOV.U32 R31, RZ, RZ, R13 ;  /* 0x000000ffff1f7224 */ /* 0x000fe400078e000d */
[----:B------:R-:W-:Y:S01]  /*126d0*/  @!P3 IMAD.IADD R11, R11, 0x1, -R5 ;  /* 0x000000010b0bb824 */ /* 0x000fe200078e0a05 */
[----:B------:R-:W-:Y:S01]  /*126e0*/  LOP3.LUT R14, R6, 0xd8, RZ, 0xfc, !PT ;  /* 0x000000d8060e7812 */ /* 0x000fe200078efcff */
[----:B------:R-:W-:Y:S01]  /*126f0*/  @!P2 IMAD.MOV R31, RZ, RZ, -R31 ;  /* 0x000000ffff1fa224 */ /* 0x000fe200078e0a1f */
[----:B------:R-:W-:-:S02]  /*12700*/  ISETP.GT.U32.AND P2, PT, R5, R12, PT ;  /* 0x0000000c0500720c */ /* 0x000fc40003f44070 */
[----:B------:R-:W-:Y:S02]  /*12710*/  ISETP.GT.U32.AND P3, PT, R5, R11, PT ;  /* 0x0000000b0500720c */ /* 0x000fe40003f64070 */
[----:B------:R-:W-:-:S05]  /*12720*/  IABS R15, R14 ;  /* 0x0000000e000f7213 */ /* 0x000fca0000000000 */
[----:B------:R-:W-:-:S04]  /*12730*/  IMAD.HI.U32 R13, R7, R15, RZ ;  /* 0x0000000f070d7227 */ /* 0x000fc800078e00ff */
[----:B------:R-:W-:Y:S02]  /*12740*/  IMAD.MOV R13, RZ, RZ, -R13 ;  /* 0x000000ffff0d7224 */ /* 0x000fe400078e0a0d */
[--C-:B------:R-:W-:Y:S02]  /*12750*/  @!P2 IMAD.IADD R12, R12, 0x1, -R5.reuse ;  /* 0x000000010c0ca824 */ /* 0x100fe400078e0a05 */
[----:B------:R-:W-:Y:S01]  /*12760*/  @!P3 IMAD.IADD R11, R11, 0x1, -R5 ;  /* 0x000000010b0bb824 */ /* 0x000fe200078e0a05 */
[----:B------:R-:W-:Y:S01]  /*12770*/  ISETP.GE.AND P3, PT, R14, RZ, PT ;  /* 0x000000ff0e00720c */ /* 0x000fe20003f66270 */
[C---:B------:R-:W-:Y:S01]  /*12780*/  IMAD R14, R5.reuse, R13, R15 ;  /* 0x0000000d050e7224 */ /* 0x040fe200078e020f */
[----:B------:R-:W-:Y:S01]  /*12790*/  LOP3.LUT R13, R6, 0xda, RZ, 0xfc, !PT ;  /* 0x000000da060d7812 */ /* 0x000fe200078efcff */
[----:B------:R-:W-:Y:S01]  /*127a0*/  IMAD.MOV.U32 R30, RZ, RZ, R11 ;  /* 0x000000ffff1e7224 */ /* 0x000fe200078e000b */
[C---:B------:R-:W-:Y:S02]  /*127b0*/  ISETP.GT.U32.AND P2, PT, R5.reuse, R12, PT ;  /* 0x0000000c0500720c */ /* 0x040fe40003f44070 */
[----:B------:R-:W-:Y:S01]  /*127c0*/  IABS R15, R13 ;  /* 0x0000000d000f7213 */ /* 0x000fe20000000000 */
[----:B------:R-:W-:Y:S01]  /*127d0*/  @!P4 IMAD.MOV R30, RZ, RZ, -R30 ;  /* 0x000000ffff1ec224 */ /* 0x000fe200078e0a1e */
[----:B------:R-:W-:-:S03]  /*127e0*/  ISETP.GT.U32.AND P4, PT, R5, R14, PT ;  /* 0x0000000e0500720c */ /* 0x000fc60003f84070 */
[----:B------:R-:W-:-:S04]  /*127f0*/  IMAD.HI.U32 R11, R7, R15, RZ ;  /* 0x0000000f070b7227 */ /* 0x000fc800078e00ff */
[----:B------:R-:W-:Y:S02]  /*12800*/  IMAD.MOV R11, RZ, RZ, -R11 ;  /* 0x000000ffff0b7224 */ /* 0x000fe400078e0a0b */
[----:B------:R-:W-:Y:S02]  /*12810*/  @!P2 IMAD.IADD R12, R12, 0x1, -R5 ;  /* 0x000000010c0ca824 */ /* 0x000fe400078e0a05 */
[C---:B------:R-:W-:Y:S02]  /*12820*/  IMAD R11, R5.reuse, R11, R15 ;  /* 0x0000000b050b7224 */ /* 0x040fe400078e020f */
[----:B------:R-:W-:Y:S02]  /*12830*/  IMAD.MOV.U32 R29, RZ, RZ, R12 ;  /* 0x000000ffff1d7224 */ /* 0x000fe400078e000c */
[----:B------:R-:W-:Y:S01]  /*12840*/  @!P4 IMAD.IADD R14, R14, 0x1, -R5 ;  /* 0x000000010e0ec824 */ /* 0x000fe200078e0a05 */
[----:B------:R-:W-:Y:S01]  /*12850*/  LOP3.LUT R15, R6, 0xdc, RZ, 0xfc, !PT ;  /* 0x000000dc060f7812 */ /* 0x000fe200078efcff */
[----:B------:R-:W-:Y:S01]  /*12860*/  @!P6 IMAD.MOV R29, RZ, RZ, -R29 ;  /* 0x000000ffff1de224 */ /* 0x000fe200078e0a1d */
[----:B------:R-:W-:-:S02]  /*12870*/  ISETP.GT.U32.AND P6, PT, R5, R11, PT ;  /* 0x0000000b0500720c */ /* 0x000fc40003fc4070 */
[----:B------:R-:W-:Y:S02]  /*12880*/  ISETP.GE.AND P2, PT, R13, RZ, PT ;  /* 0x000000ff0d00720c */ /* 0x000fe40003f46270 */
[----:B------:R-:W-:Y:S02]  /*12890*/  ISETP.GT.U32.AND P4, PT, R5, R14, PT ;  /* 0x0000000e0500720c */ /* 0x000fe40003f84070 */
[----:B------:R-:W-:-:S05]  /*128a0*/  IABS R13, R15 ;  /* 0x0000000f000d7213 */ /* 0x000fca0000000000 */
[----:B------:R-:W-:-:S04]  /*128b0*/  IMAD.HI.U32 R12, R7, R13, RZ ;  /* 0x0000000d070c7227 */ /* 0x000fc800078e00ff */
[----:B------:R-:W-:Y:S02]  /*128c0*/  IMAD.MOV R12, RZ, RZ, -R12 ;  /* 0x000000ffff0c7224 */ /* 0x000fe400078e0a0c */
[--C-:B------:R-:W-:Y:S02]  /*128d0*/  @!P6 IMAD.IADD R11, R11, 0x1, -R5.reuse ;  /* 0x000000010b0be824 */ /* 0x100fe400078e0a05 */
[----:B------:R-:W-:Y:S02]  /*128e0*/  @!P4 IMAD.IADD R14, R14, 0x1, -R5 ;  /* 0x000000010e0ec824 */ /* 0x000fe400078e0a05 */
[C---:B------:R-:W-:Y:S01]  /*128f0*/  IMAD R13, R5.reuse, R12, R13 ;  /* 0x0000000c050d7224 */ /* 0x040fe200078e020d */
[----:B------:R-:W-:Y:S01]  /*12900*/  ISETP.GT.U32.AND P6, PT, R5, R11, PT ;  /* 0x0000000b0500720c */ /* 0x000fe20003fc4070 */
[----:B------:R-:W-:Y:S02]  /*12910*/  VIADD R12, R10, 0xde ;  /* 0x000000de0a0c7836 */ /* 0x000fe40000000000 */
[----:B------:R-:W-:-:S03]  /*12920*/  IMAD.MOV.U32 R28, RZ, RZ, R14 ;  /* 0x000000ffff1c7224 */ /* 0x000fc600078e000e */
[----:B------:R-:W-:Y:S01]  /*12930*/  IABS R14, R12 ;  /* 0x0000000c000e7213 */ /* 0x000fe20000000000 */
[----:B------:R-:W-:Y:S01]  /*12940*/  @!P3 IMAD.MOV R28, RZ, RZ, -R28 ;  /* 0x000000ffff1cb224 */ /* 0x000fe200078e0a1c */
[----:B------:R-:W-:-:S03]  /*12950*/  ISETP.GT.U32.AND P3, PT, R5, R13, PT ;  /* 0x0000000d0500720c */ /* 0x000fc60003f64070 */
[----:B------:R-:W-:-:S04]  /*12960*/  IMAD.HI.U32 R17, R7, R14, RZ ;  /* 0x0000000e07117227 */ /* 0x000fc800078e00ff */
[----:B------:R-:W-:Y:S02]  /*12970*/  @!P6 IMAD.IADD R11, R11, 0x1, -R5 ;  /* 0x000000010b0be824 */ /* 0x000fe400078e0a05 */
[----:B------:R-:W-:Y:S02]  /*12980*/  IMAD.MOV R17, RZ, RZ, -R17 ;  /* 0x000000ffff117224 */ /* 0x000fe400078e0a11 */
[----:B------:R-:W-:Y:S02]  /*12990*/  IMAD.MOV.U32 R27, RZ, RZ, R11 ;  /* 0x000000ffff1b7224 */ /* 0x000fe400078e000b */
[----:B------:R-:W-:Y:S02]  /*129a0*/  IMAD R14, R5, R17, R14 ;  /* 0x00000011050e7224 */ /* 0x000fe400078e020e */
[----:B------:R-:W-:Y:S01]  /*129b0*/  @!P3 IMAD.IADD R13, R13, 0x1, -R5 ;  /* 0x000000010d0db824 */ /* 0x000fe200078e0a05 */
[----:B------:R-:W-:Y:S01]  /*129c0*/  ISETP.GE.AND P6, PT, R12, RZ, PT ;  /* 0x000000ff0c00720c */ /* 0x000fe20003fc6270 */
[----:B------:R-:W-:Y:S01]  /*129d0*/  @!P2 IMAD.MOV R27, RZ, RZ, -R27 ;  /* 0x000000ffff1ba224 */ /* 0x000fe200078e0a1b */
[----:B------:R-:W-:-:S02]  /*129e0*/  LOP3.LUT R12, R6, 0xe0, RZ, 0xfc, !PT ;  /* 0x000000e0060c7812 */ /* 0x000fc400078efcff */
[C---:B------:R-:W-:Y:S02]  /*129f0*/  ISETP.GT.U32.AND P2, PT, R5.reuse, R14, PT ;  /* 0x0000000e0500720c */ /* 0x040fe40003f44070 */
[----:B------:R-:W-:Y:S02]  /*12a00*/  ISETP.GT.U32.AND P3, PT, R5, R13, PT ;  /* 0x0000000d0500720c */ /* 0x000fe40003f64070 */
[----:B------:R-:W-:Y:S02]  /*12a10*/  ISETP.GE.AND P4, PT, R15, RZ, PT ;  /* 0x000000ff0f00720c */ /* 0x000fe40003f86270 */
[----:B------:R-:W-:-:S05]  /*12a20*/  IABS R15, R12 ;  /* 0x0000000c000f7213 */ /* 0x000fca0000000000 */
[----:B------:R-:W-:-:S04]  /*12a30*/  IMAD.HI.U32 R11, R7, R15, RZ ;  /* 0x0000000f070b7227 */ /* 0x000fc800078e00ff */
[----:B------:R-:W-:Y:S02]  /*12a40*/  IMAD.MOV R11, RZ, RZ, -R11 ;  /* 0x000000ffff0b7224 */ /* 0x000fe400078e0a0b */
[--C-:B------:R-:W-:Y:S02]  /*12a50*/  @!P2 IMAD.IADD R14, R14, 0x1, -R5.reuse ;  /* 0x000000010e0ea824 */ /* 0x100fe400078e0a05 */
[----:B------:R-:W-:Y:S01]  /*12a60*/  @!P3 IMAD.IADD R13, R13, 0x1, -R5 ;  /* 0x000000010d0db824 */ /* 0x000fe200078e0a05 */
[----:B------:R-:W-:Y:S01]  /*12a70*/  ISETP.GE.AND P3, PT, R12, RZ, PT ;  /* 0x000000ff0c00720c */ /* 0x000fe20003f66270 */
[C---:B------:R-:W-:Y:S01]  /*12a80*/  IMAD R12, R5.reuse, R11, R15 ;  /* 0x0000000b050c7224 */ /* 0x040fe200078e020f */
[----:B------:R-:W-:Y:S02]  /*12a90*/  LOP3.LUT R11, R6, 0xe2, RZ, 0xfc, !PT ;  /* 0x000000e2060b7812 */ /* 0x000fe400078efcff */
[----:B------:R-:W-:Y:S02]  /*12aa0*/  ISETP.GT.U32.AND P2, PT, R5, R14, PT ;  /* 0x0000000e0500720c */ /* 0x000fe40003f44070 */
[----:B------:R-:W-:Y:S01]  /*12ab0*/  IABS R15, R11 ;  /* 0x0000000b000f7213 */ /* 0x000fe20000000000 */
[----:B------:R-:W-:-:S04]  /*12ac0*/  IMAD.MOV.U32 R26, RZ, RZ, R13 ;  /* 0x000000ffff1a7224 */ /* 0x000fc800078e000d */
[----:B------:R-:W-:-:S04]  /*12ad0*/  IMAD.HI.U32 R13, R7, R15, RZ ;  /* 0x0000000f070d7227 */ /* 0x000fc800078e00ff */
[----:B------:R-:W-:Y:S02]  /*12ae0*/  IMAD.MOV R13, RZ, RZ, -R13 ;  /* 0x000000ffff0d7224 */ /* 0x000fe400078e0a0d */
[----:B------:R-:W-:Y:S01]  /*12af0*/  @!P2 IMAD.IADD R14, R14, 0x1, -R5 ;  /* 0x000000010e0ea824 */ /* 0x000fe200078e0a05 */
[----:B------:R-:W-:Y:S01]  /*12b00*/  ISETP.GE.AND P2, PT, R11, RZ, PT ;  /* 0x000000ff0b00720c */ /* 0x000fe20003f46270 */
[----:B------:R-:W-:Y:S02]  /*12b10*/  IMAD R11, R5, R13, R15 ;  /* 0x0000000d050b7224 */ /* 0x000fe400078e020f */
[----:B------:R-:W-:-:S04]  /*12b20*/  IMAD.MOV.U32 R25, RZ, RZ, R14 ;  /* 0x000000ffff197224 */ /* 0x000fc800078e000e */
[----:B------:R-:W-:Y:S01]  /*12b30*/  @!P6 IMAD.MOV R25, RZ, RZ, -R25 ;  /* 0x000000ffff19e224 */ /* 0x000fe200078e0a19 */
[C---:B------:R-:W-:Y:S01]  /*12b40*/  ISETP.GT.U32.AND P6, PT, R5.reuse, R11, PT ;  /* 0x0000000b0500720c */ /* 0x040fe20003fc4070 */
[----:B------:R-:W-:Y:S01]  /*12b50*/  @!P4 IMAD.MOV R26, RZ, RZ, -R26 ;  /* 0x000000ffff1ac224 */ /* 0x000fe200078e0a1a */
[----:B------:R-:W-:Y:S02]  /*12b60*/  ISETP.GT.U32.AND P4, PT, R5, R12, PT ;  /* 0x0000000c0500720c */ /* 0x000fe40003f84070 */
[----:B------:R-:W-:-:S04]  /*12b70*/  LOP3.LUT R15, R6, 0xe4, RZ, 0xfc, !PT ;  /* 0x000000e4060f7812 */ /* 0x000fc800078efcff */
[----:B------:R-:W-:-:S05]  /*12b80*/  IABS R13, R15 ;  /* 0x0000000f000d7213 */ /* 0x000fca0000000000 */
[--C-:B------:R-:W-:Y:S02]  /*12b90*/  @!P6 IMAD.IADD R11, R11, 0x1, -R5.reuse ;  /* 0x000000010b0be824 */ /* 0x100fe400078e0a05 */
[----:B------:R-:W-:Y:S02]  /*12ba0*/  @!P4 IMAD.IADD R12, R12, 0x1, -R5 ;  /* 0x000000010c0cc824 */ /* 0x000fe400078e0a05 */
[----:B------:R-:W-:Y:S01]  /*12bb0*/  IMAD.HI.U32 R14, R7, R13, RZ ;  /* 0x0000000d070e7227 */ /* 0x000fe200078e00ff */
[C---:B------:R-:W-:Y:S02]  /*12bc0*/  ISETP.GT.U32.AND P6, PT, R5.reuse, R11, PT ;  /* 0x0000000b0500720c */ /* 0x040fe40003fc4070 */
[----:B------:R-:W-:Y:S01]  /*12bd0*/  ISETP.GT.U32.AND P4, PT, R5, R12, PT ;  /* 0x0000000c0500720c */ /* 0x000fe20003f84070 */
[----:B------:R-:W-:-:S04]  /*12be0*/  IMAD.MOV R14, RZ, RZ, -R14 ;  /* 0x000000ffff0e7224 */ /* 0x000fc800078e0a0e */
[----:B------:R-:W-:-:S06]  /*12bf0*/  IMAD R13, R5, R14, R13 ;  /* 0x0000000e050d7224 */ /* 0x000fcc00078e020d */
[--C-:B------:R-:W-:Y:S01]  /*12c00*/  @!P6 IMAD.IADD R11, R11, 0x1, -R5.reuse ;  /* 0x000000010b0be824 */ /* 0x100fe200078e0a05 */
[----:B------:R-:W-:Y:S01]  /*12c10*/  ISETP.GT.U32.AND P6, PT, R5, R13, PT ;  /* 0x0000000d0500720c */ /* 0x000fe20003fc4070 */
[----:B------:R-:W-:-:S04]  /*12c20*/  @!P4 IMAD.IADD R12, R12, 0x1, -R5 ;  /* 0x000000010c0cc824 */ /* 0x000fc800078e0a05 */
[----:B------:R-:W-:Y:S01]  /*12c30*/  IMAD.MOV.U32 R24, RZ, RZ, R12 ;  /* 0x000000ffff187224 */ /* 0x000fe200078e000c */
[----:B------:R-:W-:-:S03]  /*12c40*/  LOP3.LUT R12, R6, 0xe6, RZ, 0xfc, !PT ;  /* 0x000000e6060c7812 */ /* 0x000fc600078efcff */
[----:B------:R-:W-:Y:S01]  /*12c50*/  @!P3 IMAD.MOV R24, RZ, RZ, -R24 ;  /* 0x000000ffff18b224 */ /* 0x000fe200078e0a18 */
[----:B------:R-:W-:Y:S02]  /*12c60*/  ISETP.GE.AND P3, PT, R12, RZ, PT ;  /* 0x000000ff0c00720c */ /* 0x000fe40003f66270 */
[----:B------:R-:W-:Y:S01]  /*12c70*/  IABS R12, R12 ;  /* 0x0000000c000c7213 */ /* 0x000fe20000000000 */
[----:B------:R-:W-:-:S04]  /*12c80*/  @!P6 IMAD.IADD R13, R13, 0x1, -R5 ;  /* 0x000000010d0de824 */ /* 0x000fc800078e0a05 */
[----:B------:R-:W-:Y:S01]  /*12c90*/  IMAD.HI.U32 R17, R7, R12, RZ ;  /* 0x0000000c07117227 */ /* 0x000fe200078e00ff */
[----:B------:R-:W-:-:S03]  /*12ca0*/  ISETP.GT.U32.AND P6, PT, R5, R13, PT ;  /* 0x0000000d0500720c */ /* 0x000fc60003fc4070 */
[----:B------:R-:W-:Y:S02]  /*12cb0*/  IMAD.MOV.U32 R23, RZ, RZ, R11 ;  /* 0x000000ffff177224 */ /* 0x000fe400078e000b */
[----:B------:R-:W-:Y:S01]  /*12cc0*/  IMAD.MOV R11, RZ, RZ, -R17 ;  /* 0x000000ffff0b7224 */ /* 0x000fe200078e0a11 */
[----:B------:R-:W-:-:S03]  /*12cd0*/  LOP3.LUT R14, R6, 0xe8, RZ, 0xfc, !PT ;  /* 0x000000e8060e7812 */ /* 0x000fc600078efcff */
[----:B------:R-:W-:Y:S01]  /*12ce0*/  IMAD R11, R5, R11, R12 ;  /* 0x0000000b050b7224 */ /* 0x000fe200078e020c */
[----:B------:R-:W-:Y:S02]  /*12cf0*/  ISETP.GE.AND P4, PT, R15, RZ, PT ;  /* 0x000000ff0f00720c */ /* 0x000fe40003f86270 */
[----:B------:R-:W-:Y:S01]  /*12d00*/  IABS R15, R14 ;  /* 0x0000000e000f7213 */ /* 0x000fe20000000000 */
[----:B------:R-:W-:Y:S01]  /*12d10*/  @!P6 IMAD.IADD R13, R13, 0x1, -R5 ;  /* 0x000000010d0de824 */ /* 0x000fe200078e0a05 */
[----:B------:R-:W-:-:S03]  /*12d20*/  ISETP.GT.U32.AND P6, PT, R5, R11, PT ;  /* 0x0000000b0500720c */ /* 0x000fc60003fc4070 */
[----:B------:R-:W-:Y:S01]  /*12d30*/  IMAD.HI.U32 R18, R7, R15, RZ ;  /* 0x0000000f07127227 */ /* 0x000fe200078e00ff */
[----:B------:R-:W-:-:S03]  /*12d40*/  LOP3.LUT R19, R6, 0xea, RZ, 0xfc, !PT ;  /* 0x000000ea06137812 */ /* 0x000fc600078efcff */
[----:B------:R-:W-:Y:S01]  /*12d50*/  IMAD.MOV R17, RZ, RZ, -R18 ;  /* 0x000000ffff117224 */ /* 0x000fe200078e0a12 */
[----:B------:R-:W-:Y:S01]  /*12d60*/  LOP3.LUT R18, R6, 0xec, RZ, 0xfc, !PT ;  /* 0x000000ec06127812 */ /* 0x000fe200078efcff */
[----:B------:R-:W-:Y:S01]  /*12d70*/  @!P2 IMAD.MOV R23, RZ, RZ, -R23 ;  /* 0x000000ffff17a224 */ /* 0x000fe200078e0a17 */
[----:B------:R-:W-:Y:S02]  /*12d80*/  ISETP.GE.AND P2, PT, R14, RZ, PT ;  /* 0x000000ff0e00720c */ /* 0x000fe40003f46270 */
[----:B------:R-:W-:Y:S01]  /*12d90*/  IABS R12, R19 ;  /* 0x00000013000c7213 */ /* 0x000fe20000000000 */
[----:B------:R-:W-:Y:S01]  /*12da0*/  @!P6 IMAD.IADD R11, R11, 0x1, -R5 ;  /* 0x000000010b0be824 */ /* 0x000fe200078e0a05 */
[----:B------:R-:W-:Y:S01]  /*12db0*/  IABS R14, R18 ;  /* 0x00000012000e7213 */ /* 0x000fe20000000000 */
[----:B------:R-:W-:Y:S02]  /*12dc0*/  IMAD R15, R5, R17, R15 ;  /* 0x00000011050f7224 */ /* 0x000fe400078e020f */
[----:B------:R-:W-:Y:S01]  /*12dd0*/  IMAD.HI.U32 R17, R7, R12, RZ ;  /* 0x0000000c07117227 */ /* 0x000fe200078e00ff */
[----:B------:R-:W-:-:S03]  /*12de0*/  ISETP.GT.U32.AND P6, PT, R5, R11, PT ;  /* 0x0000000b0500720c */ /* 0x000fc60003fc4070 */
[----:B------:R-:W-:Y:S02]  /*12df0*/  IMAD.MOV.U32 R10, RZ, RZ, R14 ;  /* 0x000000ffff0a7224 */ /* 0x000fe400078e000e */
[----:B------:R-:W-:Y:S02]  /*12e00*/  IMAD.MOV R14, RZ, RZ, -R17 ;  /* 0x000000ffff0e7224 */ /* 0x000fe400078e0a11 */
[----:B------:R-:W-:-:S04]  /*12e10*/  IMAD.HI.U32 R17, R7, R10, RZ ;  /* 0x0000000a07117227 */ /* 0x000fc800078e00ff */
[----:B------:R-:W-:Y:S01]  /*12e20*/  IMAD R12, R5, R14, R12 ;  /* 0x0000000e050c7224 */ /* 0x000fe200078e020c */
[----:B------:R-:W-:Y:S01]  /*12e30*/  IABS R14, R55 ;  /* 0x00000037000e7213 */ /* 0x000fe20000000000 */
[----:B------:R-:W-:Y:S02]  /*12e40*/  IMAD.MOV.U32 R22, RZ, RZ, R13 ;  /* 0x000000ffff167224 */ /* 0x000fe400078e000d */
[----:B------:R-:W-:Y:S02]  /*12e50*/  IMAD.MOV R13, RZ, RZ, -R17 ;  /* 0x000000ffff0d7224 */ /* 0x000fe400078e0a11 */
[----:B------:R-:W-:Y:S02]  /*12e60*/  @!P6 IMAD.IADD R11, R11, 0x1, -R5 ;  /* 0x000000010b0be824 */ /* 0x000fe400078e0a05 */
[C---:B------:R-:W-:Y:S01]  /*12e70*/  IMAD R10, R5.reuse, R13, R10 ;  /* 0x0000000d050a7224 */ /* 0x040fe200078e020a */
[----:B------:R-:W-:Y:S01]  /*12e80*/  ISETP.GT.U32.AND P6, PT, R5, R12, PT ;  /* 0x0000000c0500720c */ /* 0x000fe20003fc4070 */
[----:B------:R-:W-:Y:S01]  /*12e90*/  IMAD.HI.U32 R13, R7, R14, RZ ;  /* 0x0000000e070d7227 */ /* 0x000fe200078e00ff */
[----:B------:R-:W-:-:S03]  /*12ea0*/  LOP3.LUT R17, R6, 0xf0, RZ, 0xfc, !PT ;  /* 0x000000f006117812 */ /* 0x000fc600078efcff */
[----:B------:R-:W-:-:S04]  /*12eb0*/  IMAD.MOV R13, RZ, RZ, -R13 ;  /* 0x000000ffff0d7224 */ /* 0x000fc800078e0a0d */
[----:B------:R-:W-:Y:S01]  /*12ec0*/  IMAD R14, R5, R13, R14 ;  /* 0x0000000d050e7224 */ /* 0x000fe200078e020e */
[----:B------:R-:W-:-:S03]  /*12ed0*/  IABS R13, R17 ;  /* 0x00000011000d7213 */ /* 0x000fc60000000000 */
[----:B------:R-:W-:Y:S02]  /*12ee0*/  @!P6 IMAD.IADD R12, R12, 0x1, -R5 ;  /* 0x000000010c0ce824 */ /* 0x000fe400078e0a05 */
[----:B---3--:R-:W-:-:S03]  /*12ef0*/  IMAD.HI.U32 R20, R7, R13, RZ ;  /* 0x0000000d07147227 */ /* 0x008fc600078e00ff */
[----:B------:R-:W-:Y:S01]  /*12f00*/  ISETP.GT.U32.AND P6, PT, R5, R12, PT ;  /* 0x0000000c0500720c */ /* 0x000fe20003fc4070 */
[----:B------:R-:W-:-:S04]  /*12f10*/  IMAD.MOV R20, RZ, RZ, -R20 ;  /* 0x000000ffff147224 */ /* 0x000fc800078e0a14 */
[----:B------:R-:W-:Y:S01]  /*12f20*/  IMAD R13, R5, R20, R13 ;  /* 0x00000014050d7224 */ /* 0x000fe200078e020d */
[----:B--2---:R-:W-:-:S05]  /*12f30*/  SEL R20, R16, R64, !P1 ;  /* 0x0000004010147207 */ /* 0x004fca0004800000 */
[----:B------:R-:W-:Y:S01]  /*12f40*/  IMAD R20, R20, UR5, RZ ;  /* 0x0000000514147c24 */ /* 0x000fe2000f8e02ff */
[----:B------:R2:W-:Y:S01]  /*12f50*/  STL [R1+0xd30], R3 ;  /* 0x000d300301007387 */ /* 0x0005e20000100800 */
[----:B------:R-:W-:Y:S01]  /*12f60*/  @!P6 IMAD.IADD R12, R12, 0x1, -R5 ;  /* 0x000000010c0ce824 */ /* 0x000fe200078e0a05 */
[----:B------:R-:W3:Y:S02]  /*12f70*/  LDCU UR5, c[0x0][0x3b0] ;  /* 0x00007600ff0577ac */ /* 0x000ee40008000800 */
[----:B0-----:R-:W-:-:S04]  /*12f80*/  IADD3 R0, P6, PT, R20, R9, RZ ;  /* 0x0000000914007210 */ /* 0x001fc80007fde0ff */
[----:B--2---:R-:W-:Y:S01]  /*12f90*/  LEA.HI.X.SX32 R3, R20, R8, 0x1, P6 ;  /* 0x0000000814037211 */ /* 0x004fe200030f0eff */
[----:B------:R-:W-:-:S04]  /*12fa0*/  @P0 IMAD.MOV.U32 R56, RZ, RZ, R0 ;  /* 0x000000ffff380224 */ /* 0x000fc800078e0000 */
[----:B------:R-:W-:-:S05]  /*12fb0*/  @P0 IMAD.MOV.U32 R57, RZ, RZ, R3 ;  /* 0x000000ffff390224 */ /* 0x000fca00078e0003 */
[----:B------:R0:W2:Y:S01]  /*12fc0*/  @P0 LDG.E.U8 R68, desc[UR24][R56.64] ;  /* 0x0000001838440981 */ /* 0x0000a2000c1e1100 */
[----:B------:R-:W-:Y:S01]  /*12fd0*/  @!P4 IMAD.MOV R22, RZ, RZ, -R22 ;  /* 0x000000ffff16c224 */ /* 0x000fe200078e0a16 */
[----:B------:R-:W-:-:S13]  /*12fe0*/  ISETP.GT.U32.AND P4, PT, R5, R15, PT ;  /* 0x0000000f0500720c */ /* 0x000fda0003f84070 */
[----:B------:R-:W-:-:S05]  /*12ff0*/  @!P4 IMAD.IADD R15, R15, 0x1, -R5 ;  /* 0x000000010f0fc824 */ /* 0x000fca00078e0a05 */
[----:B------:R-:W-:Y:S01]  /*13000*/  ISETP.GT.U32.AND P4, PT, R5, R15, PT ;  /* 0x0000000f0500720c */ /* 0x000fe20003f84070 */
[----:B------:R-:W-:-:S04]  /*13010*/  IMAD.MOV.U32 R21, RZ, RZ, R11 ;  /* 0x000000ffff157224 */ /* 0x000fc800078e000b */
[----:B------:R-:W-:-:S08]  /*13020*/  @!P3 IMAD.MOV R21, RZ, RZ, -R21 ;  /* 0x000000ffff15b224 */ /* 0x000fd000078e0a15 */
[----:B------:R-:W-:Y:S01]  /*13030*/  @!P4 IMAD.IADD R15, R15, 0x1, -R5 ;  /* 0x000000010f0fc824 */ /* 0x000fe200078e0a05 */
[C---:B------:R-:W-:Y:S02]  /*13040*/  ISETP.GT.U32.AND P4, PT, R5.reuse, R10, PT ;  /* 0x0000000a0500720c */ /* 0x040fe40003f84070 */
[C---:B------:R-:W-:Y:S02]  /*13050*/  ISETP.GT.U32.AND P3, PT, R5.reuse, R14, PT ;  /* 0x0000000e0500720c */ /* 0x040fe40003f64070 */
[----:B------:R-:W-:Y:S01]  /*13060*/  ISETP.GT.U32.AND P6, PT, R5, R13, PT ;  /* 0x0000000d0500720c */ /* 0x000fe20003fc4070 */
[----:B------:R-:W-:-:S08]  /*13070*/  IMAD.MOV.U32 R20, RZ, RZ, R15 ;  /* 0x000000ffff147224 */ /* 0x000fd000078e000f */
[--C-:B------:R-:W-:Y:S02]  /*13080*/  @!P4 IMAD.IADD R10, R10, 0x1, -R5.reuse ;  /* 0x000000010a0ac824 */ /* 0x100fe400078e0a05 */
[----:B------:R-:W-:-:S03]  /*13090*/  @!P3 IMAD.IADD R14, R14, 0x1, -R5 ;  /* 0x000000010e0eb824 */ /* 0x000fc600078e0a05 */
[C---:B------:R-:W-:Y:S01]  /*130a0*/  ISETP.GT.U32.AND P4, PT, R5.reuse, R10, PT ;  /* 0x0000000a0500720c */ /* 0x040fe20003f84070 */
[----:B------:R-:W-:Y:S01]  /*130b0*/  @!P2 IMAD.MOV R20, RZ, RZ, -R20 ;  /* 0x000000ffff14a224 */ /* 0x000fe200078e0a14 */
[----:B------:R-:W-:Y:S01]  /*130c0*/  ISETP.GT.U32.AND P2, PT, R5, R14, PT ;  /* 0x0000000e0500720c */ /* 0x000fe20003f44070 */
[----:B------:R-:W-:Y:S01]  /*130d0*/  @!P6 IMAD.IADD R13, R13, 0x1, -R5 ;  /* 0x000000010d0de824 */ /* 0x000fe200078e0a05 */
[----:B------:R-:W-:-:S04]  /*130e0*/  ISETP.GE.AND P3, PT, R18, RZ, PT ;  /* 0x000000ff1200720c */ /* 0x000fc80003f66270 */
[----:B------:R-:W-:-:S05]  /*130f0*/  ISETP.GT.U32.AND P6, PT, R5, R13, PT ;  /* 0x0000000d0500720c */ /* 0x000fca0003fc4070 */
[----:B------:R-:W-:-:S04]  /*13100*/  @!P4 IMAD.IADD R10, R10, 0x1, -R5 ;  /* 0x000000010a0ac824 */ /* 0x000fc800078e0a05 */
[----:B------:R-:W-:Y:S01]  /*13110*/  IMAD.MOV.U32 R18, RZ, RZ, R10 ;  /* 0x000000ffff127224 */ /* 0x000fe200078e000a */
[----:B------:R-:W-:Y:S01]  /*13120*/  LOP3.LUT R10, R6, 0xf2, RZ, 0xfc, !PT ;  /* 0x000000f2060a7812 */ /* 0x000fe200078efcff */
[----:B------:R-:W-:-:S03]  /*13130*/  @!P2 IMAD.IADD R14, R14, 0x1, -R5 ;  /* 0x000000010e0ea824 */ /* 0x000fc600078e0a05 */
[----:B------:R-:W-:Y:S02]  /*13140*/  ISETP.GE.AND P2, PT, R10, RZ, PT ;  /* 0x000000ff0a00720c */ /* 0x000fe40003f46270 */
[----:B------:R-:W-:Y:S02]  /*13150*/  IABS R11, R10 ;  /* 0x0000000a000b7213 */ /* 0x000fe40000000000 */
[----:B------:R-:W-:Y:S01]  /*13160*/  LOP3.LUT R10, R6, 0xf4, RZ, 0xfc, !PT ;  /* 0x000000f4060a7812 */ /* 0x000fe200078efcff */
[----:B------:R-:W-:Y:S01]  /*13170*/  @!P6 IMAD.IADD R13, R13, 0x1, -R5 ;  /* 0x000000010d0de824 */ /* 0x000fe200078e0a05 */
[----:B------:R-:W-:Y:S02]  /*13180*/  ISETP.GE.AND P4, PT, R19, RZ, PT ;  /* 0x000000ff1300720c */ /* 0x000fe40003f86270 */
[----:B------:R-:W-:Y:S02]  /*13190*/  ISETP.GE.AND P6, PT, R10, RZ, PT ;  /* 0x000000ff0a00720c */ /* 0x000fe40003fc6270 */
[----:B------:R-:W-:Y:S01]  /*131a0*/  IABS R10, R10 ;  /* 0x0000000a000a7213 */ /* 0x000fe20000000000 */
[----:B------:R-:W-:Y:S01]  /*131b0*/  @!P3 IMAD.MOV R18, RZ, RZ, -R18 ;  /* 0x000000ffff12b224 */ /* 0x000fe200078e0a12 */
[----:B0-----:R-:W-:-:S02]  /*131c0*/  LOP3.LUT R57, R6, 0xf6, RZ, 0xfc, !PT ;  /* 0x000000f606397812 */ /* 0x001fc400078efcff */
[----:B------:R-:W-:Y:S01]  /*131d0*/  ISETP.GE.AND P3, PT, R17, RZ, PT ;  /* 0x000000ff1100720c */ /* 0x000fe20003f66270 */
[----:B------:R-:W-:Y:S01]  /*131e0*/  IMAD.HI.U32 R17, R7, R10, RZ ;  /* 0x0000000a07117227 */ /* 0x000fe200078e00ff */
[----:B------:R-:W-:-:S03]  /*131f0*/  IABS R15, R57 ;  /* 0x00000039000f7213 */ /* 0x000fc60000000000 */
[----:B------:R-:W-:Y:S02]  /*13200*/  IMAD.MOV.U32 R19, RZ, RZ, R12 ;  /* 0x000000ffff137224 */ /* 0x000fe400078e000c */
[----:B------:R-:W-:Y:S02]  /*13210*/  IMAD.MOV.U32 R64, RZ, RZ, R90 ;  /* 0x000000ffff407224 */ /* 0x000fe400078e005a */
[----:B------:R-:W-:Y:S02]  /*13220*/  IMAD.MOV R17, RZ, RZ, -R17 ;  /* 0x000000ffff117224 */ /* 0x000fe400078e0a11 */
[----:B------:R-:W-:Y:S02]  /*13230*/  IMAD.MOV.U32 R90, RZ, RZ, R86 ;  /* 0x000000ffff5a7224 */ /* 0x000fe400078e0056 */
[----:B------:R-:W-:Y:S01]  /*13240*/  @!P4 IMAD.MOV R19, RZ, RZ, -R19 ;  /* 0x000000ffff13c224 */ /* 0x000fe200078e0a13 */
[----:B------:R-:W-:Y:S01]  /*13250*/  ISETP.GE.AND P4, PT, R55, RZ, PT ;  /* 0x000000ff3700720c */ /* 0x000fe20003f86270 */
[----:B------:R-:W-:Y:S01]  /*13260*/  IMAD.MOV.U32 R86, RZ, RZ, R58 ;  /* 0x000000ffff567224 */ /* 0x000fe200078e003a */
[----:B------:R-:W-:Y:S01]  /*13270*/  LOP3.LUT R58, R6, 0xf8, RZ, 0xfc, !PT ;  /* 0x000000f8063a7812 */ /* 0x000fe200078efcff */
[----:B------:R-:W-:-:S04]  /*13280*/  IMAD.HI.U32 R55, R7, R15, RZ ;  /* 0x0000000f07377227 */ /* 0x000fc800078e00ff */
[----:B------:R-:W-:Y:S02]  /*13290*/  IMAD R10, R5, R17, R10 ;  /* 0x00000011050a7224 */ /* 0x000fe400078e020a */
[----:B------:R-:W-:Y:S02]  /*132a0*/  IMAD.MOV.U32 R17, RZ, RZ, R14 ;  /* 0x000000ffff117224 */ /* 0x000fe400078e000e */
[----:B------:R-:W-:Y:S01]  /*132b0*/  IMAD.MOV.U32 R14, RZ, RZ, R13 ;  /* 0x000000ffff0e7224 */ /* 0x000fe200078e000d */
[----:B------:R-:W-:Y:S01]  /*132c0*/  IABS R13, R58 ;  /* 0x0000003a000d7213 */ /* 0x000fe20000000000 */
[----:B------:R-:W-:-:S04]  /*132d0*/  IMAD.HI.U32 R12, R7, R11, RZ ;  /* 0x0000000b070c7227 */ /* 0x000fc800078e00ff */
[----:B------:R-:W-:Y:S02]  /*132e0*/  IMAD.MOV R55, RZ, RZ, -R55 ;  /* 0x000000ffff377224 */ /* 0x000fe400078e0a37 */
[----:B------:R-:W-:Y:S02]  /*132f0*/  IMAD.MOV R12, RZ, RZ, -R12 ;  /* 0x000000ffff0c7224 */ /* 0x000fe400078e0a0c */
[----:B------:R-:W-:Y:S01]  /*13300*/  IMAD R15, R5, R55, R15 ;  /* 0x00000037050f7224 */ /* 0x000fe200078e020f */
[----:B------:R-:W-:Y:S01]  /*13310*/  LOP3.LUT R55, R6, 0xfa, RZ, 0xfc, !PT ;  /* 0x000000fa06377812 */ /* 0x000fe200078efcff */
[----:B------:R-:W-:-:S04]  /*13320*/  IMAD.HI.U32 R56, R7, R13, RZ ;  /* 0x0000000d07387227 */ /* 0x000fc800078e00ff */
[----:B------:R-:W-:Y:S01]  /*13330*/  IMAD R11, R5, R12, R11 ;  /* 0x0000000c050b7224 */ /* 0x000fe200078e020b */
[----:B------:R-:W-:Y:S01]  /*13340*/  IABS R12, R55 ;  /* 0x00000037000c7213 */ /* 0x000fe20000000000 */
[----:B------:R-:W-:-:S04]  /*13350*/  IMAD.MOV R56, RZ, RZ, -R56 ;  /* 0x000000ffff387224 */ /* 0x000fc800078e0a38 */
[----:B------:R-:W-:Y:S02]  /*13360*/  IMAD R13, R5, R56, R13 ;  /* 0x00000038050d7224 */ /* 0x000fe400078e020d */
[----:B------:R-:W-:-:S04]  /*13370*/  IMAD.HI.U32 R56, R7, R12, RZ ;  /* 0x0000000c07387227 */ /* 0x000fc800078e00ff */
[----:B------:R-:W-:-:S04]  /*13380*/  IMAD.MOV R56, RZ, RZ, -R56 ;  /* 0x000000ffff387224 */ /* 0x000fc800078e0a38 */
[----:B------:R-:W-:Y:S01]  /*13390*/  IMAD R12, R5, R56, R12 ;  /* 0x00000038050c7224 */ /* 0x000fe200078e020c */
[----:B------:R-:W-:-:S04]  /*133a0*/  LOP3.LUT R56, R6, 0xfc, RZ, 0xfc, !PT ;  /* 0x000000fc06387812 */ /* 0x000fc800078efcff */
[----:B------:R-:W-:-:S05]  /*133b0*/  IABS R6, R56 ;  /* 0x0000003800067213 */ /* 0x000fca0000000000 */
[----:B------:R-:W-:Y:S01]  /*133c0*/  IMAD.HI.U32 R7, R7, R6, RZ ;  /* 0x0000000607077227 */ /* 0x000fe200078e00ff */
[----:B------:R0:W-:Y:S03]  /*133d0*/  STL [R1+0x464], R0 ;  /* 0x0004640001007387 */ /* 0x0001e60000100800 */
[----:B------:R-:W-:Y:S01]  /*133e0*/  IMAD.MOV R7, RZ, RZ, -R7 ;  /* 0x000000ffff077224 */ /* 0x000fe200078e0a07 */
[----:B------:R0:W-:Y:S03]  /*133f0*/  STL [R1+0x228], R3 ;  /* 0x0002280301007387 */ /* 0x0001e60000100800 */
[C---:B------:R-:W-:Y:S01]  /*13400*/  IMAD R6, R5.reuse, R7, R6 ;  /* 0x0000000705067224 */ /* 0x040fe200078e0206 */
[----:B------:R-:W-:Y:S01]  /*13410*/  SEL R7, R16, R69, !P1 ;  /* 0x0000004510077207 */ /* 0x000fe20004800000 */
[----:B--2---:R-:W-:Y:S04]  /*13420*/  STL [R1+0xd34], R68 ;  /* 0x000d344401007387 */ /* 0x004fe80000100800 */
[----:B------:R-:W2:Y:S01]  /*13430*/  LDL.LU R69, [R1+0xd50] ;  /* 0x000d500001457983 */ /* 0x000ea20000300800 */
[----:B------:R-:W-:Y:S01]  /*13440*/  @!P4 IMAD.MOV R17, RZ, RZ, -R17 ;  /* 0x000000ffff11c224 */ /* 0x000fe200078e0a11 */
[----:B------:R-:W-:-:S02]  /*13450*/  ISETP.GT.U32.AND P4, PT, R5, R11, PT ;  /* 0x0000000b0500720c */ /* 0x000fc40003f84070 */
[----:B------:R-:W4:Y:S11]  /*13460*/  LDL.LU R63, [R1+0x4c] ;  /* 0x00004c00013f7983 */ /* 0x000f360000300800 */
[----:B------:R-:W-:-:S05]  /*13470*/  @!P4 IMAD.IADD R11, R11, 0x1, -R5 ;  /* 0x000000010b0bc824 */ /* 0x000fca00078e0a05 */
[----:B------:R-:W-:-:S13]  /*13480*/  ISETP.GT.U32.AND P4, PT, R5, R11, PT ;  /* 0x0000000b0500720c */ /* 0x000fda0003f84070 */
[--C-:B------:R-:W-:Y:S01]  /*13490*/  @!P4 IMAD.IADD R11, R11, 0x1, -R5.reuse ;  /* 0x000000010b0bc824 */ /* 0x100fe200078e0a05 */
[----:B------:R-:W-:Y:S01]  /*134a0*/  ISETP.GT.U32.AND P4, PT, R5, R15, PT ;  /* 0x0000000f0500720c */ /* 0x000fe20003f84070 */
[----:B---3--:R-:W-:Y:S01]  /*134b0*/  IMAD R7, R7, UR5, RZ ;  /* 0x0000000507077c24 */ /* 0x008fe2000f8e02ff */
[----:B------:R-:W3:Y:S11]  /*134c0*/  LDCU UR5, c[0x0][0x3b0] ;  /* 0x00007600ff0577ac */ /* 0x000ef60008000800 */
[----:B------:R-:W-:Y:S01]  /*134d0*/  @!P4 IMAD.IADD R15, R15, 0x1, -R5 ;  /* 0x000000010f0fc824 */ /* 0x000fe200078e0a05 */
[----:B------:R-:W-:-:S13]  /*134e0*/  ISETP.GT.U32.AND P4, PT, R5, R12, PT ;  /* 0x0000000c0500720c */ /* 0x000fda0003f84070 */
[----:B------:R-:W-:Y:S01]  /*134f0*/  @!P4 IMAD.IADD R12, R12, 0x1, -R5 ;  /* 0x000000010c0cc824 */ /* 0x000fe200078e0a05 */
[----:B0-----:R-:W-:-:S04]  /*13500*/  IADD3 R0, P4, PT, R7, R9, RZ ;  /* 0x0000000907007210 */ /* 0x001fc80007f9e0ff */
[----:B------:R-:W-:Y:S01]  /*13510*/  LEA.HI.X.SX32 R3, R7, R8, 0x1, P4 ;  /* 0x0000000807037211 */ /* 0x000fe200020f0eff */
[----:B------:R-:W-:-:S04]  /*13520*/  @P0 IMAD.MOV.U32 R60, RZ, RZ, R0 ;  /* 0x000000ffff3c0224 */ /* 0x000fc800078e0000 */
[----:B------:R-:W-:Y:S01]  /*13530*/  @P0 IMAD.MOV.U32 R61, RZ, RZ, R3 ;  /* 0x000000ffff3d0224 */ /* 0x000fe200078e0003 */
[----:B--2---:R-:W-:-:S06]  /*13540*/  PRMT R69, RZ, 0x7610, R69 ;  /* 0x00007610ff457816 */ /* 0x004fcc0000000045 */
[----:B------:R-:W2:Y:S01]  /*13550*/  @P0 LDG.E.U8 R69, desc[UR24][R60.64] ;  /* 0x000000183c450981 */ /* 0x000ea2000c1e1100 */
[----:B------:R-:W-:Y:S01]  /*13560*/  @!P3 IMAD.MOV R14, RZ, RZ, -R14 ;  /* 0x000000ffff0eb224 */ /* 0x000fe200078e0a0e */
[C---:B------:R-:W-:Y:S01]  /*13570*/  ISETP.GT.U32.AND P3, PT, R5.reuse, R10, PT ;  /* 0x0000000a0500720c */ /* 0x040fe20003f64070 */
[----:B------:R-:W-:Y:S01]  /*13580*/  @!P2 IMAD.MOV R11, RZ, RZ, -R11 ;  /* 0x000000ffff0ba224 */ /* 0x000fe200078e0a0b */
[----:B------:R-:W-:-:S11]  /*13590*/  ISETP.GT.U32.AND P2, PT, R5, R15, PT ;  /* 0x0000000f0500720c */ /* 0x000fd60003f44070 */
[----:B------:R-:W-:-:S05]  /*135a0*/  @!P3 IMAD.IADD R10, R10, 0x1, -R5 ;  /* 0x000000010a0ab824 */ /* 0x000fca00078e0a05 */
[----:B------:R-:W-:Y:S01]  /*135b0*/  ISETP.GT.U32.AND P3, PT, R5, R10, PT ;  /* 0x0000000a0500720c */ /* 0x000fe20003f64070 */
[----:B------:R-:W-:Y:S01]  /*135c0*/  @!P2 IMAD.IADD R15, R15, 0x1, -R5 ;  /* 0x000000010f0fa824 */ /* 0x000fe200078e0a05 */
[----:B------:R-:W-:Y:S02]  /*135d0*/  ISETP.GT.U32.AND P2, PT, R5, R6, PT ;  /* 0x000000060500720c */ /* 0x000fe40003f44070 */
[----:B----4-:R-:W-:-:S09]  /*135e0*/  SEL R7, R16, R63, !P1 ;  /* 0x0000003f10077207 */ /* 0x010fd20004800000 */
[--C-:B------:R-:W-:Y:S01]  /*135f0*/  @!P3 IMAD.IADD R10, R10, 0x1, -R5.reuse ;  /* 0x000000010a0ab824 */ /* 0x100fe200078e0a05 */
[----:B------:R-:W-:Y:S01]  /*13600*/  ISETP.GT.U32.AND P3, PT, R5, R13, PT ;  /* 0x0000000d0500720c */ /* 0x000fe20003f64070 */
[----:B---3--:R-:W-:Y:S01]  /*13610*/  IMAD R7, R7, UR5, RZ ;  /* 0x0000000507077c24 */ /* 0x008fe2000f8e02ff */
[----:B------:R-:W0:Y:S01]  /*13620*/  LDCU UR5, c[0x0][0x3b0] ;  /* 0x00007600ff0577ac */ /* 0x000e220008000800 */
[----:B------:R3:W-:Y:S01]  /*13630*/  STL [R1+0x238], R0 ;  /* 0x0002380001007387 */ /* 0x0007e20000100800 */
[----:B------:R-:W-:Y:S02]  /*13640*/  @!P2 IMAD.IADD R6, R6, 0x1, -R5 ;  /* 0x000000010606a824 */ /* 0x000fe400078e0a05 */
[----:B------:R-:W-:-:S07]  /*13650*/  @!P6 IMAD.MOV R10, RZ, RZ, -R10 ;  /* 0x000000ffff0ae224 */ /* 0x000fce00078e0a0a */
[----:B------:R-:W-:Y:S01]  /*13660*/  @!P3 IMAD.IADD R13, R13, 0x1, -R5 ;  /* 0x000000010d0db824 */ /* 0x000fe200078e0a05 */
[----:B---3--:R-:W-:Y:S01]  /*13670*/  IADD3 R0, P2, PT, R7, R9, RZ ;  /* 0x0000000907007210 */ /* 0x008fe20007f5e0ff */
[----:B------:R3:W-:Y:S03]  /*13680*/  STL [R1+0x234], R3 ;  /* 0x0002340301007387 */ /* 0x0007e60000100800 */
[----:B------:R-:W-:Y:S02]  /*13690*/  ISETP.GT.U32.AND P6, PT, R5, R13, PT ;  /* 0x0000000d0500720c */ /* 0x000fe40003fc4070 */
[----:B---3--:R-:W-:Y:S02]  /*136a0*/  LEA.HI.X.SX32 R3, R7, R8, 0x1, P2 ;  /* 0x0000000807037211 */ /* 0x008fe400010f0eff */
[----:B------:R-:W-:Y:S02]  /*136b0*/  ISETP.GT.U32.AND P2, PT, R5, R6, PT ;  /* 0x000000060500720c */ /* 0x000fe40003f44070 */
[----:B------:R-:W-:-:S07]  /*136c0*/  SEL R7, R16, R64, !P1 ;  /* 0x0000004010077207 */ /* 0x000fce0004800000 */
[----:B------:R-:W-:Y:S01]  /*136d0*/  @!P6 IMAD.IADD R13, R13, 0x1, -R5 ;  /* 0x000000010d0de824 */ /* 0x000fe200078e0a05 */
[----:B------:R-:W-:Y:S01]  /*136e0*/  ISETP.GE.AND P6, PT, R58, RZ, PT ;  /* 0x000000ff3a00720c */ /* 0x000fe20003fc6270 */
[----:B0-----:R-:W-:Y:S02]  /*136f0*/  IMAD R7, R7, UR5, RZ ;  /* 0x0000000507077c24 */ /* 0x001fe4000f8e02ff */
[----:B------:R-:W-:Y:S02]  /*13700*/  @P0 IMAD.MOV.U32 R58, RZ, RZ, R0 ;  /* 0x000000ffff3a0224 */ /* 0x000fe400078e0000 */
[----:B------:R-:W-:Y:S02]  /*13710*/  @P0 IMAD.MOV.U32 R59, RZ, RZ, R3 ;  /* 0x000000ffff3b0224 */ /* 0x000fe400078e0003 */
[----:B------:R-:W-:-:S03]  /*13720*/  @!P2 IMAD.IADD R6, R6, 0x1, -R5 ;  /* 0x000000010606a824 */ /* 0x000fc600078e0a05 */
[----:B------:R0:W3:Y:S01]  /*13730*/  @P0 LDG.E.U8 R2, desc[UR24][R58.64] ;  /* 0x000000183a020981 */ /* 0x0000e2000c1e1100 */
[----:B------:R-:W-:-:S03]  /*13740*/  ISETP.GE.AND P3, PT, R57, RZ, PT ;  /* 0x000000ff3900720c */ /* 0x000fc60003f66270 */
[----:B--2---:R-:W-:Y:S04]  /*13750*/  STL [R1+0xd38], R69 ;  /* 0x000d384501007387 */ /* 0x004fe80000100800 */
[----:B------:R2:W-:Y:S04]  /*13760*/  STL [R1+0x460], R0 ;  /* 0x0004600001007387 */ /* 0x0005e80000100800 */
[----:B------:R4:W-:Y:S01]  /*13770*/  STL [R1+0x45c], R3 ;  /* 0x00045c0301007387 */ /* 0x0009e20000100800 */
[----:B--2---:R-:W-:-:S04]  /*13780*/  IADD3 R0, P2, PT, R7, R9, RZ ;  /* 0x0000000907007210 */ /* 0x004fc80007f5e0ff */
[----:B----4-:R-:W-:Y:S02]  /*13790*/  LEA.HI.X.SX32 R3, R7, R8, 0x1, P2 ;  /* 0x0000000807037211 */ /* 0x010fe400010f0eff */
[----:B------:R-:W-:Y:S01]  /*137a0*/  ISETP.GE.AND P2, PT, R56, RZ, PT ;  /* 0x000000ff3800720c */ /* 0x000fe20003f46270 */
[----:B------:R-:W-:Y:S02]  /*137b0*/  @P0 IMAD.MOV.U32 R56, RZ, RZ, R0 ;  /* 0x000000ffff380224 */ /* 0x000fe400078e0000 */
[----:B------:R-:W-:-:S05]  /*137c0*/  @P0 IMAD.MOV.U32 R57, RZ, RZ, R3 ;  /* 0x000000ffff390224 */ /* 0x000fca00078e0003 */
[----:B------:R2:W4:Y:S01]  /*137d0*/  @P0 LDG.E.U8 R92, desc[UR24][R56.64] ;  /* 0x00000018385c0981 */ /* 0x000522000c1e1100 */
[----:B------:R-:W-:Y:S01]  /*137e0*/  ISETP.GT.U32.AND P4, PT, R5, R12, PT ;  /* 0x0000000c0500720c */ /* 0x000fe20003f84070 */
[----:B------:R-:W-:Y:S02]  /*137f0*/  IMAD.MOV.U32 R4, RZ, RZ, R80 ;  /* 0x000000ffff047224 */ /* 0x000fe400078e0050 */
[----:B------:R-:W-:Y:S02]  /*13800*/  IMAD.MOV.U32 R63, RZ, RZ, R90 ;  /* 0x000000ffff3f7224 */ /* 0x000fe400078e005a */
[----:B------:R-:W-:Y:S02]  /*13810*/  IMAD.MOV.U32 R80, RZ, RZ, R85 ;  /* 0x000000ffff507224 */ /* 0x000fe400078e0055 */
[----:B------:R-:W-:Y:S01]  /*13820*/  IMAD.MOV.U32 R70, RZ, RZ, R67 ;  /* 0x000000ffff467224 */ /* 0x000fe200078e0043 */
[C---:B0-----:R-:W-:Y:S01]  /*13830*/  SEL R58, R16.reuse, R63, !P1 ;  /* 0x0000003f103a7207 */ /* 0x041fe20004800000 */
[----:B------:R-:W-:Y:S01]  /*13840*/  IMAD.MOV.U32 R64, RZ, RZ, R86 ;  /* 0x000000ffff407224 */ /* 0x000fe200078e0056 */
[C---:B------:R-:W-:Y:S01]  /*13850*/  SEL R63, R16.reuse, R80, !P1 ;  /* 0x00000050103f7207 */ /* 0x040fe20004800000 */
[----:B------:R-:W-:Y:S01]  /*13860*/  IMAD.MOV.U32 R67, RZ, RZ, R62 ;  /* 0x000000ffff437224 */ /* 0x000fe200078e003e */
[----:B------:R-:W-:Y:S01]  /*13870*/  SEL R80, R16, R82, !P1 ;  /* 0x0000005210507207 */ /* 0x000fe20004800000 */
[----:B------:R-:W-:-:S02]  /*13880*/  @!P4 IMAD.IADD R12, R12, 0x1, -R5 ;  /* 0x000000010c0cc824 */ /* 0x000fc400078e0a05 */
[----:B------:R-:W-:Y:S02]  /*13890*/  IMAD.MOV.U32 R62, RZ, RZ, R66 ;  /* 0x000000ffff3e7224 */ /* 0x000fe400078e0042 */
[----:B------:R-:W-:Y:S01]  /*138a0*/  IMAD.MOV.U32 R90, RZ, RZ, R93 ;  /* 0x000000ffff5a7224 */ /* 0x000fe200078e005d */
[----:B---3--:R-:W-:Y:S04]  /*138b0*/  STL [R1+0xd3c], R2 ;  /* 0x000d3c0201007387 */ /* 0x008fe80000100800 */
[----:B------:R0:W-:Y:S04]  /*138c0*/  STL [R1+0x240], R0 ;  /* 0x0002400001007387 */ /* 0x0001e80000100800 */
[----:B------:R3:W-:Y:S04]  /*138d0*/  STL [R1+0x23c], R3 ;  /* 0x00023c0301007387 */ /* 0x0007e80000100800 */
[----:B------:R-:W4:Y:S01]  /*138e0*/  LDL.LU R85, [R1+0x2c] ;  /* 0x00002c0001557983 */ /* 0x000f220000300800 */
[----:B0-----:R-:W-:-:S03]  /*138f0*/  IMAD.MOV.U32 R0, RZ, RZ, R88 ;  /* 0x000000ffff007224 */ /* 0x001fc600078e0058 */
[----:B------:R-:W4:Y:S01]  /*13900*/  LDL.LU R86, [R1+0x28] ;  /* 0x0000280001567983 */ /* 0x000f220000300800 */
[----:B---3--:R-:W-:Y:S02]  /*13910*/  IMAD.MOV.U32 R3, RZ, RZ, R65 ;  /* 0x000000ffff037224 */ /* 0x008fe400078e0041 */
[----:B------:R-:W-:Y:S02]  /*13920*/  IMAD.MOV.U32 R65, RZ, RZ, R87 ;  /* 0x000000ffff417224 */ /* 0x000fe400078e0057 */
[----:B------:R-:W3:Y:S01]  /*13930*/  LDL.LU R87, [R1+0x24] ;  /* 0x0000240001577983 */ /* 0x000ee20000300800 */
[C---:B------:R-:W-:Y:S01]  /*13940*/  SEL R5, R16.reuse, R3, !P1 ;  /* 0x0000000310057207 */ /* 0x040fe20004800000 */
[----:B------:R-:W-:Y:S01]  /*13950*/  IMAD.MOV.U32 R88, RZ, RZ, R89 ;  /* 0x000000ffff587224 */ /* 0x000fe200078e0059 */
[C---:B------:R-:W-:Y:S01]  /*13960*/  SEL R3, R16.reuse, R52, !P1 ;  /* 0x0000003410037207 */ /* 0x040fe20004800000 */
[----:B------:R-:W3:Y:S01]  /*13970*/  LDL.LU R66, [R1+0x20] ;  /* 0x0000200001427983 */ /* 0x000ee20000300800 */
[----:B--2---:R-:W-:-:S03]  /*13980*/  SEL R57, R16, R0, !P1 ;  /* 0x0000000010397207 */ /* 0x004fc60004800000 */
[----:B------:R-:W2:Y:S01]  /*13990*/  LDL.LU R89, [R1+0x1c] ;  /* 0x00001c0001597983 */ /* 0x000ea20000300800 */
[----:B------:R-:W-:-:S03]  /*139a0*/  SEL R2, R16, R51, !P1 ;  /* 0x0000003310027207 */ /* 0x000fc60004800000 */
[----:B------:R-:W2:Y:S01]  /*139b0*/  LDL.LU R93, [R1+0x18] ;  /* 0x00001800015d7983 */ /* 0x000ea20000300800 */
[----:B------:R-:W-:-:S03]  /*139c0*/  SEL R0, R16, R50, !P1 ;  /* 0x0000003210007207 */ /* 0x000fc60004800000 */
[----:B----4-:R-:W-:Y:S04]  /*139d0*/  STL [R1+0xd40], R92 ;  /* 0x000d405c01007387 */ /* 0x010fe80000100800 */
[----:B------:R-:W-:Y:S04]  /*139e0*/  STL [R1+0xd44], R80 ;  /* 0x000d445001007387 */ /* 0x000fe80000100800 */
[----:B------:R0:W-:Y:S04]  /*139f0*/  STL [R1+0x4], R3 ;  /* 0x0000040301007387 */ /* 0x0001e80000100800 */
[----:B------:R4:W-:Y:S01]  /*13a00*/  STL [R1+0xc], R2 ;  /* 0x00000c0201007387 */ /* 0x0009e20000100800 */
[----:B0-----:R-:W-:-:S03]  /*13a10*/  SEL R3, R16, R49, !P1 ;  /* 0x0000003110037207 */ /* 0x001fc60004800000 */
[----:B------:R0:W-:Y:S01]  /*13a20*/  STL [R1+0x10], R0 ;  /* 0x0000100001007387 */ /* 0x0001e20000100800 */
[----:B----4-:R-:W-:-:S03]  /*13a30*/  SEL R2, R16, R48, !P1 ;  /* 0x0000003010027207 */ /* 0x010fc60004800000 */
[----:B------:R4:W-:Y:S01]  /*13a40*/  STL [R1+0x14], R3 ;  /* 0x0000140301007387 */ /* 0x0009e20000100800 */
[----:B0-----:R-:W-:-:S03]  /*13a50*/  SEL R0, R16, R47, !P1 ;  /* 0x0000002f10007207 */ /* 0x001fc60004800000 */
[----:B------:R0:W-:Y:S01]  /*13a60*/  STL [R1+0x18], R2 ;  /* 0x0000180201007387 */ /* 0x0001e20000100800 */
[----:B----4-:R-:W-:-:S03]  /*13a70*/  SEL R3, R16, R46, !P1 ;  /* 0x0000002e10037207 */ /* 0x010fc60004800000 */
[----:B------:R4:W-:Y:S04]  /*13a80*/  STL [R1+0x1c], R0 ;  /* 0x00001c0001007387 */ /* 0x0009e80000100800 */
[----:B------:R1:W-:Y:S01]  /*13a90*/  STL [R1+0x20], R3 ;  /* 0x0000200301007387 */ /* 0x0003e20000100800 */
[C---:B0-----:R-:W-:Y:S02]  /*13aa0*/  SEL R2, R16.reuse, R45, !P1 ;  /* 0x0000002d10027207 */ /* 0x041fe40004800000 */
[----:B----4-:R-:W-:-:S03]  /*13ab0*/  SEL R0, R16, R44, !P1 ;  /* 0x0000002c10007207 */ /* 0x010fc60004800000 */
[----:B------:R0:W-:Y:S01]  /*13ac0*/  STL [R1+0x24], R2 ;  /* 0x0000240201007387 */ /* 0x0001e20000100800 */
[----:B-1----:R-:W-:-:S03]  /*13ad0*/  SEL R3, R16, R43, !P1 ;  /* 0x0000002b10037207 */ /* 0x002fc60004800000 */
[----:B------:R1:W-:Y:S04]  /*13ae0*/  STL [R1+0x28], R0 ;  /* 0x0000280001007387 */ /* 0x0003e80000100800 */
[----:B------:R4:W-:Y:S01]  /*13af0*/  STL [R1+0x2c], R3 ;  /* 0x00002c0301007387 */ /* 0x0009e20000100800 */
[C---:B0-----:R-:W-:Y:S02]  /*13b00*/  SEL R2, R16.reuse, R42, !P1 ;  /* 0x0000002a10027207 */ /* 0x041fe40004800000 */
[----:B-1----:R-:W-:-:S03]  /*13b10*/  SEL R0, R16, R41, !P1 ;  /* 0x0000002910007207 */ /* 0x002fc60004800000 */
[----:B------:R0:W-:Y:S01]  /*13b20*/  STL [R1+0x30], R2 ;  /* 0x0000300201007387 */ /* 0x0001e20000100800 */
[----:B----4-:R-:W-:-:S03]  /*13b30*/  SEL R3, R16, R40, !P1 ;  /* 0x0000002810037207 */ /* 0x010fc60004800000 */
        /* <DEDUP_REMOVED lines=13> */
[----:B------:R-:W-:Y:S04]  /*13c10*/  STL [R1+0x50], R3 ;  /* 0x0000500301007387 */ /* 0x000fe80000100800 */
[----:B------:R-:W4:Y:S01]  /*13c20*/  LDL.LU R7, [R1+0x244] ;  /* 0x0002440001077983 */ /* 0x000f220000300800 */
[C---:B0-----:R-:W-:Y:S02]  /*13c30*/  SEL R2, R16.reuse, R33, !P1 ;  /* 0x0000002110027207 */ /* 0x041fe40004800000 */
[----:B------:R-:W-:-:S02]  /*13c40*/  SEL R59, R16, R64, !P1 ;  /* 0x00000040103b7207 */ /* 0x000fc40004800000 */
[C---:B-1----:R-:W-:Y:S02]  /*13c50*/  SEL R0, R16.reuse, R32, !P1 ;  /* 0x0000002010007207 */ /* 0x042fe40004800000 */
[C---:B------:R-:W-:Y:S02]  /*13c60*/  SEL R64, R16.reuse, R88, !P1 ;  /* 0x0000005810407207 */ /* 0x040fe40004800000 */
[C---:B---3--:R-:W-:Y:S01]  /*13c70*/  SEL R88, R16.reuse, R66, !P1 ;  /* 0x0000004210587207 */ /* 0x048fe20004800000 */
[----:B------:R0:W-:Y:S01]  /*13c80*/  STL [R1+0x54], R2 ;  /* 0x0000540201007387 */ /* 0x0001e20000100800 */
[----:B------:R-:W1:Y:S03]  /*13c90*/  S2R R66, SR_TID.X ;  /* 0x0000000000427919 */ /* 0x000e660000002100 */
[----:B------:R3:W-:Y:S01]  /*13ca0*/  STL [R1+0x58], R0 ;  /* 0x0000580001007387 */ /* 0x0007e20000100800 */
[----:B0-----:R-:W-:-:S02]  /*13cb0*/  SEL R2, R16, R31, !P1 ;  /* 0x0000001f10027207 */ /* 0x001fc40004800000 */
[C---:B------:R-:W-:Y:S02]  /*13cc0*/  SEL R3, R16.reuse, R29, !P1 ;  /* 0x0000001d10037207 */ /* 0x040fe40004800000 */
[C---:B---3--:R-:W-:Y:S01]  /*13cd0*/  SEL R0, R16.reuse, R30, !P1 ;  /* 0x0000001e10007207 */ /* 0x048fe20004800000 */
[----:B------:R0:W-:Y:S04]  /*13ce0*/  STL [R1+0x5c], R2 ;  /* 0x00005c0201007387 */ /* 0x0001e80000100800 */
[----:B------:R3:W-:Y:S01]  /*13cf0*/  STL [R1+0x60], R0 ;  /* 0x0000600001007387 */ /* 0x0007e20000100800 */
[----:B0-----:R-:W-:-:S03]  /*13d00*/  SEL R2, R16, R28, !P1 ;  /* 0x0000001c10027207 */ /* 0x001fc60004800000 */
[----:B------:R0:W-:Y:S01]  /*13d10*/  STL [R1+0x64], R3 ;  /* 0x0000640301007387 */ /* 0x0001e20000100800 */
[----:B---3--:R-:W-:-:S03]  /*13d20*/  SEL R0, R16, R27, !P1 ;  /* 0x0000001b10007207 */ /* 0x008fc60004800000 */
[----:B------:R3:W-:Y:S01]  /*13d30*/  STL [R1+0x68], R2 ;  /* 0x0000680201007387 */ /* 0x0007e20000100800 */
[----:B------:R-:W-:-:S03]  /*13d40*/  ISETP.GE.AND P4, PT, R55, RZ, PT ;  /* 0x000000ff3700720c */ /* 0x000fc60003f86270 */
[----:B------:R1:W-:Y:S01]  /*13d50*/  STL [R1+0x6c], R0 ;  /* 0x00006c0001007387 */ /* 0x0003e20000100800 */
[C---:B0-----:R-:W-:Y:S02]  /*13d60*/  SEL R3, R16.reuse, R26, !P1 ;  /* 0x0000001a10037207 */ /* 0x041fe40004800000 */
[----:B---3--:R-:W-:-:S03]  /*13d70*/  SEL R2, R16, R25, !P1 ;  /* 0x0000001910027207 */ /* 0x008fc60004800000 */
[----:B------:R-:W-:Y:S01]  /*13d80*/  STL [R1+0x70], R3 ;  /* 0x0000700301007387 */ /* 0x000fe20000100800 */
[----:B-1----:R-:W-:-:S03]  /*13d90*/  SEL R0, R16, R24, !P1 ;  /* 0x0000001810007207 */ /* 0x002fc60004800000 */
[----:B------:R-:W3:Y:S04]  /*13da0*/  LDL.LU R80, [R1+0x250] ;  /* 0x0002500001507983 */ /* 0x000ee80000300800 */
[----:B------:R0:W-:Y:S04]  /*13db0*/  STL [R1+0x74], R2 ;  /* 0x0000740201007387 */ /* 0x0001e80000100800 */
[----:B------:R1:W-:Y:S01]  /*13dc0*/  STL [R1+0x78], R0 ;  /* 0x0000780001007387 */ /* 0x0003e20000100800 */
[----:B------:R-:W-:-:S04]  /*13dd0*/  @!UP1 UIADD3 UR4, UPT, UPT, -UR4, 0x100000, URZ ;  /* 0x0010000004049890 */ /* 0x000fc8000fffe1ff */
[----:B------:R-:W-:Y:S02]  /*13de0*/  @!UP1 USHF.L.U32 UR5, UR4, 0xb, URZ ;  /* 0x0000000b04059899 */ /* 0x000fe400080006ff */
[----:B------:R-:W-:Y:S01]  /*13df0*/  @!UP1 USHF.L.U32 UR4, UR4, 0x1, URZ ;  /* 0x0000000104049899 */ /* 0x000fe200080006ff */
[C---:B0-----:R-:W-:Y:S02]  /*13e00*/  SEL R2, R16.reuse, R23, !P1 ;  /* 0x0000001710027207 */ /* 0x041fe40004800000 */
[----:B-1----:R-:W-:-:S03]  /*13e10*/  SEL R0, R16, R22, !P1 ;  /* 0x0000001610007207 */ /* 0x002fc60004800000 */
[----:B------:R0:W-:Y:S01]  /*13e20*/  STL [R1+0x7c], R2 ;  /* 0x00007c0201007387 */ /* 0x0001e20000100800 */
[C---:B------:R-:W-:Y:S01]  /*13e30*/  SEL R3, R16.reuse, R21, !P1 ;  /* 0x0000001510037207 */ /* 0x040fe20004800000 */
[----:B------:R-:W-:Y:S02]  /*13e40*/  @!P3 IMAD.MOV R15, RZ, RZ, -R15 ;  /* 0x000000ffff0fb224 */ /* 0x000fe400078e0a0f */
[----:B------:R-:W-:Y:S01]  /*13e50*/  @!P6 IMAD.MOV R13, RZ, RZ, -R13 ;  /* 0x000000ffff0de224 */ /* 0x000fe200078e0a0d */
[----:B------:R1:W-:Y:S01]  /*13e60*/  STL [R1+0x84], R0 ;  /* 0x0000840001007387 */ /* 0x0003e20000100800 */
[----:B------:R-:W-:Y:S02]  /*13e70*/  @!P4 IMAD.MOV R12, RZ, RZ, -R12 ;  /* 0x000000ffff0cc224 */ /* 0x000fe400078e0a0c */
[----:B------:R-:W-:Y:S01]  /*13e80*/  @!P2 IMAD.MOV R6, RZ, RZ, -R6 ;  /* 0x000000ffff06a224 */ /* 0x000fe200078e0a06 */
[C---:B------:R-:W-:Y:S01]  /*13e90*/  SEL R60, R16.reuse, R65, !P1 ;  /* 0x00000041103c7207 */ /* 0x040fe20004800000 */
[----:B------:R-:W-:Y:S01]  /*13ea0*/  IMAD R5, R5, UR6, RZ ;  /* 0x0000000605057c24 */ /* 0x000fe2000f8e02ff */
[C---:B0-----:R-:W-:Y:S01]  /*13eb0*/  SEL R2, R16.reuse, R20, !P1 ;  /* 0x0000001410027207 */ /* 0x041fe20004800000 */
[----:B------:R-:W-:Y:S01]  /*13ec0*/  STL [R1+0x8c], R3 ;  /* 0x00008c0301007387 */ /* 0x000fe20000100800 */
[C---:B------:R-:W-:Y:S01]  /*13ed0*/  SEL R68, R16.reuse, R10, !P1 ;  /* 0x0000000a10447207 */ /* 0x040fe20004800000 */
[----:B------:R0:W3:Y:S01]  /*13ee0*/  @!UP2 SYNCS.EXCH.64 URZ, [UR10+0x10008], UR4 ;  /* 0x010008040affa5b2 */ /* 0x0000e20008000100 */
[C---:B-1----:R-:W-:Y:S01]  /*13ef0*/  SEL R0, R16.reuse, R19, !P1 ;  /* 0x0000001310007207 */ /* 0x042fe20004800000 */
[----:B------:R1:W-:Y:S01]  /*13f00*/  STL [R1+0x94], R2 ;  /* 0x0000940201007387 */ /* 0x0003e20000100800 */
[----:B------:R-:W-:-:S02]  /*13f10*/  SEL R65, R16, R90, !P1 ;  /* 0x0000005a10417207 */ /* 0x000fc40004800000 */
[C---:B------:R-:W-:Y:S01]  /*13f20*/  SEL R55, R16.reuse, R70, !P1 ;  /* 0x0000004610377207 */ /* 0x040fe20004800000 */
[----:B------:R1:W-:Y:S01]  /*13f30*/  STL [R1+0x9c], R0 ;  /* 0x00009c0001007387 */ /* 0x0003e20000100800 */
[C---:B------:R-:W-:Y:S02]  /*13f40*/  SEL R56, R16.reuse, R4, !P1 ;  /* 0x0000000410387207 */ /* 0x040fe40004800000 */
[C---:B------:R-:W-:Y:S02]  /*13f50*/  SEL R82, R16.reuse, R91, !P1 ;  /* 0x0000005b10527207 */ /* 0x040fe40004800000 */
[----:B--2---:R-:W-:Y:S01]  /*13f60*/  SEL R90, R16, R93, !P1 ;  /* 0x0000005d105a7207 */ /* 0x004fe20004800000 */
[----:B0-----:R-:W0:Y:S01]  /*13f70*/  LDCU UR4, c[0x0][0x3b0] ;  /* 0x00007600ff0477ac */ /* 0x001e220008000800 */
[----:B------:R-:W-:Y:S02]  /*13f80*/  LOP3.LUT R10, R66, 0x7f, RZ, 0xc0, !PT ;  /* 0x0000007f420a7812 */ /* 0x000fe400078ec0ff */
[C---:B------:R-:W-:Y:S01]  /*13f90*/  SEL R61, R16.reuse, R67, !P1 ;  /* 0x00000043103d7207 */ /* 0x040fe20004800000 */
[----:B------:R-:W2:Y:S01]  /*13fa0*/  LDCU UR5, c[0x0][0x3b0] ;  /* 0x00007600ff0577ac */ /* 0x000ea20008000800 */
[----:B------:R-:W-:-:S02]  /*13fb0*/  SEL R62, R16, R62, !P1 ;  /* 0x0000003e103e7207 */ /* 0x000fc40004800000 */
[C---:B------:R-:W-:Y:S02]  /*13fc0*/  SEL R81, R16.reuse, R81, !P1 ;  /* 0x0000005110517207 */ /* 0x040fe40004800000 */
[C---:B------:R-:W-:Y:S02]  /*13fd0*/  SEL R83, R16.reuse, R83, !P1 ;  /* 0x0000005310537207 */ /* 0x040fe40004800000 */
[C---:B------:R-:W-:Y:S02]  /*13fe0*/  SEL R84, R16.reuse, R84, !P1 ;  /* 0x0000005410547207 */ /* 0x040fe40004800000 */
[C---:B------:R-:W-:Y:S02]  /*13ff0*/  SEL R85, R16.reuse, R85, !P1 ;  /* 0x0000005510557207 */ /* 0x040fe40004800000 */
[C---:B------:R-:W-:Y:S02]  /*14000*/  SEL R86, R16.reuse, R86, !P1 ;  /* 0x0000005610567207 */ /* 0x040fe40004800000 */
[----:B------:R-:W-:-:S02]  /*14010*/  SEL R87, R16, R87, !P1 ;  /* 0x0000005710577207 */ /* 0x000fc40004800000 */
[C---:B------:R-:W-:Y:S02]  /*14020*/  SEL R89, R16.reuse, R89, !P1 ;  /* 0x0000005910597207 */ /* 0x040fe40004800000 */
[C---:B------:R-:W-:Y:S02]  /*14030*/  SEL R91, R16.reuse, R54, !P1 ;  /* 0x00000036105b7207 */ /* 0x040fe40004800000 */
[C---:B------:R-:W-:Y:S02]  /*14040*/  SEL R93, R16.reuse, R53, !P1 ;  /* 0x00000035105d7207 */ /* 0x040fe40004800000 */
[C---:B------:R-:W-:Y:S02]  /*14050*/  SEL R92, R16.reuse, R18, !P1 ;  /* 0x00000012105c7207 */ /* 0x040fe40004800000 */
[C---:B-1----:R-:W-:Y:S02]  /*14060*/  SEL R2, R16.reuse, R17, !P1 ;  /* 0x0000001110027207 */ /* 0x042fe40004800000 */
[----:B------:R-:W-:-:S02]  /*14070*/  SEL R14, R16, R14, !P1 ;  /* 0x0000000e100e7207 */ /* 0x000fc40004800000 */
[C---:B------:R-:W-:Y:S02]  /*14080*/  SEL R69, R16.reuse, R11, !P1 ;  /* 0x0000000b10457207 */ /* 0x040fe40004800000 */
[C---:B------:R-:W-:Y:S01]  /*14090*/  SEL R3, R16.reuse, R15, !P1 ;  /* 0x0000000f10037207 */ /* 0x040fe20004800000 */
[----:B------:R-:W2:Y:S01]  /*140a0*/  LDL.LU R11, [R1+0x258] ;  /* 0x00025800010b7983 */ /* 0x000ea20000300800 */
[C---:B------:R-:W-:Y:S02]  /*140b0*/  SEL R70, R16.reuse, R13, !P1 ;  /* 0x0000000d10467207 */ /* 0x040fe40004800000 */
[C---:B------:R-:W-:Y:S01]  /*140c0*/  SEL R4, R16.reuse, R12, !P1 ;  /* 0x0000000c10047207 */ /* 0x040fe20004800000 */
[----:B------:R-:W2:Y:S01]  /*140d0*/  LDL.LU R67, [R1+0x260] ;  /* 0x0002600001437983 */ /* 0x000ea20000300800 */
[----:B------:R-:W-:Y:S02]  /*140e0*/  SEL R0, R16, R6, !P1 ;  /* 0x0000000610007207 */ /* 0x000fe40004800000 */
[C---:B------:R-:W-:Y:S01]  /*140f0*/  IADD3 R6, P1, PT, R5.reuse, R9, RZ ;  /* 0x0000000905067210 */ /* 0x040fe20007f3e0ff */
[----:B------:R-:W2:Y:S04]  /*14100*/  LDL.LU R66, [R1+0x25c] ;  /* 0x00025c0001427983 */ /* 0x000ea80000300800 */
[----:B------:R-:W-:Y:S04]  /*14110*/  STL [R1+0x248], R6 ;  /* 0x0002480601007387 */ /* 0x000fe80000100800 */
[----:B----4-:R1:W-:Y:S02]  /*14120*/  STS.U8 [R10+UR10], R7 ;  /* 0x000000070a007988 */ /* 0x0103e4000800000a */
[----:B-1----:R-:W-:-:S05]  /*14130*/  LEA.HI.X.SX32 R7, R5, R8, 0x1, P1 ;  /* 0x0000000805077211 */ /* 0x002fca00008f0eff */
[----:B------:R1:W-:Y:S04]  /*14140*/  STL [R1+0x244], R7 ;  /* 0x0002440701007387 */ /* 0x0003e80000100800 */
[----:B------:R4:W2:Y:S04]  /*14150*/  @P0 LDG.E.U8 R79, desc[UR24][R6.64] ;  /* 0x00000018064f0981 */ /* 0x0008a8000c1e1100 */
[----:B-1----:R-:W2:Y:S01]  /*14160*/  LDL.LU R7, [R1+0x24c] ;  /* 0x00024c0001077983 */ /* 0x002ea20000300800 */
[----:B------:R-:W-:Y:S01]  /*14170*/  IMAD R5, R55, UR14, RZ ;  /* 0x0000000e37057c24 */ /* 0x000fe2000f8e02ff */
[----:B------:R-:W-:-:S04]  /*14180*/  PRMT R78, RZ, 0x7610, R78 ;  /* 0x00007610ff4e7816 */ /* 0x000fc8000000004e */
[C---:B----4-:R-:W-:Y:S01]  /*14190*/  IADD3 R6, P1, PT, R5.reuse, R9, RZ ;  /* 0x0000000905067210 */ /* 0x050fe20007f3e0ff */
[----:B---3--:R1:W-:Y:S04]  /*141a0*/  STS.U8 [R10+UR10+0x2000], R80 ;  /* 0x002000500a007988 */ /* 0x0083e8000800000a */
[----:B-1----:R-:W3:Y:S04]  /*141b0*/  LDL.LU R80, [R1+0x264] ;  /* 0x0002640001507983 */ /* 0x002ee80000300800 */
[----:B------:R-:W-:Y:S04]  /*141c0*/  STL [R1+0x250], R6 ;  /* 0x0002500601007387 */ /* 0x000fe80000100800 */
[----:B--2---:R1:W-:Y:S02]  /*141d0*/  STS.U8 [R10+UR10+0x400], R7 ;  /* 0x000400070a007988 */ /* 0x0043e4000800000a */
[----:B-1----:R-:W-:-:S05]  /*141e0*/  LEA.HI.X.SX32 R7, R5, R8, 0x1, P1 ;  /* 0x0000000805077211 */ /* 0x002fca00008f0eff */
[----:B------:R1:W-:Y:S04]  /*141f0*/  STL [R1+0x24c], R7 ;  /* 0x00024c0701007387 */ /* 0x0003e80000100800 */
[----:B------:R2:W4:Y:S04]  /*14200*/  @P0 LDG.E.U8 R78, desc[UR24][R6.64] ;  /* 0x00000018064e0981 */ /* 0x000528000c1e1100 */
[----:B-1----:R-:W3:Y:S01]  /*14210*/  LDL.LU R7, [R1+0x254] ;  /* 0x0002540001077983 */ /* 0x002ee20000300800 */
[----:B0-----:R-:W-:Y:S01]  /*14220*/  IMAD R5, R56, UR4, RZ ;  /* 0x0000000438057c24 */ /* 0x001fe2000f8e02ff */
[----:B------:R-:W-:Y:S01]  /*14230*/  PRMT R77, RZ, 0x7610, R77 ;  /* 0x00007610ff4d7816 */ /* 0x000fe2000000004d */
[----:B------:R-:W0:Y:S01]  /*14240*/  LDCU UR4, c[0x0][0x3b0] ;  /* 0x00007600ff0477ac */ /* 0x000e220008000800 */
[----:B------:R1:W-:Y:S02]  /*14250*/  STS.U8 [R10+UR10+0x2400], R11 ;  /* 0x0024000b0a007988 */ /* 0x0003e4000800000a */
[----:B--2---:R-:W-:-:S02]  /*14260*/  IADD3 R6, P1, PT, R5, R9, RZ ;  /* 0x0000000905067210 */ /* 0x004fc40007f3e0ff */
[----:B------:R-:W-:Y:S01]  /*14270*/  PRMT R76, RZ, 0x7610, R76 ;  /* 0x00007610ff4c7816 */ /* 0x000fe2000000004c */
[----:B-1----:R-:W2:Y:S04]  /*14280*/  LDL.LU R11, [R1+0x26c] ;  /* 0x00026c00010b7983 */ /* 0x002ea80000300800 */
[----:B------:R-:W-:Y:S04]  /*14290*/  STL [R1+0x258], R6 ;  /* 0x0002580601007387 */ /* 0x000fe80000100800 */
[----:B---3--:R1:W-:Y:S02]  /*142a0*/  STS.U8 [R10+UR10+0x800], R7 ;  /* 0x000800070a007988 */ /* 0x0083e4000800000a */
[----:B-1----:R-:W-:Y:S01]  /*142b0*/  LEA.HI.X.SX32 R7, R5, R8, 0x1, P1 ;  /* 0x0000000805077211 */ /* 0x002fe200008f0eff */
[----:B------:R-:W-:Y:S01]  /*142c0*/  IMAD R5, R57, UR5, RZ ;  /* 0x0000000539057c24 */ /* 0x000fe2000f8e02ff */
[----:B------:R1:W-:Y:S01]  /*142d0*/  STS.U8 [R10+UR10+0x2800], R67 ;  /* 0x002800430a007988 */ /* 0x0003e2000800000a */
[----:B------:R-:W-:Y:S01]  /*142e0*/  PRMT R75, RZ, 0x7610, R75 ;  /* 0x00007610ff4b7816 */ /* 0x000fe2000000004b */
[----:B------:R-:W3:Y:S02]  /*142f0*/  LDCU UR5, c[0x0][0x3b0] ;  /* 0x00007600ff0577ac */ /* 0x000ee40008000800 */
[----:B------:R0:W2:Y:S04]  /*14300*/  @P0 LDG.E.U8 R77, desc[UR24][R6.64] ;  /* 0x00000018064d0981 */ /* 0x0000a8000c1e1100 */
[----:B------:R4:W-:Y:S04]  /*14310*/  STL [R1+0x254], R7 ;  /* 0x0002540701007387 */ /* 0x0009e80000100800 */
[----:B-1----:R-:W2:Y:S01]  /*14320*/  LDL.LU R67, [R1+0x274] ;  /* 0x0002740001437983 */ /* 0x002ea20000300800 */
[----:B0-----:R-:W-:-:S04]  /*14330*/  IADD3 R6, P1, PT, R5, R9, RZ ;  /* 0x0000000905067210 */ /* 0x001fc80007f3e0ff */
[----:B----4-:R-:W-:Y:S01]  /*14340*/  LEA.HI.X.SX32 R7, R5, R8, 0x1, P1 ;  /* 0x0000000805077211 */ /* 0x010fe200008f0eff */
[----:B------:R-:W-:Y:S04]  /*14350*/  STL [R1+0x260], R6 ;  /* 0x0002600601007387 */ /* 0x000fe80000100800 */
[----:B------:R0:W-:Y:S04]  /*14360*/  STS.U8 [R10+UR10+0xc00], R66 ;  /* 0x000c00420a007988 */ /* 0x0001e8000800000a */
[----:B------:R1:W-:Y:S04]  /*14370*/  STL [R1+0x25c], R7 ;  /* 0x00025c0701007387 */ /* 0x0003e80000100800 */
[----:B------:R4:W2:Y:S04]  /*14380*/  @P0 LDG.E.U8 R76, desc[UR24][R6.64] ;  /* 0x00000018064c0981 */ /* 0x0008a8000c1e1100 */
[----:B0-----:R-:W2:Y:S04]  /*14390*/  LDL.LU R66, [R1+0x27c] ;  /* 0x00027c0001427983 */ /* 0x001ea80000300800 */
[----:B-1----:R-:W2:Y:S01]  /*143a0*/  LDL.LU R7, [R1+0x268] ;  /* 0x0002680001077983 */ /* 0x002ea20000300800 */
[----:B------:R-:W-:Y:S01]  /*143b0*/  IMAD R5, R58, UR4, RZ ;  /* 0x000000043a057c24 */ /* 0x000fe2000f8e02ff */
[----:B------:R-:W-:Y:S01]  /*143c0*/  PRMT R74, RZ, 0x7610, R74 ;  /* 0x00007610ff4a7816 */ /* 0x000fe2000000004a */
[----:B------:R-:W0:Y:S03]  /*143d0*/  LDCU UR4, c[0x0][0x3b0] ;  /* 0x00007600ff0477ac */ /* 0x000e260008000800 */
[----:B----4-:R-:W-:-:S05]  /*143e0*/  IADD3 R6, P1, PT, R5, R9, RZ ;  /* 0x0000000905067210 */ /* 0x010fca0007f3e0ff */
[----:B------:R-:W-:Y:S04]  /*143f0*/  STL [R1+0x268], R6 ;  /* 0x0002680601007387 */ /* 0x000fe80000100800 */
[----:B--2---:R1:W-:Y:S04]  /*14400*/  STS.U8 [R10+UR10+0x2c00], R7 ;  /* 0x002c00070a007988 */ /* 0x0043e8000800000a */
[----:B------:R2:W-:Y:S01]  /*14410*/  STS.U8 [R10+UR10+0x1000], R80 ;  /* 0x001000500a007988 */ /* 0x0005e2000800000a */
[----:B-1----:R-:W-:-:S05]  /*14420*/  LEA.HI.X.SX32 R7, R5, R8, 0x1, P1 ;  /* 0x0000000805077211 */ /* 0x002fca00008f0eff */
[----:B------:R1:W-:Y:S04]  /*14430*/  STL [R1+0x264], R7 ;  /* 0x0002640701007387 */ /* 0x0003e80000100800 */
[----:B--2---:R-:W2:Y:S04]  /*14440*/  LDL.LU R80, [R1+0x298] ;  /* 0x0002980001507983 */ /* 0x004ea80000300800 */
[----:B------:R4:W2:Y:S04]  /*14450*/  @P0 LDG.E.U8 R75, desc[UR24][R6.64] ;  /* 0x00000018064b0981 */ /* 0x0008a8000c1e1100 */
[----:B-1----:R-:W2:Y:S01]  /*14460*/  LDL.LU R7, [R1+0x270] ;  /* 0x0002700001077983 */ /* 0x002ea20000300800 */
[----:B---3--:R-:W-:Y:S01]  /*14470*/  IMAD R5, R59, UR5, RZ ;  /* 0x000000053b057c24 */ /* 0x008fe2000f8e02ff */
[----:B------:R-:W1:Y:S04]  /*14480*/  LDCU UR5, c[0x0][0x3b0] ;  /* 0x00007600ff0577ac */ /* 0x000e680008000800 */
[C---:B----4-:R-:W-:Y:S01]  /*14490*/  IADD3 R6, P1, PT, R5.reuse, R9, RZ ;  /* 0x0000000905067210 */ /* 0x050fe20007f3e0ff */
[----:B--2---:R2:W-:Y:S04]  /*144a0*/  STS.U8 [R10+UR10+0x3000], R7 ;  /* 0x003000070a007988 */ /* 0x0045e8000800000a */
[----:B------:R3:W-:Y:S01]  /*144b0*/  STS.U8 [R10+UR10+0x1400], R11 ;  /* 0x0014000b0a007988 */ /* 0x0007e2000800000a */
[----:B--2---:R-:W-:-:S03]  /*144c0*/  LEA.HI.X.SX32 R7, R5, R8, 0x1, P1 ;  /* 0x0000000805077211 */ /* 0x004fc600008f0eff */
[----:B---3--:R-:W2:Y:S04]  /*144d0*/  LDL.LU R11, [R1+0x284] ;  /* 0x00028400010b7983 */ /* 0x008ea80000300800 */
[----:B------:R-:W-:Y:S04]  /*144e0*/  STL [R1+0x270], R6 ;  /* 0x0002700601007387 */ /* 0x000fe80000100800 */
[----:B------:R3:W-:Y:S04]  /*144f0*/  STL [R1+0x26c], R7 ;  /* 0x00026c0701007387 */ /* 0x0007e80000100800 */
[----:B------:R4:W2:Y:S04]  /*14500*/  @P0 LDG.E.U8 R74, desc[UR24][R6.64] ;  /* 0x00000018064a0981 */ /* 0x0008a8000c1e1100 */
[----:B---3--:R-:W3:Y:S01]  /*14510*/  LDL.LU R7, [R1+0x278] ;  /* 0x0002780001077983 */ /* 0x008ee20000300800 */
[----:B0-----:R-:W-:Y:S01]  /*14520*/  IMAD R5, R60, UR4, RZ ;  /* 0x000000043c057c24 */ /* 0x001fe2000f8e02ff */
[----:B------:R-:W-:Y:S01]  /*14530*/  PRMT R73, RZ, 0x7610, R73 ;  /* 0x00007610ff497816 */ /* 0x000fe20000000049 */
[----:B------:R-:W0:Y:S03]  /*14540*/  LDCU UR4, c[0x0][0x3b0] ;  /* 0x00007600ff0477ac */ /* 0x000e260008000800 */
[C---:B----4-:R-:W-:Y:S01]  /*14550*/  IADD3 R6, P1, PT, R5.reuse, R9, RZ ;  /* 0x0000000905067210 */ /* 0x050fe20007f3e0ff */
[----:B---3--:R3:W-:Y:S04]  /*14560*/  STS.U8 [R10+UR10+0x3400], R7 ;  /* 0x003400070a007988 */ /* 0x0087e8000800000a */
[----:B------:R4:W-:Y:S01]  /*14570*/  STS.U8 [R10+UR10+0x1800], R67 ;  /* 0x001800430a007988 */ /* 0x0009e2000800000a */
[----:B---3--:R-:W-:-:S03]  /*14580*/  LEA.HI.X.SX32 R7, R5, R8, 0x1, P1 ;  /* 0x0000000805077211 */ /* 0x008fc600008f0eff */
[----:B----4-:R-:W3:Y:S04]  /*14590*/  LDL.LU R67, [R1+0x290] ;  /* 0x0002900001437983 */ /* 0x010ee80000300800 */
[----:B------:R-:W4:Y:S04]  /*145a0*/  LDL.LU R5, [R1+0x280] ;  /* 0x0002800001057983 */ /* 0x000f280000300800 */
[----:B------:R-:W-:Y:S04]  /*145b0*/  STL [R1+0x278], R6 ;  /* 0x0002780601007387 */ /* 0x000fe80000100800 */
[----:B------:R0:W2:Y:S01]  /*145c0*/  @P0 LDG.E.U8 R73, desc[UR24][R6.64] ;  /* 0x0000001806490981 */ /* 0x0000a2000c1e1100 */
[----:B------:R-:W-:-:S03]  /*145d0*/  PRMT R72, RZ, 0x7610, R72 ;  /* 0x00007610ff487816 */ /* 0x000fc60000000048 */
[----:B------:R-:W-:Y:S04]  /*145e0*/  STL [R1+0x274], R7 ;  /* 0x0002740701007387 */ /* 0x000fe80000100800 */
[----:B----4-:R1:W-:Y:S02]  /*145f0*/  STS.U8 [R10+UR10+0x3800], R5 ;  /* 0x003800050a007988 */ /* 0x0103e4000800000a */
[----:B-1----:R-:W-:Y:S02]  /*14600*/  IMAD R5, R61, UR5, RZ ;  /* 0x000000053d057c24 */ /* 0x002fe4000f8e02ff */
[----:B------:R1:W-:Y:S01]  /*14610*/  STS.U8 [R10+UR10+0x1c00], R66 ;  /* 0x001c00420a007988 */ /* 0x0003e2000800000a */
[----:B------:R-:W-:Y:S01]  /*14620*/  PRMT R71, RZ, 0x7610, R71 ;  /* 0x00007610ff477816 */ /* 0x000fe20000000047 */
[----:B------:R-:W4:Y:S01]  /*14630*/  LDCU UR5, c[0x0][0x3b0] ;  /* 0x00007600ff0577ac */ /* 0x000f220008000800 */
[----:B0-----:R-:W-:-:S04]  /*14640*/  IADD3 R6, P1, PT, R5, R9, RZ ;  /* 0x0000000905067210 */ /* 0x001fc80007f3e0ff */
[----:B------:R-:W-:Y:S01]  /*14650*/  LEA.HI.X.SX32 R7, R5, R8, 0x1, P1 ;  /* 0x0000000805077211 */ /* 0x000fe200008f0eff */
[----:B-1----:R-:W4:Y:S04]  /*14660*/  LDL.LU R66, [R1+0x2a8] ;  /* 0x0002a80001427983 */ /* 0x002f280000300800 */
[----:B------:R-:W-:Y:S04]  /*14670*/  STL [R1+0x280], R6 ;  /* 0x0002800601007387 */ /* 0x000fe80000100800 */
[----:B------:R0:W-:Y:S04]  /*14680*/  STL [R1+0x27c], R7 ;  /* 0x00027c0701007387 */ /* 0x0001e80000100800 */
[----:B------:R1:W4:Y:S04]  /*14690*/  @P0 LDG.E.U8 R72, desc[UR24][R6.64] ;  /* 0x0000001806480981 */ /* 0x000328000c1e1100 */
[----:B0-----:R-:W4:Y:S01]  /*146a0*/  LDL.LU R7, [R1+0x288] ;  /* 0x0002880001077983 */ /* 0x001f220000300800 */
[----:B------:R-:W-:Y:S01]  /*146b0*/  LOP3.LUT R5, R10, 0x10, RZ, 0x3c, !PT ;  /* 0x000000100a057812 */ /* 0x000fe200078e3cff */
[----:B-1----:R-:W-:Y:S01]  /*146c0*/  IMAD R6, R62, UR4, RZ ;  /* 0x000000043e067c24 */ /* 0x002fe2000f8e02ff */
[----:B------:R-:W0:Y:S01]  /*146d0*/  LDCU UR4, c[0x0][0x3b0] ;  /* 0x00007600ff0477ac */ /* 0x000e220008000800 */
[----:B------:R1:W-:Y:S04]  /*146e0*/  STS.U8 [R10+UR10+0x3c00], R80 ;  /* 0x003c00500a007988 */ /* 0x0003e8000800000a */
[----:B--2---:R-:W-:Y:S04]  /*146f0*/  STS.U8 [R5+UR10+0x2080], R11 ;  /* 0x0020800b05007988 */ /* 0x004fe8000800000a */
[----:B-1----:R-:W2:Y:S04]  /*14700*/  LDL.LU R80, [R1+0x2a0] ;  /* 0x0002a00001507983 */ /* 0x002ea80000300800 */
[----:B---3--:R-:W-:Y:S04]  /*14710*/  STS.U8 [R5+UR10+0x480], R67 ;  /* 0x0004804305007988 */ /* 0x008fe8000800000a */
[----:B----4-:R1:W-:Y:S02]  /*14720*/  STS.U8 [R5+UR10+0x80], R7 ;  /* 0x0000800705007988 */ /* 0x0103e4000800000a */
[----:B-1----:R-:W-:-:S04]  /*14730*/  IADD3 R7, P1, PT, R6, R9, RZ ;  /* 0x0000000906077210 */ /* 0x002fc80007f3e0ff */
[----:B------:R-:W-:Y:S01]  /*14740*/  LEA.HI.X.SX32 R11, R6, R8, 0x1, P1 ;  /* 0x00000008060b7211 */ /* 0x000fe200008f0eff */
[----:B------:R1:W-:Y:S01]  /*14750*/  STL [R1+0x288], R7 ;  /* 0x0002880701007387 */ /* 0x0003e20000100800 */
[----:B------:R-:W-:-:S03]  /*14760*/  @P0 IMAD.MOV.U32 R6, RZ, RZ, R7 ;  /* 0x000000ffff060224 */ /* 0x000fc600078e0007 */
[----:B------:R3:W-:Y:S01]  /*14770*/  STL [R1+0x284], R11 ;  /* 0x0002840b01007387 */ /* 0x0007e20000100800 */
[----:B-1----:R-:W-:-:S03]  /*14780*/  @P0 IMAD.MOV.U32 R7, RZ, RZ, R11 ;  /* 0x000000ffff070224 */ /* 0x002fc600078e000b */
[----:B---3--:R-:W3:Y:S04]  /*14790*/  LDL.LU R11, [R1+0x2a4] ;  /* 0x0002a400010b7983 */ /* 0x008ee80000300800 */
[----:B------:R1:W4:Y:S04]  /*147a0*/  @P0 LDG.E.U8 R71, desc[UR24][R6.64] ;  /* 0x0000001806470981 */ /* 0x000328000c1e1100 */
[----:B------:R-:W2:Y:S04]  /*147b0*/  LDL.LU R7, [R1+0x28c] ;  /* 0x00028c0001077983 */ /* 0x000ea80000300800 */
[----:B------:R-:W3:Y:S01]  /*147c0*/  LDL.LU R67, [R1+0xd4c] ;  /* 0x000d4c0001437983 */ /* 0x000ee20000300800 */
[----:B-1----:R-:W-:Y:S01]  /*147d0*/  IMAD R6, R63, UR5, RZ ;  /* 0x000000053f067c24 */ /* 0x002fe2000f8e02ff */
[----:B------:R-:W1:Y:S02]  /*147e0*/  LDCU UR5, c[0x0][0x3b0] ;  /* 0x00007600ff0577ac */ /* 0x000e640008000800 */
[----:B------:R-:W-:Y:S04]  /*147f0*/  STS.U8 [R5+UR10+0x880], R66 ;  /* 0x0008804205007988 */ /* 0x000fe8000800000a */
[----:B--2---:R2:W-:Y:S02]  /*14800*/  STS.U8 [R5+UR10+0x2480], R7 ;  /* 0x0024800705007988 */ /* 0x0045e4000800000a */
[----:B--2---:R-:W-:-:S04]  /*14810*/  IADD3 R7, P1, PT, R6, R9, RZ ;  /* 0x0000000906077210 */ /* 0x004fc80007f3e0ff */
[----:B------:R-:W-:Y:S01]  /*14820*/  LEA.HI.X.SX32 R6, R6, R8, 0x1, P1 ;  /* 0x0000000806067211 */ /* 0x000fe200008f0eff */
[----:B------:R2:W-:Y:S04]  /*14830*/  STL [R1+0x290], R7 ;  /* 0x0002900701007387 */ /* 0x0005e80000100800 */
[----:B------:R0:W-:Y:S01]  /*14840*/  STL [R1+0x28c], R6 ;  /* 0x00028c0601007387 */ /* 0x0001e20000100800 */
[----:B--2---:R-:W-:-:S04]  /*14850*/  @P0 LOP3.LUT R7, R7, R6, RZ, 0x3c, !PT ;  /* 0x0000000607070212 */ /* 0x004fc800078e3cff */
[C---:B0-----:R-:W-:Y:S02]  /*14860*/  @P0 LOP3.LUT R6, R7.reuse, R6, RZ, 0x3c, !PT ;  /* 0x0000000607060212 */ /* 0x041fe400078e3cff */
[----:B---3--:R-:W-:Y:S02]  /*14870*/  PRMT R67, RZ, 0x7610, R67 ;  /* 0x00007610ff437816 */ /* 0x008fe40000000043 */
[----:B------:R-:W-:-:S05]  /*14880*/  @P0 LOP3.LUT R7, R7, R6, RZ, 0x3c, !PT ;  /* 0x0000000607070212 */ /* 0x000fca00078e3cff */
[----:B------:R0:W2:Y:S04]  /*14890*/  @P0 LDG.E.U8 R67, desc[UR24][R6.64] ;  /* 0x0000001806430981 */ /* 0x0000a8000c1e1100 */
[----:B------:R-:W3:Y:S04]  /*148a0*/  LDL.LU R7, [R1+0x294] ;  /* 0x0002940001077983 */ /* 0x000ee80000300800 */
[----:B------:R-:W2:Y:S01]  /*148b0*/  LDL.LU R66, [R1+0xd48] ;  /* 0x000d480001427983 */ /* 0x000ea20000300800 */
[----:B0-----:R-:W-:Y:S01]  /*148c0*/  IMAD R6, R64, UR4, RZ ;  /* 0x0000000440067c24 */ /* 0x001fe2000f8e02ff */
[----:B------:R-:W0:Y:S02]  /*148d0*/  LDCU UR4, c[0x0][0x3b0] ;  /* 0x00007600ff0477ac */ /* 0x000e240008000800 */
[----:B---3--:R3:W-:Y:S02]  /*148e0*/  STS.U8 [R5+UR10+0x2880], R7 ;  /* 0x0028800705007988 */ /* 0x0087e4000800000a */
[----:B---3--:R-:W-:-:S04]  /*148f0*/  IADD3 R7, P1, PT, R6, R9, RZ ;  /* 0x0000000906077210 */ /* 0x008fc80007f3e0ff */
[----:B------:R-:W-:Y:S01]  /*14900*/  LEA.HI.X.SX32 R6, R6, R8, 0x1, P1 ;  /* 0x0000000806067211 */ /* 0x000fe200008f0eff */
[----:B------:R3:W-:Y:S04]  /*14910*/  STL [R1+0x298], R7 ;  /* 0x0002980701007387 */ /* 0x0007e80000100800 */
[----:B------:R0:W-:Y:S01]  /*14920*/  STL [R1+0x294], R6 ;  /* 0x0002940601007387 */ /* 0x0001e20000100800 */
[----:B---3--:R-:W-:-:S04]  /*14930*/  @P0 LOP3.LUT R7, R7, R6, RZ, 0x3c, !PT ;  /* 0x0000000607070212 */ /* 0x008fc800078e3cff */
[C---:B0-----:R-:W-:Y:S02]  /*14940*/  @P0 LOP3.LUT R6, R7.reuse, R6, RZ, 0x3c, !PT ;  /* 0x0000000607060212 */ /* 0x041fe400078e3cff */
[----:B--2---:R-:W-:Y:S02]  /*14950*/  PRMT R66, RZ, 0x7610, R66 ;  /* 0x00007610ff427816 */ /* 0x004fe40000000042 */
[----:B------:R-:W-:-:S05]  /*14960*/  @P0 LOP3.LUT R7, R7, R6, RZ, 0x3c, !PT ;  /* 0x0000000607070212 */ /* 0x000fca00078e3cff */
[----:B------:R1:W2:Y:S04]  /*14970*/  @P0 LDG.E.U8 R66, desc[UR24][R6.64] ;  /* 0x0000001806420981 */ /* 0x0002a8000c1e1100 */
[----:B------:R-:W3:Y:S01]  /*14980*/  LDL.LU R7, [R1+0x29c] ;  /* 0x00029c0001077983 */ /* 0x000ee20000300800 */
[----:B-1----:R-:W-:-:S03]  /*14990*/  IMAD R6, R65, UR5, RZ ;  /* 0x0000000541067c24 */ /* 0x002fc6000f8e02ff */
[----:B------:R0:W-:Y:S01]  /*149a0*/  STS.U8 [R5+UR10+0xc80], R80 ;  /* 0x000c805005007988 */ /* 0x0001e2000800000a */
[----:B------:R-:W-:Y:S01]  /*149b0*/  PRMT R65, RZ, 0x7610, R65 ;  /* 0x00007610ff417816 */ /* 0x000fe20000000041 */
[----:B------:R-:W1:Y:S02]  /*149c0*/  LDCU UR5, c[0x0][0x3b0] ;  /* 0x00007600ff0577ac */ /* 0x000e640008000800 */
[----:B0-----:R-:W2:Y:S04]  /*149d0*/  LDL.LU R80, [R1+0xd44] ;  /* 0x000d440001507983 */ /* 0x001ea80000300800 */
[----:B---3--:R0:W-:Y:S02]  /*149e0*/  STS.U8 [R5+UR10+0x2c80], R7 ;  /* 0x002c800705007988 */ /* 0x0081e4000800000a */
[----:B0-----:R-:W-:-:S04]  /*149f0*/  IADD3 R7, P1, PT, R6, R9, RZ ;  /* 0x0000000906077210 */ /* 0x001fc80007f3e0ff */
[----:B------:R-:W-:Y:S01]  /*14a00*/  LEA.HI.X.SX32 R6, R6, R8, 0x1, P1 ;  /* 0x0000000806067211 */ /* 0x000fe200008f0eff */
[----:B------:R0:W-:Y:S04]  /*14a10*/  STL [R1+0x2a0], R7 ;  /* 0x0002a00701007387 */ /* 0x0001e80000100800 */
[----:B------:R3:W-:Y:S01]  /*14a20*/  STL [R1+0x29c], R6 ;  /* 0x00029c0601007387 */ /* 0x0007e20000100800 */
[----:B0-----:R-:W-:-:S04]  /*14a30*/  @P0 LOP3.LUT R7, R7, R6, RZ, 0x3c, !PT ;  /* 0x0000000607070212 */ /* 0x001fc800078e3cff */
[----:B---3--:R-:W-:-:S04]  /*14a40*/  @P0 LOP3.LUT R6, R7, R6, RZ, 0x3c, !PT ;  /* 0x0000000607060212 */ /* 0x008fc800078e3cff */
[----:B------:R-:W-:-:S05]  /*14a50*/  @P0 LOP3.LUT R7, R7, R6, RZ, 0x3c, !PT ;  /* 0x0000000607070212 */ /* 0x000fca00078e3cff */
[----:B------:R2:W3:Y:S04]  /*14a60*/  @P0 LDG.E.U8 R65, desc[UR24][R6.64] ;  /* 0x0000001806410981 */ /* 0x0004e8000c1e1100 */
[----:B------:R-:W3:Y:S01]  /*14a70*/  LDL.LU R7, [R1+0x2b8] ;  /* 0x0002b80001077983 */ /* 0x000ee20000300800 */
[----:B--2---:R-:W-:-:S03]  /*14a80*/  IMAD R6, R80, UR4, RZ ;  /* 0x0000000450067c24 */ /* 0x004fc6000f8e02ff */
[----:B------:R0:W-:Y:S01]  /*14a90*/  STS.U8 [R5+UR10+0x3080], R11 ;  /* 0x0030800b05007988 */ /* 0x0001e2000800000a */
[----:B------:R-:W-:Y:S01]  /*14aa0*/  PRMT R64, RZ, 0x7610, R64 ;  /* 0x00007610ff407816 */ /* 0x000fe20000000040 */
[----:B------:R-:W2:Y:S02]  /*14ab0*/  LDCU UR4, c[0x0][0x3b0] ;  /* 0x00007600ff0477ac */ /* 0x000ea40008000800 */
[----:B------:R-:W2:Y:S04]  /*14ac0*/  LDL.LU R80, [R1+0x2b4] ;  /* 0x0002b40001507983 */ /* 0x000ea80000300800 */
        /* <DEDUP_REMOVED lines=10> */
[----:B------:R-:W2:Y:S01]  /*14b70*/  LDL.LU R7, [R1+0x2ac] ;  /* 0x0002ac0001077983 */ /* 0x000ea20000300800 */
[----:B-1----:R-:W-:Y:S01]  /*14b80*/  IMAD R6, R81, UR5, RZ ;  /* 0x0000000551067c24 */ /* 0x002fe2000f8e02ff */
[----:B------:R-:W-:Y:S01]  /*14b90*/  PRMT R63, RZ, 0x7610, R63 ;  /* 0x00007610ff3f7816 */ /* 0x000fe2000000003f */
[----:B------:R-:W0:Y:S01]  /*14ba0*/  LDCU UR5, c[0x0][0x3b0] ;  /* 0x00007600ff0577ac */ /* 0x000e220008000800 */
[----:B------:R-:W3:Y:S04]  /*14bb0*/  LDL.LU R81, [R1+0x2b0] ;  /* 0x0002b00001517983 */ /* 0x000ee80000300800 */
[----:B--2---:R1:W-:Y:S04]  /*14bc0*/  STS.U8 [R5+UR10+0x3480], R7 ;  /* 0x0034800705007988 */ /* 0x0043e8000800000a */
[----:B---3--:R2:W-:Y:S01]  /*14bd0*/  STS.U8 [R5+UR10+0x1480], R81 ;  /* 0x0014805105007988 */ /* 0x0085e2000800000a */
[----:B-1----:R-:W-:-:S04]  /*14be0*/  IADD3 R7, P1, PT, R6, R9, RZ ;  /* 0x0000000906077210 */ /* 0x002fc80007f3e0ff */
[----:B------:R-:W-:Y:S01]  /*14bf0*/  LEA.HI.X.SX32 R6, R6, R8, 0x1, P1 ;  /* 0x0000000806067211 */ /* 0x000fe200008f0eff */
[----:B--2---:R-:W2:Y:S04]  /*14c00*/  LDL.LU R81, [R1+0x2c4] ;  /* 0x0002c40001517983 */ /* 0x004ea80000300800 */
[----:B------:R1:W-:Y:S04]  /*14c10*/  STL [R1+0x2b0], R7 ;  /* 0x0002b00701007387 */ /* 0x0003e80000100800 */
[----:B------:R3:W-:Y:S01]  /*14c20*/  STL [R1+0x2ac], R6 ;  /* 0x0002ac0601007387 */ /* 0x0007e20000100800 */
[----:B-1----:R-:W-:-:S04]  /*14c30*/  @P0 LOP3.LUT R7, R7, R6, RZ, 0x3c, !PT ;  /* 0x0000000607070212 */ /* 0x002fc800078e3cff */
[----:B---3--:R-:W-:-:S04]  /*14c40*/  @P0 LOP3.LUT R6, R7, R6, RZ, 0x3c, !PT ;  /* 0x0000000607060212 */ /* 0x008fc800078e3cff */
[----:B------:R-:W-:-:S05]  /*14c50*/  @P0 LOP3.LUT R7, R7, R6, RZ, 0x3c, !PT ;  /* 0x0000000607070212 */ /* 0x000fca00078e3cff */
[----:B------:R1:W3:Y:S04]  /*14c60*/  @P0 LDG.E.U8 R63, desc[UR24][R6.64] ;  /* 0x00000018063f0981 */ /* 0x0002e8000c1e1100 */
[----:B------:R-:W2:Y:S01]  /*14c70*/  LDL.LU R7, [R1+0x2c0] ;  /* 0x0002c00001077983 */ /* 0x000ea20000300800 */
[----:B-1----:R-:W-:Y:S01]  /*14c80*/  IMAD R6, R82, UR4, RZ ;  /* 0x0000000452067c24 */ /* 0x002fe2000f8e02ff */
[----:B------:R-:W-:Y:S01]  /*14c90*/  PRMT R62, RZ, 0x7610, R62 ;  /* 0x00007610ff3e7816 */ /* 0x000fe2000000003e */
[----:B------:R-:W1:Y:S01]  /*14ca0*/  LDCU UR4, c[0x0][0x3b0] ;  /* 0x00007600ff0477ac */ /* 0x000e620008000800 */
[----:B------:R-:W3:Y:S04]  /*14cb0*/  LDL.LU R82, [R1+0x2c8] ;  /* 0x0002c80001527983 */ /* 0x000ee80000300800 */
[----:B------:R0:W-:Y:S04]  /*14cc0*/  STS.U8 [R5+UR10+0x3880], R80 ;  /* 0x0038805005007988 */ /* 0x0001e8000800000a */
[----:B0-----:R-:W3:Y:S04]  /*14cd0*/  LDL.LU R80, [R1+0x2d0] ;  /* 0x0002d00001507983 */ /* 0x001ee80000300800 */
[----:B--2---:R0:W-:Y:S02]  /*14ce0*/  STS.U8 [R5+UR10+0x1880], R7 ;  /* 0x0018800705007988 */ /* 0x0041e4000800000a */
[----:B0-----:R-:W-:-:S04]  /*14cf0*/  IADD3 R7, P1, PT, R6, R9, RZ ;  /* 0x0000000906077210 */ /* 0x001fc80007f3e0ff */
[----:B------:R-:W-:Y:S01]  /*14d00*/  LEA.HI.X.SX32 R6, R6, R8, 0x1, P1 ;  /* 0x0000000806067211 */ /* 0x000fe200008f0eff */
[----:B------:R0:W-:Y:S04]  /*14d10*/  STL [R1+0x2b8], R7 ;  /* 0x0002b80701007387 */ /* 0x0001e80000100800 */
[----:B------:R2:W-:Y:S01]  /*14d20*/  STL [R1+0x2b4], R6 ;  /* 0x0002b40601007387 */ /* 0x0005e20000100800 */
[----:B0-----:R-:W-:-:S04]  /*14d30*/  @P0 LOP3.LUT R7, R7, R6, RZ, 0x3c, !PT ;  /* 0x0000000607070212 */ /* 0x001fc800078e3cff */
[----:B--2---:R-:W-:-:S04]  /*14d40*/  @P0 LOP3.LUT R6, R7, R6, RZ, 0x3c, !PT ;  /* 0x0000000607060212 */ /* 0x004fc800078e3cff */
[----:B------:R-:W-:-:S05]  /*14d50*/  @P0 LOP3.LUT R7, R7, R6, RZ, 0x3c, !PT ;  /* 0x0000000607070212 */ /* 0x000fca00078e3cff */
[----:B------:R0:W2:Y:S04]  /*14d60*/  @P0 LDG.E.U8 R62, desc[UR24][R6.64] ;  /* 0x00000018063e0981 */ /* 0x0000a8000c1e1100 */
[----:B------:R-:W2:Y:S01]  /*14d70*/  LDL.LU R7, [R1+0x2cc] ;  /* 0x0002cc0001077983 */ /* 0x000ea20000300800 */
[----:B0-----:R-:W-:Y:S02]  /*14d80*/  LOP3.LUT R6, R10, 0x20, RZ, 0x3c, !PT ;  /* 0x000000200a067812 */ /* 0x001fe400078e3cff */
[----:B------:R-:W-:Y:S01]  /*14d90*/  PRMT R61, RZ, 0x7610, R61 ;  /* 0x00007610ff3d7816 */ /* 0x000fe2000000003d */
[----:B---3--:R-:W-:Y:S04]  /*14da0*/  STS.U8 [R5+UR10+0x3c80], R82 ;  /* 0x003c805205007988 */ /* 0x008fe8000800000a */
[----:B--2---:R1:W-:Y:S02]  /*14db0*/  STS.U8 [R5+UR10+0x1c80], R7 ;  /* 0x001c800705007988 */ /* 0x0043e4000800000a */
[----:B-1----:R-:W-:-:S02]  /*14dc0*/  IMAD R7, R83, UR4, RZ ;  /* 0x0000000453077c24 */ /* 0x002fc4000f8e02ff */
[----:B------:R0:W-:Y:S01]  /*14dd0*/  STS.U8 [R6+UR10+0x100], R11 ;  /* 0x0001000b06007988 */ /* 0x0001e2000800000a */
[----:B------:R-:W1:Y:S02]  /*14de0*/  LDCU UR4, c[0x0][0x3b0] ;  /* 0x00007600ff0477ac */ /* 0x000e640008000800 */
[C---:B------:R-:W-:Y:S01]  /*14df0*/  IADD3 R10, P1, PT, R7.reuse, R9, RZ ;  /* 0x00000009070a7210 */ /* 0x040fe20007f3e0ff */
[----:B------:R-:W2:Y:S04]  /*14e00*/  LDL.LU R83, [R1+0x2e0] ;  /* 0x0002e00001537983 */ /* 0x000ea80000300800 */
[----:B------:R-:W3:Y:S01]  /*14e10*/  LDL.LU R82, [R1+0x2d4] ;  /* 0x0002d40001527983 */ /* 0x000ee20000300800 */
[----:B0-----:R-:W-:-:S03]  /*14e20*/  LEA.HI.X.SX32 R11, R7, R8, 0x1, P1 ;  /* 0x00000008070b7211 */ /* 0x001fc600008f0eff */
[----:B------:R-:W-:Y:S04]  /*14e30*/  STL [R1+0x2c0], R10 ;  /* 0x0002c00a01007387 */ /* 0x000fe80000100800 */
[----:B------:R0:W-:Y:S04]  /*14e40*/  STL [R1+0x2bc], R11 ;  /* 0x0002bc0b01007387 */ /* 0x0001e80000100800 */
[----:B------:R0:W2:Y:S04]  /*14e50*/  @P0 LDG.E.U8 R61, desc[UR24][R10.64] ;  /* 0x000000180a3d0981 */ /* 0x0000a8000c1e1100 */
[----:B0-----:R-:W2:Y:S01]  /*14e60*/  LDL.LU R11, [R1+0x2d8] ;  /* 0x0002d800010b7983 */ /* 0x001ea20000300800 */
[----:B------:R-:W-:Y:S01]  /*14e70*/  IMAD R7, R84, UR5, RZ ;  /* 0x0000000554077c24 */ /* 0x000fe2000f8e02ff */
[----:B------:R-:W0:Y:S02]  /*14e80*/  LDCU UR5, c[0x0][0x3b0] ;  /* 0x00007600ff0577ac */ /* 0x000e240008000800 */
[----:B------:R-:W3:Y:S04]  /*14e90*/  LDL.LU R84, [R1+0x2e8] ;  /* 0x0002e80001547983 */ /* 0x000ee80000300800 */
[----:B------:R1:W-:Y:S04]  /*14ea0*/  STS.U8 [R6+UR10+0x500], R81 ;  /* 0x0005005106007988 */ /* 0x0003e8000800000a */
[----:B-1----:R-:W4:Y:S01]  /*14eb0*/  LDL.LU R81, [R1+0x2fc] ;  /* 0x0002fc0001517983 */ /* 0x002f220000300800 */
[----:B------:R-:W-:-:S02]  /*14ec0*/  IADD3 R10, P1, PT, R7, R9, RZ ;  /* 0x00000009070a7210 */ /* 0x000fc40007f3e0ff */
[----:B------:R-:W-:-:S03]  /*14ed0*/  PRMT R60, RZ, 0x7610, R60 ;  /* 0x00007610ff3c7816 */ /* 0x000fc6000000003c */
[----:B------:R-:W-:Y:S04]  /*14ee0*/  STL [R1+0x2c8], R10 ;  /* 0x0002c80a01007387 */ /* 0x000fe80000100800 */
[----:B------:R-:W-:Y:S01]  /*14ef0*/  STS.U8 [R6+UR10+0x900], R80 ;  /* 0x0009005006007988 */ /* 0x000fe2000800000a */
[----:B------:R-:W-:-:S03]  /*14f00*/  PRMT R59, RZ, 0x7610, R59 ;  /* 0x00007610ff3b7816 */ /* 0x000fc6000000003b */
[----:B--2---:R1:W-:Y:S02]  /*14f10*/  STS.U8 [R6+UR10+0x2100], R11 ;  /* 0x0021000b06007988 */ /* 0x0043e4000800000a */
[----:B-1----:R-:W-:Y:S01]  /*14f20*/  LEA.HI.X.SX32 R11, R7, R8, 0x1, P1 ;  /* 0x00000008070b7211 */ /* 0x002fe200008f0eff */
[----:B------:R-:W-:Y:S01]  /*14f30*/  IMAD R7, R85, UR4, RZ ;  /* 0x0000000455077c24 */ /* 0x000fe2000f8e02ff */
[----:B---3--:R1:W-:Y:S01]  /*14f40*/  STS.U8 [R6+UR10+0x2500], R84 ;  /* 0x0025005406007988 */ /* 0x0083e2000800000a */
[----:B------:R-:W2:Y:S03]  /*14f50*/  LDCU UR4, c[0x0][0x3b0] ;  /* 0x00007600ff0477ac */ /* 0x000ea60008000800 */
[----:B------:R3:W2:Y:S04]  /*14f60*/  @P0 LDG.E.U8 R60, desc[UR24][R10.64] ;  /* 0x000000180a3c0981 */ /* 0x0006a8000c1e1100 */
[----:B------:R0:W-:Y:S04]  /*14f70*/  STL [R1+0x2c4], R11 ;  /* 0x0002c40b01007387 */ /* 0x0001e80000100800 */
[----:B-1----:R-:W2:Y:S01]  /*14f80*/  LDL.LU R84, [R1+0x2f0] ;  /* 0x0002f00001547983 */ /* 0x002ea20000300800 */
[----:B---3--:R-:W-:-:S03]  /*14f90*/  IADD3 R10, P1, PT, R7, R9, RZ ;  /* 0x00000009070a7210 */ /* 0x008fc60007f3e0ff */
[----:B------:R-:W3:Y:S01]  /*14fa0*/  LDL.LU R80, [R1+0x2e4] ;  /* 0x0002e40001507983 */ /* 0x000ee20000300800 */
[----:B0-----:R-:W-:Y:S01]  /*14fb0*/  LEA.HI.X.SX32 R11, R7, R8, 0x1, P1 ;  /* 0x00000008070b7211 */ /* 0x001fe200008f0eff */
[----:B------:R-:W-:Y:S02]  /*14fc0*/  IMAD R7, R86, UR5, RZ ;  /* 0x0000000556077c24 */ /* 0x000fe4000f8e02ff */
[----:B------:R0:W-:Y:S01]  /*14fd0*/  STL [R1+0x2d0], R10 ;  /* 0x0002d00a01007387 */ /* 0x0001e20000100800 */
[----:B------:R-:W1:Y:S03]  /*14fe0*/  LDCU UR5, c[0x0][0x3b0] ;  /* 0x00007600ff0577ac */ /* 0x000e660008000800 */
[----:B------:R0:W-:Y:S04]  /*14ff0*/  STL [R1+0x2cc], R11 ;  /* 0x0002cc0b01007387 */ /* 0x0001e80000100800 */
[----:B------:R-:W3:Y:S04]  /*15000*/  LDL.LU R86, [R1+0x2dc] ;  /* 0x0002dc0001567983 */ /* 0x000ee80000300800 */
[----:B------:R0:W3:Y:S04]  /*15010*/  @P0 LDG.E.U8 R59, desc[UR24][R10.64] ;  /* 0x000000180a3b0981 */ /* 0x0000e8000c1e1100 */
[----:B------:R1:W-:Y:S04]  /*15020*/  STS.U8 [R6+UR10+0x2900], R83 ;  /* 0x0029005306007988 */ /* 0x0003e8000800000a */
[----:B------:R-:W3:Y:S01]  /*15030*/  LDL.LU R85, [R1+0x304] ;  /* 0x0003040001557983 */ /* 0x000ee20000300800 */
[----:B0-----:R-:W-:-:S04]  /*15040*/  IADD3 R10, P1, PT, R7, R9, RZ ;  /* 0x00000009070a7210 */ /* 0x001fc80007f3e0ff */
[----:B------:R-:W-:Y:S01]  /*15050*/  LEA.HI.X.SX32 R11, R7, R8, 0x1, P1 ;  /* 0x00000008070b7211 */ /* 0x000fe200008f0eff */
[----:B-1----:R-:W3:Y:S04]  /*15060*/  LDL.LU R83, [R1+0x2ec] ;  /* 0x0002ec0001537983 */ /* 0x002ee80000300800 */
[----:B------:R-:W-:Y:S04]  /*15070*/  STL [R1+0x2d8], R10 ;  /* 0x0002d80a01007387 */ /* 0x000fe80000100800 */
[----:B------:R0:W-:Y:S04]  /*15080*/  STS.U8 [R6+UR10+0xd00], R82 ;  /* 0x000d005206007988 */ /* 0x0001e8000800000a */
[----:B------:R-:W-:Y:S04]  /*15090*/  STL [R1+0x2d4], R11 ;  /* 0x0002d40b01007387 */ /* 0x000fe80000100800 */
[----:B----4-:R1:W-:Y:S04]  /*150a0*/  STS.U8 [R6+UR10+0x2d00], R81 ;  /* 0x002d005106007988 */ /* 0x0103e8000800000a */
[----:B0-----:R-:W4:Y:S04]  /*150b0*/  LDL.LU R82, [R1+0x2f8] ;  /* 0x0002f80001527983 */ /* 0x001f280000300800 */
[----:B-1----:R-:W4:Y:S01]  /*150c0*/  LDL.LU R81, [R1+0x2f4] ;  /* 0x0002f40001517983 */ /* 0x002f220000300800 */
[----:B------:R-:W-:Y:S01]  /*150d0*/  PRMT R58, RZ, 0x7610, R58 ;  /* 0x00007610ff3a7816 */ /* 0x000fe2000000003a */
[----:B--2---:R-:W-:Y:S01]  /*150e0*/  IMAD R7, R87, UR4, RZ ;  /* 0x0000000457077c24 */ /* 0x004fe2000f8e02ff */
[----:B------:R-:W-:Y:S01]  /*150f0*/  PRMT R57, RZ, 0x7610, R57 ;  /* 0x00007610ff397816 */ /* 0x000fe20000000039 */
[----:B------:R-:W0:Y:S03]  /*15100*/  LDCU UR4, c[0x0][0x3b0] ;  /* 0x00007600ff0477ac */ /* 0x000e260008000800 */
[----:B------:R1:W2:Y:S02]  /*15110*/  @P0 LDG.E.U8 R58, desc[UR24][R10.64] ;  /* 0x000000180a3a0981 */ /* 0x0002a4000c1e1100 */
[----:B-1----:R-:W-:-:S04]  /*15120*/  IADD3 R10, P1, PT, R7, R9, RZ ;  /* 0x00000009070a7210 */ /* 0x002fc80007f3e0ff */
[----:B------:R-:W-:Y:S01]  /*15130*/  LEA.HI.X.SX32 R11, R7, R8, 0x1, P1 ;  /* 0x00000008070b7211 */ /* 0x000fe200008f0eff */
[----:B------:R-:W-:Y:S01]  /*15140*/  IMAD R7, R88, UR5, RZ ;  /* 0x0000000558077c24 */ /* 0x000fe2000f8e02ff */
[----:B------:R1:W-:Y:S01]  /*15150*/  STL [R1+0x2e0], R10 ;  /* 0x0002e00a01007387 */ /* 0x0003e20000100800 */
[----:B------:R-:W0:Y:S03]  /*15160*/  LDCU UR5, c[0x0][0x3b0] ;  /* 0x00007600ff0577ac */ /* 0x000e260008000800 */
[----:B------:R1:W2:Y:S04]  /*15170*/  @P0 LDG.E.U8 R57, desc[UR24][R10.64] ;  /* 0x000000180a390981 */ /* 0x0002a8000c1e1100 */
[----:B------:R0:W-:Y:S01]  /*15180*/  STL [R1+0x2dc], R11 ;  /* 0x0002dc0b01007387 */ /* 0x0001e20000100800 */
[----:B-1----:R-:W-:-:S04]  /*15190*/  IADD3 R10, P1, PT, R7, R9, RZ ;  /* 0x00000009070a7210 */ /* 0x002fc80007f3e0ff */
[----:B0-----:R-:W-:Y:S02]  /*151a0*/  LEA.HI.X.SX32 R11, R7, R8, 0x1, P1 ;  /* 0x00000008070b7211 */ /* 0x001fe400008f0eff */
[----:B------:R-:W-:Y:S01]  /*151b0*/  PRMT R56, RZ, 0x7610, R56 ;  /* 0x00007610ff387816 */ /* 0x000fe20000000038 */
[----:B------:R-:W-:Y:S01]  /*151c0*/  IMAD R7, R89, UR4, RZ ;  /* 0x0000000459077c24 */ /* 0x000fe2000f8e02ff */
[----:B------:R-:W-:Y:S01]  /*151d0*/  PRMT R55, RZ, 0x7610, R55 ;  /* 0x00007610ff377816 */ /* 0x000fe20000000037 */
[----:B------:R-:W0:Y:S03]  /*151e0*/  LDCU UR4, c[0x0][0x3b0] ;  /* 0x00007600ff0477ac */ /* 0x000e260008000800 */
[----:B------:R1:W2:Y:S04]  /*151f0*/  @P0 LDG.E.U8 R56, desc[UR24][R10.64] ;  /* 0x000000180a380981 */ /* 0x0002a8000c1e1100 */
[----:B------:R-:W-:Y:S04]  /*15200*/  STS.U8 [R6+UR10+0x3100], R84 ;  /* 0x0031005406007988 */ /* 0x000fe8000800000a */
[----:B---3--:R-:W-:Y:S04]  /*15210*/  STS.U8 [R6+UR10+0x1500], R80 ;  /* 0x0015005006007988 */ /* 0x008fe8000800000a */
[----:B------:R3:W-:Y:S04]  /*15220*/  STS.U8 [R6+UR10+0x1100], R86 ;  /* 0x0011005606007988 */ /* 0x0007e8000800000a */
[----:B---3--:R-:W3:Y:S04]  /*15230*/  LDL.LU R86, [R1+0x318] ;  /* 0x0003180001567983 */ /* 0x008ee80000300800 */
[----:B------:R1:W-:Y:S04]  /*15240*/  STL [R1+0x2e8], R10 ;  /* 0x0002e80a01007387 */ /* 0x0003e80000100800 */
[----:B------:R0:W-:Y:S04]  /*15250*/  STL [R1+0x2e4], R11 ;  /* 0x0002e40b01007387 */ /* 0x0001e80000100800 */
[----:B------:R-:W2:Y:S04]  /*15260*/  LDL.LU R84, [R1+0x308] ;  /* 0x0003080001547983 */ /* 0x000ea80000300800 */
[----:B------:R-:W2:Y:S01]  /*15270*/  LDL.LU R80, [R1+0x300] ;  /* 0x0003000001507983 */ /* 0x000ea20000300800 */
[----:B-1----:R-:W-:-:S04]  /*15280*/  IADD3 R10, P1, PT, R7, R9, RZ ;  /* 0x00000009070a7210 */ /* 0x002fc80007f3e0ff */
[----:B0-----:R-:W-:Y:S01]  /*15290*/  LEA.HI.X.SX32 R11, R7, R8, 0x1, P1 ;  /* 0x00000008070b7211 */ /* 0x001fe200008f0eff */
[----:B------:R-:W-:Y:S01]  /*152a0*/  STL [R1+0x2f0], R10 ;  /* 0x0002f00a01007387 */ /* 0x000fe20000100800 */
[----:B------:R-:W-:Y:S01]  /*152b0*/  IMAD R7, R90, UR5, RZ ;  /* 0x000000055a077c24 */ /* 0x000fe2000f8e02ff */
[----:B------:R-:W-:Y:S01]  /*152c0*/  PRMT R54, RZ, 0x7610, R54 ;  /* 0x00007610ff367816 */ /* 0x000fe20000000036 */
[----:B------:R-:W0:Y:S01]  /*152d0*/  LDCU UR5, c[0x0][0x3b0] ;  /* 0x00007600ff0577ac */ /* 0x000e220008000800 */
[----:B----4-:R1:W-:Y:S04]  /*152e0*/  STS.U8 [R6+UR10+0x1d00], R81 ;  /* 0x001d005106007988 */ /* 0x0103e8000800000a */
[----:B------:R4:W-:Y:S04]  /*152f0*/  STS.U8 [R6+UR10+0x1900], R83 ;  /* 0x0019005306007988 */ /* 0x0009e8000800000a */
[----:B------:R0:W2:Y:S01]  /*15300*/  @P0 LDG.E.U8 R55, desc[UR24][R10.64] ;  /* 0x000000180a370981 */ /* 0x0000a2000c1e1100 */
[----:B-1----:R-:W1:Y:S03]  /*15310*/  S2R R81, SR_TID.X ;  /* 0x0000000000517919 */ /* 0x002e660000002100 */
[----:B------:R4:W-:Y:S04]  /*15320*/  STL [R1+0x2ec], R11 ;  /* 0x0002ec0b01007387 */ /* 0x0009e80000100800 */
[----:B------:R-:W2:Y:S01]  /*15330*/  LDL.LU R87, [R1+0x314] ;  /* 0x0003140001577983 */ /* 0x000ea20000300800 */
[----:B0-----:R-:W-:-:S03]  /*15340*/  IADD3 R10, P1, PT, R7, R9, RZ ;  /* 0x00000009070a7210 */ /* 0x001fc60007f3e0ff */
[----:B----4-:R-:W4:Y:S01]  /*15350*/  LDL.LU R83, [R1+0x310] ;  /* 0x0003100001537983 */ /* 0x010f220000300800 */
[----:B------:R-:W-:-:S03]  /*15360*/  LEA.HI.X.SX32 R11, R7, R8, 0x1, P1 ;  /* 0x00000008070b7211 */ /* 0x000fc600008f0eff */
[----:B------:R-:W-:Y:S04]  /*15370*/  STL [R1+0x2f8], R10 ;  /* 0x0002f80a01007387 */ /* 0x000fe80000100800 */
[----:B------:R-:W-:Y:S04]  /*15380*/  STL [R1+0x2f4], R11 ;  /* 0x0002f40b01007387 */ /* 0x000fe80000100800 */
[----:B------:R-:W4:Y:S04]  /*15390*/  LDL.LU R88, [R1+0x4] ;  /* 0x0000040001587983 */ /* 0x000f280000300800 */
[----:B------:R1:W-:Y:S04]  /*153a0*/  STS.U8 [R6+UR10+0x3500], R85 ;  /* 0x0035005506007988 */ /* 0x0003e8000800000a */
[----:B------:R0:W-:Y:S04]  /*153b0*/  STS.U8 [R6+UR10+0x3900], R82 ;  /* 0x0039005206007988 */ /* 0x0001e8000800000a */
[----:B------:R0:W4:Y:S01]  /*153c0*/  @P0 LDG.E.U8 R54, desc[UR24][R10.64] ;  /* 0x000000180a360981 */ /* 0x000122000c1e1100 */
[----:B-1----:R-:W-:-:S03]  /*153d0*/  LOP3.LUT R85, R81, 0x7f, RZ, 0xc0, !PT ;  /* 0x0000007f51557812 */ /* 0x002fc600078ec0ff */
[----:B0-----:R-:W4:Y:S04]  /*153e0*/  LDL.LU R82, [R1+0x328] ;  /* 0x0003280001527983 */ /* 0x001f280000300800 */
[----:B------:R-:W4:Y:S01]  /*153f0*/  LDL.LU R81, [R1+0x30c] ;  /* 0x00030c0001517983 */ /* 0x000f220000300800 */
[----:B------:R-:W-:Y:S01]  /*15400*/  LOP3.LUT R7, R85, 0x30, RZ, 0x3c, !PT ;  /* 0x0000003055077812 */ /* 0x000fe200078e3cff */
[----:B------:R-:W-:Y:S01]  /*15410*/  IMAD R10, R91, UR4, RZ ;  /* 0x000000045b0a7c24 */ /* 0x000fe2000f8e02ff */
[----:B------:R-:W-:Y:S01]  /*15420*/  PRMT R53, RZ, 0x7610, R53 ;  /* 0x00007610ff357816 */ /* 0x000fe20000000035 */
[----:B------:R-:W0:Y:S03]  /*15430*/  LDCU UR4, c[0x0][0x3b0] ;  /* 0x00007600ff0477ac */ /* 0x000e260008000800 */
[----:B------:R-:W-:-:S04]  /*15440*/  IADD3 R11, P1, PT, R10, R9, RZ ;  /* 0x000000090a0b7210 */ /* 0x000fc80007f3e0ff */
[----:B------:R-:W-:Y:S01]  /*15450*/  LEA.HI.X.SX32 R89, R10, R8, 0x1, P1 ;  /* 0x000000080a597211 */ /* 0x000fe200008f0eff */
[----:B------:R-:W-:Y:S01]  /*15460*/  @P0 IMAD.MOV.U32 R10, RZ, RZ, R11 ;  /* 0x000000ffff0a0224 */ /* 0x000fe200078e000b */
[----:B------:R-:W-:Y:S01]  /*15470*/  PRMT R52, RZ, 0x7610, R52 ;  /* 0x00007610ff347816 */ /* 0x000fe20000000034 */
[----:B---3--:R1:W-:Y:S04]  /*15480*/  STS.U8 [R6+UR10+0x3d00], R86 ;  /* 0x003d005606007988 */ /* 0x0083e8000800000a */
[----:B-1----:R-:W3:Y:S04]  /*15490*/  LDL.LU R86, [R1+0xc] ;  /* 0x00000c0001567983 */ /* 0x002ee80000300800 */
[----:B--2---:R1:W-:Y:S04]  /*154a0*/  STS.U8 [R7+UR10+0x180], R84 ;  /* 0x0001805407007988 */ /* 0x0043e8000800000a */
[----:B-1----:R-:W2:Y:S04]  /*154b0*/  LDL.LU R84, [R1+0x324] ;  /* 0x0003240001547983 */ /* 0x002ea80000300800 */
[----:B------:R1:W-:Y:S04]  /*154c0*/  STS.U8 [R7+UR10+0x2180], R80 ;  /* 0x0021805007007988 */ /* 0x0003e8000800000a */
[----:B-1----:R-:W2:Y:S04]  /*154d0*/  LDL.LU R80, [R1+0x320] ;  /* 0x0003200001507983 */ /* 0x002ea80000300800 */
[----:B------:R1:W-:Y:S04]  /*154e0*/  STL [R1+0x300], R11 ;  /* 0x0003000b01007387 */ /* 0x0003e80000100800 */
[----:B------:R0:W-:Y:S01]  /*154f0*/  STL [R1+0x2fc], R89 ;  /* 0x0002fc5901007387 */ /* 0x0001e20000100800 */
[----:B-1----:R-:W-:-:S03]  /*15500*/  @P0 IMAD.MOV.U32 R11, RZ, RZ, R89 ;  /* 0x000000ffff0b0224 */ /* 0x002fc600078e0059 */
[----:B0-----:R-:W2:Y:S04]  /*15510*/  LDL.LU R89, [R1+0x10] ;  /* 0x0000100001597983 */ /* 0x001ea80000300800 */
[----:B------:R0:W2:Y:S02]  /*15520*/  @P0 LDG.E.U8 R53, desc[UR24][R10.64] ;  /* 0x000000180a350981 */ /* 0x0000a4000c1e1100 */
[----:B0-----:R-:W-:Y:S02]  /*15530*/  IMAD R10, R93, UR5, RZ ;  /* 0x000000055d0a7c24 */ /* 0x001fe4000f8e02ff */
[----:B------:R0:W-:Y:S01]  /*15540*/  STS.U8 [R7+UR10+0x580], R87 ;  /* 0x0005805707007988 */ /* 0x0001e2000800000a */
[----:B------:R-:W3:Y:S02]  /*15550*/  LDCU UR5, c[0x0][0x3b0] ;  /* 0x00007600ff0577ac */ /* 0x000ee40008000800 */
[C---:B------:R-:W-:Y:S01]  /*15560*/  IADD3 R11, P1, PT, R10.reuse, R9, RZ ;  /* 0x000000090a0b7210 */ /* 0x040fe20007f3e0ff */
[----:B----4-:R1:W-:Y:S03]  /*15570*/  STS.U8 [R7+UR10+0x2580], R83 ;  /* 0x0025805307007988 */ /* 0x0103e6000800000a */
[----:B------:R-:W-:Y:S01]  /*15580*/  LEA.HI.X.SX32 R90, R10, R8, 0x1, P1 ;  /* 0x000000080a5a7211 */ /* 0x000fe200008f0eff */
[----:B0-----:R-:W4:Y:S01]  /*15590*/  LDL.LU R87, [R1+0x338] ;  /* 0x0003380001577983 */ /* 0x001f220000300800 */
[----:B------:R-:W-:-:S03]  /*155a0*/  @P0 IMAD.MOV.U32 R10, RZ, RZ, R11 ;  /* 0x000000ffff0a0224 */ /* 0x000fc600078e000b */
[----:B-1----:R-:W4:Y:S04]  /*155b0*/  LDL.LU R83, [R1+0x31c] ;  /* 0x00031c0001537983 */ /* 0x002f280000300800 */
[----:B------:R0:W-:Y:S04]  /*155c0*/  STL [R1+0x308], R11 ;  /* 0x0003080b01007387 */ /* 0x0001e80000100800 */
[----:B------:R-:W-:Y:S01]  /*155d0*/  STL [R1+0x304], R90 ;  /* 0x0003045a01007387 */ /* 0x000fe20000100800 */
[----:B0-----:R-:W-:-:S05]  /*155e0*/  @P0 IMAD.MOV.U32 R11, RZ, RZ, R90 ;  /* 0x000000ffff0b0224 */ /* 0x001fca00078e005a */
[----:B------:R0:W4:Y:S02]  /*155f0*/  @P0 LDG.E.U8 R52, desc[UR24][R10.64] ;  /* 0x000000180a340981 */ /* 0x000124000c1e1100 */
[----:B0-----:R-:W-:Y:S02]  /*15600*/  IMAD R10, R88, UR4, RZ ;  /* 0x00000004580a7c24 */ /* 0x001fe4000f8e02ff */
[----:B------:R0:W-:Y:S01]  /*15610*/  STS.U8 [R7+UR10+0x980], R82 ;  /* 0x0009805207007988 */ /* 0x0001e2000800000a */
[----:B------:R-:W-:Y:S01]  /*15620*/  PRMT R51, RZ, 0x7610, R51 ;  /* 0x00007610ff337816 */ /* 0x000fe20000000033 */
[----:B------:R-:W1:Y:S02]  /*15630*/  LDCU UR4, c[0x0][0x3b0] ;  /* 0x00007600ff0477ac */ /* 0x000e640008000800 */
[----:B------:R-:W4:Y:S04]  /*15640*/  LDL.LU R88, [R1+0x14] ;  /* 0x0000140001587983 */ /* 0x000f280000300800 */
[----:B------:R1:W-:Y:S04]  /*15650*/  STS.U8 [R7+UR10+0x2980], R81 ;  /* 0x0029805107007988 */ /* 0x0003e8000800000a */
[----:B0-----:R-:W4:Y:S04]  /*15660*/  LDL.LU R82, [R1+0x334] ;  /* 0x0003340001527983 */ /* 0x001f280000300800 */
[----:B-1----:R-:W4:Y:S01]  /*15670*/  LDL.LU R81, [R1+0x330] ;  /* 0x0003300001517983 */ /* 0x002f220000300800 */
[----:B------:R-:W-:-:S04]  /*15680*/  IADD3 R11, P1, PT, R10, R9, RZ ;  /* 0x000000090a0b7210 */ /* 0x000fc80007f3e0ff */
[----:B------:R-:W-:Y:S01]  /*15690*/  LEA.HI.X.SX32 R90, R10, R8, 0x1, P1 ;  /* 0x000000080a5a7211 */ /* 0x000fe200008f0eff */
[----:B------:R0:W-:Y:S01]  /*156a0*/  STL [R1+0x310], R11 ;  /* 0x0003100b01007387 */ /* 0x0001e20000100800 */
[----:B------:R-:W-:-:S03]  /*156b0*/  @P0 IMAD.MOV.U32 R10, RZ, RZ, R11 ;  /* 0x000000ffff0a0224 */ /* 0x000fc600078e000b */
[----:B------:R-:W-:Y:S01]  /*156c0*/  STL [R1+0x30c], R90 ;  /* 0x00030c5a01007387 */ /* 0x000fe20000100800 */
[----:B0-----:R-:W-:-:S05]  /*156d0*/  @P0 IMAD.MOV.U32 R11, RZ, RZ, R90 ;  /* 0x000000ffff0b0224 */ /* 0x001fca00078e005a */
[----:B------:R3:W4:Y:S01]  /*156e0*/  @P0 LDG.E.U8 R51, desc[UR24][R10.64] ;  /* 0x000000180a330981 */ /* 0x000722000c1e1100 */
[----:B------:R-:W-:Y:S02]  /*156f0*/  PRMT R50, RZ, 0x7610, R50 ;  /* 0x00007610ff327816 */ /* 0x000fe40000000032 */
[----:B------:R-:W-:Y:S01]  /*15700*/  PRMT R49, RZ, 0x7610, R49 ;  /* 0x00007610ff317816 */ /* 0x000fe20000000031 */
[----:B---3--:R-:W-:Y:S01]  /*15710*/  IMAD R10, R86, UR5, RZ ;  /* 0x00000005560a7c24 */ /* 0x008fe2000f8e02ff */
[----:B------:R-:W0:Y:S01]  /*15720*/  LDCU UR5, c[0x0][0x3b0] ;  /* 0x00007600ff0577ac */ /* 0x000e220008000800 */
[----:B------:R-:W3:Y:S04]  /*15730*/  LDL.LU R86, [R1+0x340] ;  /* 0x0003400001567983 */ /* 0x000ee80000300800 */
[----:B--2---:R1:W-:Y:S04]  /*15740*/  STS.U8 [R7+UR10+0xd80], R84 ;  /* 0x000d805407007988 */ /* 0x0043e8000800000a */
[----:B-1----:R-:W2:Y:S04]  /*15750*/  LDL.LU R84, [R1+0x18] ;  /* 0x0000180001547983 */ /* 0x002ea80000300800 */
[----:B------:R1:W-:Y:S01]  /*15760*/  STS.U8 [R7+UR10+0x2d80], R80 ;  /* 0x002d805007007988 */ /* 0x0003e2000800000a */
[----:B------:R-:W-:-:S03]  /*15770*/  IADD3 R11, P1, PT, R10, R9, RZ ;  /* 0x000000090a0b7210 */ /* 0x000fc60007f3e0ff */
[----:B-1----:R-:W2:Y:S01]  /*15780*/  LDL.LU R80, [R1+0x32c] ;  /* 0x00032c0001507983 */ /* 0x002ea20000300800 */
[----:B------:R-:W-:Y:S01]  /*15790*/  LEA.HI.X.SX32 R90, R10, R8, 0x1, P1 ;  /* 0x000000080a5a7211 */ /* 0x000fe200008f0eff */
[----:B------:R-:W-:Y:S02]  /*157a0*/  @P0 IMAD.MOV.U32 R10, RZ, RZ, R11 ;  /* 0x000000ffff0a0224 */ /* 0x000fe400078e000b */
[----:B------:R1:W-:Y:S02]  /*157b0*/  STL [R1+0x318], R11 ;  /* 0x0003180b01007387 */ /* 0x0003e40000100800 */
[----:B-1----:R-:W-:-:S05]  /*157c0*/  @P0 IMAD.MOV.U32 R11, RZ, RZ, R90 ;  /* 0x000000ffff0b0224 */ /* 0x002fca00078e005a */
[----:B------:R1:W2:Y:S02]  /*157d0*/  @P0 LDG.E.U8 R50, desc[UR24][R10.64] ;  /* 0x000000180a320981 */ /* 0x0002a4000c1e1100 */
[----:B-1----:R-:W-:Y:S02]  /*157e0*/  IMAD R10, R89, UR4, RZ ;  /* 0x00000004590a7c24 */ /* 0x002fe4000f8e02ff */
[----:B------:R1:W-:Y:S01]  /*157f0*/  STL [R1+0x314], R90 ;  /* 0x0003145a01007387 */ /* 0x0003e20000100800 */
[----:B------:R-:W2:Y:S02]  /*15800*/  LDCU UR4, c[0x0][0x3b0] ;  /* 0x00007600ff0477ac */ /* 0x000ea40008000800 */
[C---:B------:R-:W-:Y:S01]  /*15810*/  IADD3 R11, P1, PT, R10.reuse, R9, RZ ;  /* 0x000000090a0b7210 */ /* 0x040fe20007f3e0ff */
[----:B----4-:R-:W-:Y:S04]  /*15820*/  STS.U8 [R7+UR10+0x1180], R87 ;  /* 0x0011805707007988 */ /* 0x010fe8000800000a */
[----:B------:R4:W-:Y:S04]  /*15830*/  STS.U8 [R7+UR10+0x3180], R83 ;  /* 0x0031805307007988 */ /* 0x0009e8000800000a */
[----:B-1----:R-:W2:Y:S04]  /*15840*/  LDL.LU R90, [R1+0x34c] ;  /* 0x00034c00015a7983 */ /* 0x002ea80000300800 */
[----:B------:R-:W2:Y:S01]  /*15850*/  LDL.LU R89, [R1+0x348] ;  /* 0x0003480001597983 */ /* 0x000ea20000300800 */
[----:B----4-:R-:W-:Y:S01]  /*15860*/  LEA.HI.X.SX32 R83, R10, R8, 0x1, P1 ;  /* 0x000000080a537211 */ /* 0x010fe200008f0eff */
[----:B------:R-:W-:-:S02]  /*15870*/  @P0 IMAD.MOV.U32 R10, RZ, RZ, R11 ;  /* 0x000000ffff0a0224 */ /* 0x000fc400078e000b */
[----:B------:R-:W4:Y:S04]  /*15880*/  LDL.LU R87, [R1+0x1c] ;  /* 0x00001c0001577983 */ /* 0x000f280000300800 */
[----:B------:R1:W-:Y:S02]  /*15890*/  STL [R1+0x320], R11 ;  /* 0x0003200b01007387 */ /* 0x0003e40000100800 */
[----:B-1----:R-:W-:-:S05]  /*158a0*/  @P0 IMAD.MOV.U32 R11, RZ, RZ, R83 ;  /* 0x000000ffff0b0224 */ /* 0x002fca00078e0053 */
[----:B------:R0:W4:Y:S04]  /*158b0*/  @P0 LDG.E.U8 R49, desc[UR24][R10.64] ;  /* 0x000000180a310981 */ /* 0x000128000c1e1100 */
[----:B------:R1:W-:Y:S01]  /*158c0*/  STL [R1+0x31c], R83 ;  /* 0x00031c5301007387 */ /* 0x0003e20000100800 */
[----:B0-----:R-:W-:-:S03]  /*158d0*/  IMAD R10, R88, UR5, RZ ;  /* 0x00000005580a7c24 */ /* 0x001fc6000f8e02ff */
[----:B------:R-:W-:Y:S01]  /*158e0*/  STS.U8 [R7+UR10+0x1580], R82 ;  /* 0x0015805207007988 */ /* 0x000fe2000800000a */
[----:B------:R-:W-:Y:S01]  /*158f0*/  PRMT R48, RZ, 0x7610, R48 ;  /* 0x00007610ff307816 */ /* 0x000fe20000000030 */
[----:B------:R-:W0:Y:S02]  /*15900*/  LDCU UR5, c[0x0][0x3b0] ;  /* 0x00007600ff0577ac */ /* 0x000e240008000800 */
[----:B-1----:R-:W4:Y:S01]  /*15910*/  LDL.LU R83, [R1+0x33c] ;  /* 0x00033c0001537983 */ /* 0x002f220000300800 */
[----:B------:R-:W-:-:S03]  /*15920*/  IADD3 R11, P1, PT, R10, R9, RZ ;  /* 0x000000090a0b7210 */ /* 0x000fc60007f3e0ff */
[----:B------:R1:W-:Y:S04]  /*15930*/  STS.U8 [R7+UR10+0x3580], R81 ;  /* 0x0035805107007988 */ /* 0x0003e8000800000a */
[----:B------:R0:W-:Y:S01]  /*15940*/  STL [R1+0x328], R11 ;  /* 0x0003280b01007387 */ /* 0x0001e20000100800 */
[----:B-1----:R-:W-:Y:S01]  /*15950*/  LEA.HI.X.SX32 R81, R10, R8, 0x1, P1 ;  /* 0x000000080a517211 */ /* 0x002fe200008f0eff */
[----:B------:R-:W-:-:S04]  /*15960*/  @P0 IMAD.MOV.U32 R10, RZ, RZ, R11 ;  /* 0x000000ffff0a0224 */ /* 0x000fc800078e000b */
[----:B------:R1:W-:Y:S01]  /*15970*/  STL [R1+0x324], R81 ;  /* 0x0003245101007387 */ /* 0x0003e20000100800 */
[----:B0-----:R-:W-:-:S03]  /*15980*/  @P0 IMAD.MOV.U32 R11, RZ, RZ, R81 ;  /* 0x000000ffff0b0224 */ /* 0x001fc600078e0051 */
[----:B------:R-:W4:Y:S04]  /*15990*/  LDL.LU R88, [R1+0x20] ;  /* 0x0000200001587983 */ /* 0x000f280000300800 */
[----:B------:R-:W4:Y:S04]  /*159a0*/  LDL.LU R82, [R1+0x358] ;  /* 0x0003580001527983 */ /* 0x000f280000300800 */
[----:B-1----:R-:W4:Y:S04]  /*159b0*/  LDL.LU R81, [R1+0x344] ;  /* 0x0003440001517983 */ /* 0x002f280000300800 */
[----:B------:R2:W4:Y:S01]  /*159c0*/  @P0 LDG.E.U8 R48, desc[UR24][R10.64] ;  /* 0x000000180a300981 */ /* 0x000522000c1e1100 */
[----:B------:R-:W-:-:S02]  /*159d0*/  PRMT R47, RZ, 0x7610, R47 ;  /* 0x00007610ff2f7816 */ /* 0x000fc4000000002f */
[----:B------:R-:W-:Y:S02]  /*159e0*/  LOP3.LUT R91, R85, 0x40, RZ, 0x3c, !PT ;  /* 0x00000040555b7812 */ /* 0x000fe400078e3cff */
[----:B------:R-:W-:Y:S01]  /*159f0*/  PRMT R46, RZ, 0x7610, R46 ;  /* 0x00007610ff2e7816 */ /* 0x000fe2000000002e */
[----:B---3--:R-:W-:Y:S01]  /*15a00*/  STS.U8 [R7+UR10+0x1980], R86 ;  /* 0x0019805607007988 */ /* 0x008fe2000800000a */
[----:B--2---:R-:W-:Y:S01]  /*15a10*/  IMAD R10, R84, UR4, RZ ;  /* 0x00000004540a7c24 */ /* 0x004fe2000f8e02ff */
[----:B------:R-:W4:Y:S04]  /*15a20*/  LDCU UR4, c[0x0][0x3b0] ;  /* 0x00007600ff0477ac */ /* 0x000f280008000800 */
[C---:B------:R-:W-:Y:S01]  /*15a30*/  IADD3 R11, P1, PT, R10.reuse, R9, RZ ;  /* 0x000000090a0b7210 */ /* 0x040fe20007f3e0ff */
[----:B------:R0:W-:Y:S04]  /*15a40*/  STS.U8 [R7+UR10+0x3980], R80 ;  /* 0x0039805007007988 */ /* 0x0001e8000800000a */
[----:B------:R1:W-:Y:S01]  /*15a50*/  STL [R1+0x330], R11 ;  /* 0x0003300b01007387 */ /* 0x0003e20000100800 */
[----:B0-----:R-:W-:-:S05]  /*15a60*/  LEA.HI.X.SX32 R80, R10, R8, 0x1, P1 ;  /* 0x000000080a507211 */ /* 0x001fca00008f0eff */
[----:B------:R0:W-:Y:S04]  /*15a70*/  STL [R1+0x32c], R80 ;  /* 0x00032c5001007387 */ /* 0x0001e80000100800 */
[----:B------:R-:W2:Y:S01]  /*15a80*/  LDL.LU R86, [R1+0x24] ;  /* 0x0000240001567983 */ /* 0x000ea20000300800 */
[----:B------:R-:W-:Y:S02]  /*15a90*/  @P0 IMAD.MOV.U32 R10, RZ, RZ, R11 ;  /* 0x000000ffff0a0224 */ /* 0x000fe400078e000b */
[----:B-1----:R-:W-:Y:S01]  /*15aa0*/  @P0 IMAD.MOV.U32 R11, RZ, RZ, R80 ;  /* 0x000000ffff0b0224 */ /* 0x002fe200078e0050 */
[----:B------:R-:W3:Y:S04]  /*15ab0*/  LDL.LU R84, [R1+0x370] ;  /* 0x0003700001547983 */ /* 0x000ee80000300800 */
[----:B0-----:R-:W3:Y:S04]  /*15ac0*/  LDL.LU R80, [R1+0x354] ;  /* 0x0003540001507983 */ /* 0x001ee80000300800 */
[----:B------:R4:W3:Y:S04]  /*15ad0*/  @P0 LDG.E.U8 R47, desc[UR24][R10.64] ;  /* 0x000000180a2f0981 */ /* 0x0008e8000c1e1100 */
[----:B------:R0:W-:Y:S01]  /*15ae0*/  STS.U8 [R7+UR10+0x3d80], R89 ;  /* 0x003d805907007988 */ /* 0x0001e2000800000a */
[----:B----4-:R-:W-:-:S03]  /*15af0*/  IMAD R10, R87, UR4, RZ ;  /* 0x00000004570a7c24 */ /* 0x010fc6000f8e02ff */
[----:B------:R1:W-:Y:S01]  /*15b00*/  STS.U8 [R7+UR10+0x1d80], R90 ;  /* 0x001d805a07007988 */ /* 0x0003e2000800000a */
[----:B------:R-:W2:Y:S03]  /*15b10*/  LDCU UR4, c[0x0][0x3b0] ;  /* 0x00007600ff0477ac */ /* 0x000ea60008000800 */
[----:B0-----:R-:W4:Y:S01]  /*15b20*/  LDL.LU R89, [R1+0x28] ;  /* 0x0000280001597983 */ /* 0x001f220000300800 */
[----:B------:R-:W-:-:S03]  /*15b30*/  IADD3 R11, P1, PT, R10, R9, RZ ;  /* 0x000000090a0b7210 */ /* 0x000fc60007f3e0ff */
[----:B------:R-:W4:Y:S01]  /*15b40*/  LDL.LU R87, [R1+0x364] ;  /* 0x0003640001577983 */ /* 0x000f220000300800 */
[----:B-1----:R-:W-:Y:S01]  /*15b50*/  LEA.HI.X.SX32 R90, R10, R8, 0x1, P1 ;  /* 0x000000080a5a7211 */ /* 0x002fe200008f0eff */
[----:B------:R-:W-:Y:S02]  /*15b60*/  @P0 IMAD.MOV.U32 R10, RZ, RZ, R11 ;  /* 0x000000ffff0a0224 */ /* 0x000fe400078e000b */
[----:B------:R0:W-:Y:S04]  /*15b70*/  STS.U8 [R91+UR10+0x200], R83 ;  /* 0x000200535b007988 */ /* 0x0001e8000800000a */
[----:B0-----:R-:W4:Y:S04]  /*15b80*/  LDL.LU R83, [R1+0x350] ;  /* 0x0003500001537983 */ /* 0x001f280000300800 */
[----:B------:R0:W-:Y:S04]  /*15b90*/  STL [R1+0x338], R11 ;  /* 0x0003380b01007387 */ /* 0x0001e80000100800 */
[----:B------:R-:W-:Y:S01]  /*15ba0*/  STL [R1+0x334], R90 ;  /* 0x0003345a01007387 */ /* 0x000fe20000100800 */
[----:B0-----:R-:W-:-:S03]  /*15bb0*/  @P0 IMAD.MOV.U32 R11, RZ, RZ, R90 ;  /* 0x000000ffff0b0224 */ /* 0x001fc600078e005a */
[----:B------:R0:W-:Y:S04]  /*15bc0*/  STS.U8 [R91+UR10+0x2200], R82 ;  /* 0x002200525b007988 */ /* 0x0001e8000800000a */
[----:B------:R1:W4:Y:S04]  /*15bd0*/  @P0 LDG.E.U8 R46, desc[UR24][R10.64] ;  /* 0x000000180a2e0981 */ /* 0x000328000c1e1100 */
[----:B------:R0:W-:Y:S01]  /*15be0*/  STS.U8 [R91+UR10+0x600], R81 ;  /* 0x000600515b007988 */ /* 0x0001e2000800000a */
[----:B-1----:R-:W-:Y:S01]  /*15bf0*/  IMAD R10, R88, UR5, RZ ;  /* 0x00000005580a7c24 */ /* 0x002fe2000f8e02ff */
[----:B------:R-:W-:-:S02]  /*15c00*/  PRMT R45, RZ, 0x7610, R45 ;  /* 0x00007610ff2d7816 */ /* 0x000fc4000000002d */
[----:B------:R-:W4:Y:S01]  /*15c10*/  LDL.LU R88, [R1+0x2c] ;  /* 0x00002c0001587983 */ /* 0x000f220000300800 */
[----:B------:R-:W4:Y:S03]  /*15c20*/  LDCU UR5, c[0x0][0x3b0] ;  /* 0x00007600ff0577ac */ /* 0x000f260008000800 */
[----:B0-----:R-:W4:Y:S04]  /*15c30*/  LDL.LU R82, [R1+0x37c] ;  /* 0x00037c0001527983 */ /* 0x001f280000300800 */
[----:B------:R-:W4:Y:S01]  /*15c40*/  LDL.LU R81, [R1+0x360] ;  /* 0x0003600001517983 */ /* 0x000f220000300800 */
        /* <DEDUP_REMOVED lines=9> */
[----:B--2---:R-:W-:Y:S01]  /*15ce0*/  IMAD R10, R86, UR4, RZ ;  /* 0x00000004560a7c24 */ /* 0x004fe2000f8e02ff */
[----:B------:R-:W0:Y:S01]  /*15cf0*/  LDCU UR4, c[0x0][0x3b0] ;  /* 0x00007600ff0477ac */ /* 0x000e220008000800 */
[----:B------:R-:W2:Y:S04]  /*15d00*/  LDL.LU R86, [R1+0x30] ;  /* 0x0000300001567983 */ /* 0x000ea80000300800 */
[----:B---3--:R1:W-:Y:S04]  /*15d10*/  STS.U8 [R91+UR10+0x2600], R84 ;  /* 0x002600545b007988 */ /* 0x0083e8000800000a */
[----:B------:R3:W-:Y:S04]  /*15d20*/  STS.U8 [R91+UR10+0xa00], R80 ;  /* 0x000a00505b007988 */ /* 0x0007e8000800000a */
[----:B-1----:R-:W2:Y:S04]  /*15d30*/  LDL.LU R84, [R1+0x374] ;  /* 0x0003740001547983 */ /* 0x002ea80000300800 */
[----:B---3--:R-:W3:Y:S01]  /*15d40*/  LDL.LU R80, [R1+0x35c] ;  /* 0x00035c0001507983 */ /* 0x008ee20000300800 */
[----:B------:R-:W-:-:S04]  /*15d50*/  IADD3 R11, P1, PT, R10, R9, RZ ;  /* 0x000000090a0b7210 */ /* 0x000fc80007f3e0ff */
[----:B------:R-:W-:Y:S01]  /*15d60*/  LEA.HI.X.SX32 R90, R10, R8, 0x1, P1 ;  /* 0x000000080a5a7211 */ /* 0x000fe200008f0eff */
[----:B------:R1:W-:Y:S01]  /*15d70*/  STL [R1+0x348], R11 ;  /* 0x0003480b01007387 */ /* 0x0003e20000100800 */
[----:B------:R-:W-:-:S03]  /*15d80*/  @P0 IMAD.MOV.U32 R10, RZ, RZ, R11 ;  /* 0x000000ffff0a0224 */ /* 0x000fc600078e000b */
[----:B-1----:R-:W-:Y:S01]  /*15d90*/  @P0 IMAD.MOV.U32 R11, RZ, RZ, R90 ;  /* 0x000000ffff0b0224 */ /* 0x002fe200078e005a */
[----:B------:R1:W-:Y:S04]  /*15da0*/  STL [R1+0x344], R90 ;  /* 0x0003445a01007387 */ /* 0x0003e80000100800 */
[----:B------:R4:W3:Y:S02]  /*15db0*/  @P0 LDG.E.U8 R44, desc[UR24][R10.64] ;  /* 0x000000180a2c0981 */ /* 0x0008e4000c1e1100 */
[----:B----4-:R-:W-:Y:S02]  /*15dc0*/  IMAD R10, R89, UR5, RZ ;  /* 0x00000005590a7c24 */ /* 0x010fe4000f8e02ff */
[----:B------:R4:W-:Y:S01]  /*15dd0*/  STS.U8 [R91+UR10+0x2a00], R87 ;  /* 0x002a00575b007988 */ /* 0x0009e2000800000a */
[----:B------:R-:W2:Y:S03]  /*15de0*/  LDCU UR5, c[0x0][0x3b0] ;  /* 0x00007600ff0577ac */ /* 0x000ea60008000800 */
[----:B------:R-:W3:Y:S01]  /*15df0*/  LDL.LU R89, [R1+0x34] ;  /* 0x0000340001597983 */ /* 0x000ee20000300800 */
[----:B------:R-:W-:-:S04]  /*15e00*/  IADD3 R11, P1, PT, R10, R9, RZ ;  /* 0x000000090a0b7210 */ /* 0x000fc80007f3e0ff */
[----:B-1----:R-:W-:Y:S01]  /*15e10*/  LEA.HI.X.SX32 R90, R10, R8, 0x1, P1 ;  /* 0x000000080a5a7211 */ /* 0x002fe200008f0eff */
[----:B----4-:R-:W4:Y:S01]  /*15e20*/  LDL.LU R87, [R1+0x384] ;  /* 0x0003840001577983 */ /* 0x010f220000300800 */
[----:B------:R-:W-:-:S03]  /*15e30*/  @P0 IMAD.MOV.U32 R10, RZ, RZ, R11 ;  /* 0x000000ffff0a0224 */ /* 0x000fc600078e000b */
[----:B------:R1:W-:Y:S04]  /*15e40*/  STS.U8 [R91+UR10+0xe00], R83 ;  /* 0x000e00535b007988 */ /* 0x0003e8000800000a */
[----:B-1----:R-:W4:Y:S04]  /*15e50*/  LDL.LU R83, [R1+0x368] ;  /* 0x0003680001537983 */ /* 0x002f280000300800 */
[----:B------:R1:W-:Y:S04]  /*15e60*/  STL [R1+0x350], R11 ;  /* 0x0003500b01007387 */ /* 0x0003e80000100800 */
[----:B------:R-:W-:Y:S01]  /*15e70*/  STL [R1+0x34c], R90 ;  /* 0x00034c5a01007387 */ /* 0x000fe20000100800 */
[----:B-1----:R-:W-:-:S05]  /*15e80*/  @P0 IMAD.MOV.U32 R11, RZ, RZ, R90 ;  /* 0x000000ffff0b0224 */ /* 0x002fca00078e005a */
[----:B------:R0:W4:Y:S04]  /*15e90*/  @P0 LDG.E.U8 R43, desc[UR24][R10.64] ;  /* 0x000000180a2b0981 */ /* 0x000128000c1e1100 */
[----:B------:R1:W-:Y:S01]  /*15ea0*/  STS.U8 [R91+UR10+0x2e00], R82 ;  /* 0x002e00525b007988 */ /* 0x0003e2000800000a */
[----:B0-----:R-:W-:Y:S01]  /*15eb0*/  IMAD R10, R88, UR4, RZ ;  /* 0x00000004580a7c24 */ /* 0x001fe2000f8e02ff */
[----:B------:R-:W-:Y:S02]  /*15ec0*/  PRMT R42, RZ, 0x7610, R42 ;  /* 0x00007610ff2a7816 */ /* 0x000fe4000000002a */
[----:B------:R-:W4:Y:S01]  /*15ed0*/  LDL.LU R88, [R1+0x378] ;  /* 0x0003780001587983 */ /* 0x000f220000300800 */
[----:B------:R-:W0:Y:S03]  /*15ee0*/  LDCU UR4, c[0x0][0x3b0] ;  /* 0x00007600ff0477ac */ /* 0x000e260008000800 */
[----:B------:R0:W-:Y:S04]  /*15ef0*/  STS.U8 [R91+UR10+0x1200], R81 ;  /* 0x001200515b007988 */ /* 0x0001e8000800000a */
[----:B-1----:R-:W4:Y:S04]  /*15f00*/  LDL.LU R82, [R1+0x36c] ;  /* 0x00036c0001527983 */ /* 0x002f280000300800 */
[----:B0-----:R-:W4:Y:S01]  /*15f10*/  LDL.LU R81, [R1+0x38] ;  /* 0x0000380001517983 */ /* 0x001f220000300800 */
[----:B------:R-:W-:-:S04]  /*15f20*/  IADD3 R11, P1, PT, R10, R9, RZ ;  /* 0x000000090a0b7210 */ /* 0x000fc80007f3e0ff */
[----:B------:R-:W-:Y:S01]  /*15f30*/  LEA.HI.X.SX32 R90, R10, R8, 0x1, P1 ;  /* 0x000000080a5a7211 */ /* 0x000fe200008f0eff */
[----:B------:R0:W-:Y:S01]  /*15f40*/  STL [R1+0x358], R11 ;  /* 0x0003580b01007387 */ /* 0x0001e20000100800 */
[----:B------:R-:W-:-:S03]  /*15f50*/  @P0 IMAD.MOV.U32 R10, RZ, RZ, R11 ;  /* 0x000000ffff0a0224 */ /* 0x000fc600078e000b */
[----:B0-----:R-:W-:-:S05]  /*15f60*/  @P0 IMAD.MOV.U32 R11, RZ, RZ, R90 ;  /* 0x000000ffff0b0224 */ /* 0x001fca00078e005a */
[----:B------:R2:W4:Y:S04]  /*15f70*/  @P0 LDG.E.U8 R42, desc[UR24][R10.64] ;  /* 0x000000180a2a0981 */ /* 0x000528000c1e1100 */
[----:B------:R0:W-:Y:S04]  /*15f80*/  STL [R1+0x354], R90 ;  /* 0x0003545a01007387 */ /* 0x0001e80000100800 */
[----:B0-----:R-:W4:Y:S01]  /*15f90*/  LDL.LU R90, [R1+0x398] ;  /* 0x00039800015a7983 */ /* 0x001f220000300800 */
[----:B------:R-:W-:Y:S02]  /*15fa0*/  PRMT R41, RZ, 0x7610, R41 ;  /* 0x00007610ff297816 */ /* 0x000fe40000000029 */
[----:B------:R-:W-:Y:S01]  /*15fb0*/  PRMT R40, RZ, 0x7610, R40 ;  /* 0x00007610ff287816 */ /* 0x000fe20000000028 */
[----:B--2---:R-:W-:Y:S01]  /*15fc0*/  IMAD R10, R86, UR5, RZ ;  /* 0x00000005560a7c24 */ /* 0x004fe2000f8e02ff */
[----:B------:R-:W0:Y:S04]  /*15fd0*/  LDCU UR5, c[0x0][0x3b0] ;  /* 0x00007600ff0577ac */ /* 0x000e280008000800 */
[C---:B------:R-:W-:Y:S01]  /*15fe0*/  IADD3 R11, P1, PT, R10.reuse, R9, RZ ;  /* 0x000000090a0b7210 */ /* 0x040fe20007f3e0ff */
[----:B------:R-:W-:Y:S04]  /*15ff0*/  STS.U8 [R91+UR10+0x3200], R84 ;  /* 0x003200545b007988 */ /* 0x000fe8000800000a */
[----:B---3--:R1:W-:Y:S04]  /*16000*/  STS.U8 [R91+UR10+0x1600], R80 ;  /* 0x001600505b007988 */ /* 0x0083e8000800000a */
[----:B------:R2:W-:Y:S01]  /*16010*/  STL [R1+0x360], R11 ;  /* 0x0003600b01007387 */ /* 0x0005e20000100800 */
[----:B-1----:R-:W-:-:S05]  /*16020*/  LEA.HI.X.SX32 R80, R10, R8, 0x1, P1 ;  /* 0x000000080a507211 */ /* 0x002fca00008f0eff */
[----:B------:R1:W-:Y:S04]  /*16030*/  STL [R1+0x35c], R80 ;  /* 0x00035c5001007387 */ /* 0x0003e80000100800 */
[----:B------:R-:W3:Y:S04]  /*16040*/  LDL.LU R86, [R1+0x3c] ;  /* 0x00003c0001567983 */ /* 0x000ee80000300800 */
[----:B------:R-:W3:Y:S01]  /*16050*/  LDL.LU R84, [R1+0x38c] ;  /* 0x00038c0001547983 */ /* 0x000ee20000300800 */
[----:B------:R-:W-:Y:S02]  /*16060*/  @P0 IMAD.MOV.U32 R10, RZ, RZ, R11 ;  /* 0x000000ffff0a0224 */ /* 0x000fe400078e000b */
[----:B--2---:R-:W-:-:S02]  /*16070*/  @P0 IMAD.MOV.U32 R11, RZ, RZ, R80 ;  /* 0x000000ffff0b0224 */ /* 0x004fc400078e0050 */
[----:B-1----:R-:W2:Y:S04]  /*16080*/  LDL.LU R80, [R1+0x380] ;  /* 0x0003800001507983 */ /* 0x002ea80000300800 */
[----:B------:R1:W2:Y:S02]  /*16090*/  @P0 LDG.E.U8 R41, desc[UR24][R10.64] ;  /* 0x000000180a290981 */ /* 0x0002a4000c1e1100 */
[----:B-1----:R-:W-:Y:S02]  /*160a0*/  IMAD R10, R89, UR4, RZ ;  /* 0x00000004590a7c24 */ /* 0x002fe4000f8e02ff */
[----:B----4-:R-:W-:Y:S01]  /*160b0*/  STS.U8 [R91+UR10+0x3600], R87 ;  /* 0x003600575b007988 */ /* 0x010fe2000800000a */
[----:B------:R-:W3:Y:S02]  /*160c0*/  LDCU UR4, c[0x0][0x3b0] ;  /* 0x00007600ff0477ac */ /* 0x000ee40008000800 */
[----:B------:R-:W-:-:S05]  /*160d0*/  IADD3 R11, P1, PT, R10, R9, RZ ;  /* 0x000000090a0b7210 */ /* 0x000fca0007f3e0ff */
[----:B------:R-:W-:Y:S04]  /*160e0*/  STL [R1+0x368], R11 ;  /* 0x0003680b01007387 */ /* 0x000fe80000100800 */
[----:B------:R1:W-:Y:S02]  /*160f0*/  STS.U8 [R91+UR10+0x1a00], R83 ;  /* 0x001a00535b007988 */ /* 0x0003e4000800000a */
[----:B-1----:R-:W-:Y:S01]  /*16100*/  LEA.HI.X.SX32 R83, R10, R8, 0x1, P1 ;  /* 0x000000080a537211 */ /* 0x002fe200008f0eff */
[----:B------:R-:W-:-:S04]  /*16110*/  @P0 IMAD.MOV.U32 R10, RZ, RZ, R11 ;  /* 0x000000ffff0a0224 */ /* 0x000fc800078e000b */
[----:B------:R1:W-:Y:S01]  /*16120*/  STL [R1+0x364], R83 ;  /* 0x0003645301007387 */ /* 0x0003e20000100800 */
[----:B------:R-:W-:-:S03]  /*16130*/  @P0 IMAD.MOV.U32 R11, RZ, RZ, R83 ;  /* 0x000000ffff0b0224 */ /* 0x000fc600078e0053 */
[----:B------:R-:W4:Y:S04]  /*16140*/  LDL.LU R89, [R1+0x40] ;  /* 0x0000400001597983 */ /* 0x000f280000300800 */
[----:B------:R0:W4:Y:S04]  /*16150*/  @P0 LDG.E.U8 R40, desc[UR24][R10.64] ;  /* 0x000000180a280981 */ /* 0x000128000c1e1100 */
[----:B------:R-:W4:Y:S04]  /*16160*/  LDL.LU R87, [R1+0x394] ;  /* 0x0003940001577983 */ /* 0x000f280000300800 */
[----:B-1----:R-:W4:Y:S01]  /*16170*/  LDL.LU R83, [R1+0x390] ;  /* 0x0003900001537983 */ /* 0x002f220000300800 */
[----:B0-----:R-:W-:-:S03]  /*16180*/  IMAD R10, R81, UR5, RZ ;  /* 0x00000005510a7c24 */ /* 0x001fc6000f8e02ff */
[----:B------:R0:W-:Y:S01]  /*16190*/  STS.U8 [R91+UR10+0x3a00], R88 ;  /* 0x003a00585b007988 */ /* 0x0001e2000800000a */
[----:B------:R-:W-:Y:S01]  /*161a0*/  PRMT R39, RZ, 0x7610, R39 ;  /* 0x00007610ff277816 */ /* 0x000fe20000000027 */
[----:B------:R-:W4:Y:S01]  /*161b0*/  LDCU UR5, c[0x0][0x3b0] ;  /* 0x00007600ff0577ac */ /* 0x000f220008000800 */
[----:B------:R-:W-:-:S04]  /*161c0*/  IADD3 R11, P1, PT, R10, R9, RZ ;  /* 0x000000090a0b7210 */ /* 0x000fc80007f3e0ff */
[----:B------:R-:W-:Y:S01]  /*161d0*/  LEA.HI.X.SX32 R81, R10, R8, 0x1, P1 ;  /* 0x000000080a517211 */ /* 0x000fe200008f0eff */
[----:B------:R1:W-:Y:S04]  /*161e0*/  STL [R1+0x370], R11 ;  /* 0x0003700b01007387 */ /* 0x0003e80000100800 */
[----:B------:R-:W-:Y:S04]  /*161f0*/  STL [R1+0x36c], R81 ;  /* 0x00036c5101007387 */ /* 0x000fe80000100800 */
[----:B0-----:R-:W4:Y:S01]  /*16200*/  LDL.LU R88, [R1+0x44] ;  /* 0x0000440001587983 */ /* 0x001f220000300800 */
[----:B------:R-:W-:-:S02]  /*16210*/  @P0 IMAD.MOV.U32 R10, RZ, RZ, R11 ;  /* 0x000000ffff0a0224 */ /* 0x000fc400078e000b */
[----:B-1----:R-:W-:Y:S01]  /*16220*/  @P0 IMAD.MOV.U32 R11, RZ, RZ, R81 ;  /* 0x000000ffff0b0224 */ /* 0x002fe200078e0051 */
[----:B------:R0:W-:Y:S04]  /*16230*/  STS.U8 [R91+UR10+0x1e00], R82 ;  /* 0x001e00525b007988 */ /* 0x0001e8000800000a */
[----:B------:R3:W4:Y:S04]  /*16240*/  @P0 LDG.E.U8 R39, desc[UR24][R10.64] ;  /* 0x000000180a270981 */ /* 0x000728000c1e1100 */
[----:B0-----:R-:W4:Y:S04]  /*16250*/  LDL.LU R82, [R1+0x3a8] ;  /* 0x0003a80001527983 */ /* 0x001f280000300800 */
[----:B------:R-:W4:Y:S04]  /*16260*/  LDL.LU R81, [R1+0x388] ;  /* 0x0003880001517983 */ /* 0x000f280000300800 */
[----:B------:R0:W-:Y:S02]  /*16270*/  STS.U8 [R91+UR10+0x3e00], R90 ;  /* 0x003e005a5b007988 */ /* 0x0001e4000800000a */
[----:B0-----:R-:W-:-:S02]  /*16280*/  LOP3.LUT R90, R85, 0x50, RZ, 0x3c, !PT ;  /* 0x00000050555a7812 */ /* 0x001fc400078e3cff */
[----:B------:R-:W-:Y:S02]  /*16290*/  PRMT R38, RZ, 0x7610, R38 ;  /* 0x00007610ff267816 */ /* 0x000fe40000000026 */
[----:B------:R-:W-:Y:S01]  /*162a0*/  PRMT R37, RZ, 0x7610, R37 ;  /* 0x00007610ff257816 */ /* 0x000fe20000000025 */
[----:B---3--:R-:W-:Y:S01]  /*162b0*/  IMAD R10, R86, UR4, RZ ;  /* 0x00000004560a7c24 */ /* 0x008fe2000f8e02ff */
[----:B------:R-:W0:Y:S01]  /*162c0*/  LDCU UR4, c[0x0][0x3b0] ;  /* 0x00007600ff0477ac */ /* 0x000e220008000800 */
[----:B------:R-:W3:Y:S04]  /*162d0*/  LDL.LU R86, [R1+0x48] ;  /* 0x0000480001567983 */ /* 0x000ee80000300800 */
[----:B------:R1:W-:Y:S04]  /*162e0*/  STS.U8 [R90+UR10+0x280], R84 ;  /* 0x000280545a007988 */ /* 0x0003e8000800000a */
[----:B-1----:R-:W3:Y:S04]  /*162f0*/  LDL.LU R84, [R1+0x3a4] ;  /* 0x0003a40001547983 */ /* 0x002ee80000300800 */
[----:B--2---:R1:W-:Y:S01]  /*16300*/  STS.U8 [R90+UR10+0x2280], R80 ;  /* 0x002280505a007988 */ /* 0x0043e2000800000a */
[----:B------:R-:W-:-:S03]  /*16310*/  IADD3 R11, P1, PT, R10, R9, RZ ;  /* 0x000000090a0b7210 */ /* 0x000fc60007f3e0ff */
[----:B-1----:R-:W2:Y:S01]  /*16320*/  LDL.LU R80, [R1+0x3a0] ;  /* 0x0003a00001507983 */ /* 0x002ea20000300800 */
[----:B------:R-:W-:Y:S01]  /*16330*/  LEA.HI.X.SX32 R91, R10, R8, 0x1, P1 ;  /* 0x000000080a5b7211 */ /* 0x000fe200008f0eff */
[----:B------:R-:W-:Y:S02]  /*16340*/  @P0 IMAD.MOV.U32 R10, RZ, RZ, R11 ;  /* 0x000000ffff0a0224 */ /* 0x000fe400078e000b */
[----:B------:R1:W-:Y:S04]  /*16350*/  STL [R1+0x378], R11 ;  /* 0x0003780b01007387 */ /* 0x0003e80000100800 */
[----:B------:R0:W-:Y:S01]  /*16360*/  STL [R1+0x374], R91 ;  /* 0x0003745b01007387 */ /* 0x0001e20000100800 */
[----:B-1----:R-:W-:-:S05]  /*16370*/  @P0 IMAD.MOV.U32 R11, RZ, RZ, R91 ;  /* 0x000000ffff0b0224 */ /* 0x002fca00078e005b */
[----:B------:R4:W2:Y:S02]  /*16380*/  @P0 LDG.E.U8 R38, desc[UR24][R10.64] ;  /* 0x000000180a260981 */ /* 0x0008a4000c1e1100 */
[----:B----4-:R-:W-:Y:S01]  /*16390*/  IMAD R10, R89, UR5, RZ ;  /* 0x00000005590a7c24 */ /* 0x010fe2000f8e02ff */
[----:B------:R-:W3:Y:S01]  /*163a0*/  LDCU UR5, c[0x0][0x3b0] ;  /* 0x00007600ff0577ac */ /* 0x000ee20008000800 */
[----:B------:R-:W4:Y:S03]  /*163b0*/  LDL.LU R89, [R1+0x4c] ;  /* 0x00004c0001597983 */ /* 0x000f260000300800 */
[C---:B------:R-:W-:Y:S01]  /*163c0*/  IADD3 R11, P1, PT, R10.reuse, R9, RZ ;  /* 0x000000090a0b7210 */ /* 0x040fe20007f3e0ff */
[----:B------:R1:W-:Y:S03]  /*163d0*/  STS.U8 [R90+UR10+0x680], R87 ;  /* 0x000680575a007988 */ /* 0x0003e6000800000a */
[----:B0-----:R-:W-:Y:S01]  /*163e0*/  LEA.HI.X.SX32 R91, R10, R8, 0x1, P1 ;  /* 0x000000080a5b7211 */ /* 0x001fe200008f0eff */
[----:B------:R0:W-:Y:S01]  /*163f0*/  STS.U8 [R90+UR10+0x2680], R83 ;  /* 0x002680535a007988 */ /* 0x0001e2000800000a */
[----:B------:R-:W-:-:S03]  /*16400*/  @P0 IMAD.MOV.U32 R10, RZ, RZ, R11 ;  /* 0x000000ffff0a0224 */ /* 0x000fc600078e000b */
[----:B-1----:R-:W4:Y:S04]  /*16410*/  LDL.LU R87, [R1+0x3b8] ;  /* 0x0003b80001577983 */ /* 0x002f280000300800 */
[----:B0-----:R-:W4:Y:S04]  /*16420*/  LDL.LU R83, [R1+0x39c] ;  /* 0x00039c0001537983 */ /* 0x001f280000300800 */
[----:B------:R0:W-:Y:S04]  /*16430*/  STL [R1+0x380], R11 ;  /* 0x0003800b01007387 */ /* 0x0001e80000100800 */
[----:B------:R-:W-:Y:S01]  /*16440*/  STL [R1+0x37c], R91 ;  /* 0x00037c5b01007387 */ /* 0x000fe20000100800 */
[----:B0-----:R-:W-:-:S05]  /*16450*/  @P0 IMAD.MOV.U32 R11, RZ, RZ, R91 ;  /* 0x000000ffff0b0224 */ /* 0x001fca00078e005b */
[----:B------:R0:W4:Y:S02]  /*16460*/  @P0 LDG.E.U8 R37, desc[UR24][R10.64] ;  /* 0x000000180a250981 */ /* 0x000124000c1e1100 */
[----:B0-----:R-:W-:Y:S01]  /*16470*/  IMAD R10, R88, UR4, RZ ;  /* 0x00000004580a7c24 */ /* 0x001fe2000f8e02ff */
[----:B------:R-:W-:Y:S01]  /*16480*/  PRMT R36, RZ, 0x7610, R36 ;  /* 0x00007610ff247816 */ /* 0x000fe20000000024 */
[----:B------:R-:W4:Y:S01]  /*16490*/  LDL.LU R88, [R1+0x50] ;  /* 0x0000500001587983 */ /* 0x000f220000300800 */
[----:B------:R-:W4:Y:S03]  /*164a0*/  LDCU UR4, c[0x0][0x3b0] ;  /* 0x00007600ff0477ac */ /* 0x000f260008000800 */
[----:B------:R0:W-:Y:S04]  /*164b0*/  STS.U8 [R90+UR10+0xa80], R82 ;  /* 0x000a80525a007988 */ /* 0x0001e8000800000a */
        /* <DEDUP_REMOVED lines=22> */
[----:B------:R1:W-:Y:S02]  /*16620*/  STL [R1+0x390], R11 ;  /* 0x0003900b01007387 */ /* 0x0003e40000100800 */
[----:B-1----:R-:W-:-:S05]  /*16630*/  @P0 IMAD.MOV.U32 R11, RZ, RZ, R91 ;  /* 0x000000ffff0b0224 */ /* 0x002fca00078e005b */
[----:B------:R4:W2:Y:S02]  /*16640*/  @P0 LDG.E.U8 R35, desc[UR24][R10.64] ;  /* 0x000000180a230981 */ /* 0x0008a4000c1e1100 */
[----:B----4-:R-:W-:Y:S02]  /*16650*/  IMAD R10, R89, UR4, RZ ;  /* 0x00000004590a7c24 */ /* 0x010fe4000f8e02ff */
[----:B------:R1:W-:Y:S01]  /*16660*/  STL [R1+0x38c], R91 ;  /* 0x00038c5b01007387 */ /* 0x0003e20000100800 */
[----:B------:R-:W4:Y:S02]  /*16670*/  LDCU UR4, c[0x0][0x3b0] ;  /* 0x00007600ff0477ac */ /* 0x000f240008000800 */
[C---:B------:R-:W-:Y:S01]  /*16680*/  IADD3 R11, P1, PT, R10.reuse, R9, RZ ;  /* 0x000000090a0b7210 */ /* 0x040fe20007f3e0ff */
[----:B-1----:R-:W2:Y:S04]  /*16690*/  LDL.LU R91, [R1+0x3cc] ;  /* 0x0003cc00015b7983 */ /* 0x002ea80000300800 */
[----:B------:R1:W-:Y:S04]  /*166a0*/  STS.U8 [R90+UR10+0x1280], R87 ;  /* 0x001280575a007988 */ /* 0x0003e8000800000a */
[----:B------:R0:W-:Y:S04]  /*166b0*/  STS.U8 [R90+UR10+0x3280], R83 ;  /* 0x003280535a007988 */ /* 0x0001e8000800000a */
[----:B------:R-:W2:Y:S04]  /*166c0*/  LDL.LU R89, [R1+0x3c8] ;  /* 0x0003c80001597983 */ /* 0x000ea80000300800 */
[----:B-1----:R-:W2:Y:S01]  /*166d0*/  LDL.LU R87, [R1+0x58] ;  /* 0x0000580001577983 */ /* 0x002ea20000300800 */
[----:B0-----:R-:W-:Y:S01]  /*166e0*/  LEA.HI.X.SX32 R83, R10, R8, 0x1, P1 ;  /* 0x000000080a537211 */ /* 0x001fe200008f0eff */
[----:B------:R-:W-:-:S02]  /*166f0*/  @P0 IMAD.MOV.U32 R10, RZ, RZ, R11 ;  /* 0x000000ffff0a0224 */ /* 0x000fc400078e000b */
[----:B------:R0:W-:Y:S02]  /*16700*/  STL [R1+0x398], R11 ;  /* 0x0003980b01007387 */ /* 0x0001e40000100800 */
[----:B0-----:R-:W-:-:S05]  /*16710*/  @P0 IMAD.MOV.U32 R11, RZ, RZ, R83 ;  /* 0x000000ffff0b0224 */ /* 0x001fca00078e0053 */
[----:B------:R0:W2:Y:S04]  /*16720*/  @P0 LDG.E.U8 R34, desc[UR24][R10.64] ;  /* 0x000000180a220981 */ /* 0x0000a8000c1e1100 */
[----:B------:R1:W-:Y:S01]  /*16730*/  STL [R1+0x394], R83 ;  /* 0x0003945301007387 */ /* 0x0003e20000100800 */
[----:B0-----:R-:W-:Y:S01]  /*16740*/  IMAD R10, R88, UR5, RZ ;  /* 0x00000005580a7c24 */ /* 0x001fe2000f8e02ff */
[----:B------:R-:W-:Y:S01]  /*16750*/  PRMT R33, RZ, 0x7610, R33 ;  /* 0x00007610ff217816 */ /* 0x000fe20000000021 */
[----:B------:R-:W0:Y:S01]  /*16760*/  LDCU UR5, c[0x0][0x3b0] ;  /* 0x00007600ff0577ac */ /* 0x000e220008000800 */
[----:B-1----:R-:W2:Y:S02]  /*16770*/  LDL.LU R83, [R1+0x3bc] ;  /* 0x0003bc0001537983 */ /* 0x002ea40000300800 */
[----:B------:R-:W-:-:S02]  /*16780*/  IADD3 R11, P1, PT, R10, R9, RZ ;  /* 0x000000090a0b7210 */ /* 0x000fc40007f3e0ff */
[----:B------:R-:W-:Y:S04]  /*16790*/  STS.U8 [R90+UR10+0x1680], R82 ;  /* 0x001680525a007988 */ /* 0x000fe8000800000a */
[----:B------:R1:W-:Y:S04]  /*167a0*/  STS.U8 [R90+UR10+0x3680], R81 ;  /* 0x003680515a007988 */ /* 0x0003e8000800000a */
[----:B------:R0:W-:Y:S01]  /*167b0*/  STL [R1+0x3a0], R11 ;  /* 0x0003a00b01007387 */ /* 0x0001e20000100800 */
[----:B-1----:R-:W-:Y:S01]  /*167c0*/  LEA.HI.X.SX32 R81, R10, R8, 0x1, P1 ;  /* 0x000000080a517211 */ /* 0x002fe200008f0eff */
[----:B------:R-:W-:-:S04]  /*167d0*/  @P0 IMAD.MOV.U32 R10, RZ, RZ, R11 ;  /* 0x000000ffff0a0224 */ /* 0x000fc800078e000b */
[----:B------:R1:W-:Y:S01]  /*167e0*/  STL [R1+0x39c], R81 ;  /* 0x00039c5101007387 */ /* 0x0003e20000100800 */
[----:B0-----:R-:W-:-:S03]  /*167f0*/  @P0 IMAD.MOV.U32 R11, RZ, RZ, R81 ;  /* 0x000000ffff0b0224 */ /* 0x001fc600078e0051 */
[----:B------:R-:W2:Y:S04]  /*16800*/  LDL.LU R88, [R1+0x5c] ;  /* 0x00005c0001587983 */ /* 0x000ea80000300800 */
[----:B------:R-:W2:Y:S04]  /*16810*/  LDL.LU R82, [R1+0x3d8] ;  /* 0x0003d80001527983 */ /* 0x000ea80000300800 */
[----:B-1----:R-:W2:Y:S04]  /*16820*/  LDL.LU R81, [R1+0x3c4] ;  /* 0x0003c40001517983 */ /* 0x002ea80000300800 */
[----:B------:R4:W2:Y:S01]  /*16830*/  @P0 LDG.E.U8 R33, desc[UR24][R10.64] ;  /* 0x000000180a210981 */ /* 0x0008a2000c1e1100 */
[----:B------:R-:W-:-:S02]  /*16840*/  PRMT R32, RZ, 0x7610, R32 ;  /* 0x00007610ff207816 */ /* 0x000fc40000000020 */
[----:B------:R-:W-:Y:S01]  /*16850*/  PRMT R31, RZ, 0x7610, R31 ;  /* 0x00007610ff1f7816 */ /* 0x000fe2000000001f */
[----:B---3--:R-:W-:Y:S01]  /*16860*/  STS.U8 [R90+UR10+0x1a80], R86 ;  /* 0x001a80565a007988 */ /* 0x008fe2000800000a */
[----:B----4-:R-:W-:Y:S01]  /*16870*/  IMAD R10, R84, UR4, RZ ;  /* 0x00000004540a7c24 */ /* 0x010fe2000f8e02ff */
[----:B------:R-:W0:Y:S04]  /*16880*/  LDCU UR4, c[0x0][0x3b0] ;  /* 0x00007600ff0477ac */ /* 0x000e280008000800 */
[C---:B------:R-:W-:Y:S01]  /*16890*/  IADD3 R11, P1, PT, R10.reuse, R9, RZ ;  /* 0x000000090a0b7210 */ /* 0x040fe20007f3e0ff */
[----:B--2---:R1:W-:Y:S04]  /*168a0*/  STS.U8 [R90+UR10+0x3a80], R80 ;  /* 0x003a80505a007988 */ /* 0x0043e8000800000a */
[----:B------:R2:W-:Y:S01]  /*168b0*/  STL [R1+0x3a8], R11 ;  /* 0x0003a80b01007387 */ /* 0x0005e20000100800 */
[----:B-1----:R-:W-:-:S05]  /*168c0*/  LEA.HI.X.SX32 R80, R10, R8, 0x1, P1 ;  /* 0x000000080a507211 */ /* 0x002fca00008f0eff */
[----:B------:R1:W-:Y:S04]  /*168d0*/  STL [R1+0x3a4], R80 ;  /* 0x0003a45001007387 */ /* 0x0003e80000100800 */
[----:B------:R-:W3:Y:S01]  /*168e0*/  LDL.LU R86, [R1+0x60] ;  /* 0x0000600001567983 */ /* 0x000ee20000300800 */
[----:B------:R-:W-:Y:S02]  /*168f0*/  @P0 IMAD.MOV.U32 R10, RZ, RZ, R11 ;  /* 0x000000ffff0a0224 */ /* 0x000fe400078e000b */
[----:B--2---:R-:W-:Y:S01]  /*16900*/  @P0 IMAD.MOV.U32 R11, RZ, RZ, R80 ;  /* 0x000000ffff0b0224 */ /* 0x004fe200078e0050 */
[----:B------:R-:W2:Y:S04]  /*16910*/  LDL.LU R84, [R1+0x3f0] ;  /* 0x0003f00001547983 */ /* 0x000ea80000300800 */
[----:B-1----:R-:W4:Y:S04]  /*16920*/  LDL.LU R80, [R1+0x3d4] ;  /* 0x0003d40001507983 */ /* 0x002f280000300800 */
[----:B------:R0:W4:Y:S04]  /*16930*/  @P0 LDG.E.U8 R32, desc[UR24][R10.64] ;  /* 0x000000180a200981 */ /* 0x000128000c1e1100 */
[----:B------:R1:W-:Y:S04]  /*16940*/  STS.U8 [R90+UR10+0x1e80], R91 ;  /* 0x001e805b5a007988 */ /* 0x0003e8000800000a */
[----:B------:R1:W-:Y:S01]  /*16950*/  STS.U8 [R90+UR10+0x3e80], R89 ;  /* 0x003e80595a007988 */ /* 0x0003e2000800000a */
[----:B0-----:R-:W-:Y:S01]  /*16960*/  IMAD R10, R87, UR4, RZ ;  /* 0x00000004570a7c24 */ /* 0x001fe2000f8e02ff */
[----:B-1----:R-:W-:Y:S01]  /*16970*/  LOP3.LUT R91, R85, 0x60, RZ, 0x3c, !PT ;  /* 0x00000060555b7812 */ /* 0x002fe200078e3cff */
[----:B------:R-:W3:Y:S01]  /*16980*/  LDCU UR4, c[0x0][0x3b0] ;  /* 0x00007600ff0477ac */ /* 0x000ee20008000800 */
[----:B------:R-:W4:Y:S02]  /*16990*/  LDL.LU R89, [R1+0x64] ;  /* 0x0000640001597983 */ /* 0x000f240000300800 */
[----:B------:R-:W-:-:S02]  /*169a0*/  IADD3 R11, P1, PT, R10, R9, RZ ;  /* 0x000000090a0b7210 */ /* 0x000fc40007f3e0ff */
[----:B------:R-:W4:Y:S02]  /*169b0*/  LDL.LU R87, [R1+0x3e4] ;  /* 0x0003e40001577983 */ /* 0x000f240000300800 */
[----:B------:R-:W-:Y:S01]  /*169c0*/  LEA.HI.X.SX32 R90, R10, R8, 0x1, P1 ;  /* 0x000000080a5a7211 */ /* 0x000fe200008f0eff */
[----:B------:R-:W-:Y:S01]  /*169d0*/  @P0 IMAD.MOV.U32 R10, RZ, RZ, R11 ;  /* 0x000000ffff0a0224 */ /* 0x000fe200078e000b */
[----:B------:R0:W-:Y:S04]  /*169e0*/  STS.U8 [R91+UR10+0x300], R83 ;  /* 0x000300535b007988 */ /* 0x0001e8000800000a */
[----:B0-----:R-:W4:Y:S04]  /*169f0*/  LDL.LU R83, [R1+0x3d0] ;  /* 0x0003d00001537983 */ /* 0x001f280000300800 */
[----:B------:R0:W-:Y:S04]  /*16a00*/  STL [R1+0x3b0], R11 ;  /* 0x0003b00b01007387 */ /* 0x0001e80000100800 */
[----:B------:R-:W-:Y:S01]  /*16a10*/  STL [R1+0x3ac], R90 ;  /* 0x0003ac5a01007387 */ /* 0x000fe20000100800 */
[----:B0-----:R-:W-:-:S05]  /*16a20*/  @P0 IMAD.MOV.U32 R11, RZ, RZ, R90 ;  /* 0x000000ffff0b0224 */ /* 0x001fca00078e005a */
[----:B------:R0:W4:Y:S04]  /*16a30*/  @P0 LDG.E.U8 R31, desc[UR24][R10.64] ;  /* 0x000000180a1f0981 */ /* 0x000128000c1e1100 */
[----:B------:R1:W-:Y:S04]  /*16a40*/  STS.U8 [R91+UR10+0x2300], R82 ;  /* 0x002300525b007988 */ /* 0x0003e8000800000a */
[----:B------:R1:W-:Y:S01]  /*16a50*/  STS.U8 [R91+UR10+0x700], R81 ;  /* 0x000700515b007988 */ /* 0x0003e2000800000a */
[----:B0-----:R-:W-:Y:S01]  /*16a60*/  IMAD R10, R88, UR5, RZ ;  /* 0x00000005580a7c24 */ /* 0x001fe2000f8e02ff */
[----:B------:R-:W-:-:S02]  /*16a70*/  PRMT R30, RZ, 0x7610, R30 ;  /* 0x00007610ff1e7816 */ /* 0x000fc4000000001e */
[----:B------:R-:W4:Y:S01]  /*16a80*/  LDL.LU R88, [R1+0x68] ;  /* 0x0000680001587983 */ /* 0x000f220000300800 */
[----:B------:R-:W0:Y:S03]  /*16a90*/  LDCU UR5, c[0x0][0x3b0] ;  /* 0x00007600ff0577ac */ /* 0x000e260008000800 */
[----:B-1----:R-:W4:Y:S04]  /*16aa0*/  LDL.LU R82, [R1+0x400] ;  /* 0x0004000001527983 */ /* 0x002f280000300800 */
[----:B------:R-:W4:Y:S01]  /*16ab0*/  LDL.LU R81, [R1+0x3e0] ;  /* 0x0003e00001517983 */ /* 0x000f220000300800 */
[----:B------:R-:W-:-:S04]  /*16ac0*/  IADD3 R11, P1, PT, R10, R9, RZ ;  /* 0x000000090a0b7210 */ /* 0x000fc80007f3e0ff */
[----:B------:R-:W-:Y:S01]  /*16ad0*/  LEA.HI.X.SX32 R90, R10, R8, 0x1, P1 ;  /* 0x000000080a5a7211 */ /* 0x000fe200008f0eff */
[----:B------:R1:W-:Y:S01]  /*16ae0*/  STL [R1+0x3b8], R11 ;  /* 0x0003b80b01007387 */ /* 0x0003e20000100800 */
[----:B------:R-:W-:-:S03]  /*16af0*/  @P0 IMAD.MOV.U32 R10, RZ, RZ, R11 ;  /* 0x000000ffff0a0224 */ /* 0x000fc600078e000b */
[----:B------:R-:W-:Y:S01]  /*16b00*/  STL [R1+0x3b4], R90 ;  /* 0x0003b45a01007387 */ /* 0x000fe20000100800 */
[----:B-1----:R-:W-:-:S05]  /*16b10*/  @P0 IMAD.MOV.U32 R11, RZ, RZ, R90 ;  /* 0x000000ffff0b0224 */ /* 0x002fca00078e005a */
[----:B------:R3:W4:Y:S01]  /*16b20*/  @P0 LDG.E.U8 R30, desc[UR24][R10.64] ;  /* 0x000000180a1e0981 */ /* 0x000722000c1e1100 */
[----:B------:R-:W-:Y:S02]  /*16b30*/  PRMT R29, RZ, 0x7610, R29 ;  /* 0x00007610ff1d7816 */ /* 0x000fe4000000001d */
[----:B------:R-:W-:Y:S01]  /*16b40*/  PRMT R28, RZ, 0x7610, R28 ;  /* 0x00007610ff1c7816 */ /* 0x000fe2000000001c */
[----:B---3--:R-:W-:Y:S01]  /*16b50*/  IMAD R10, R86, UR4, RZ ;  /* 0x00000004560a7c24 */ /* 0x008fe2000f8e02ff */
[----:B------:R-:W1:Y:S01]  /*16b60*/  LDCU UR4, c[0x0][0x3b0] ;  /* 0x00007600ff0477ac */ /* 0x000e620008000800 */
[----:B------:R-:W3:Y:S04]  /*16b70*/  LDL.LU R86, [R1+0x6c] ;  /* 0x00006c0001567983 */ /* 0x000ee80000300800 */
[----:B--2---:R2:W-:Y:S04]  /*16b80*/  STS.U8 [R91+UR10+0x2700], R84 ;  /* 0x002700545b007988 */ /* 0x0045e8000800000a */
[----:B----4-:R4:W-:Y:S04]  /*16b90*/  STS.U8 [R91+UR10+0xb00], R80 ;  /* 0x000b00505b007988 */ /* 0x0109e8000800000a */
[----:B--2---:R-:W2:Y:S04]  /*16ba0*/  LDL.LU R84, [R1+0x3f8] ;  /* 0x0003f80001547983 */ /* 0x004ea80000300800 */
[----:B----4-:R-:W4:Y:S01]  /*16bb0*/  LDL.LU R80, [R1+0x3dc] ;  /* 0x0003dc0001507983 */ /* 0x010f220000300800 */
[----:B------:R-:W-:-:S04]  /*16bc0*/  IADD3 R11, P1, PT, R10, R9, RZ ;  /* 0x000000090a0b7210 */ /* 0x000fc80007f3e0ff */
[----:B------:R-:W-:Y:S01]  /*16bd0*/  LEA.HI.X.SX32 R90, R10, R8, 0x1, P1 ;  /* 0x000000080a5a7211 */ /* 0x000fe200008f0eff */
[----:B------:R0:W-:Y:S01]  /*16be0*/  STL [R1+0x3c0], R11 ;  /* 0x0003c00b01007387 */ /* 0x0001e20000100800 */
[----:B------:R-:W-:-:S03]  /*16bf0*/  @P0 IMAD.MOV.U32 R10, RZ, RZ, R11 ;  /* 0x000000ffff0a0224 */ /* 0x000fc600078e000b */
[----:B0-----:R-:W-:Y:S01]  /*16c00*/  @P0 IMAD.MOV.U32 R11, RZ, RZ, R90 ;  /* 0x000000ffff0b0224 */ /* 0x001fe200078e005a */
[----:B------:R0:W-:Y:S04]  /*16c10*/  STL [R1+0x3bc], R90 ;  /* 0x0003bc5a01007387 */ /* 0x0001e80000100800 */
[----:B------:R0:W4:Y:S02]  /*16c20*/  @P0 LDG.E.U8 R29, desc[UR24][R10.64] ;  /* 0x000000180a1d0981 */ /* 0x000124000c1e1100 */
[----:B0-----:R-:W-:Y:S02]  /*16c30*/  IMAD R10, R89, UR5, RZ ;  /* 0x00000005590a7c24 */ /* 0x001fe4000f8e02ff */
[----:B------:R0:W-:Y:S01]  /*16c40*/  STS.U8 [R91+UR10+0x2b00], R87 ;  /* 0x002b00575b007988 */ /* 0x0001e2000800000a */
[----:B------:R-:W3:Y:S03]  /*16c50*/  LDCU UR5, c[0x0][0x3b0] ;  /* 0x00007600ff0577ac */ /* 0x000ee60008000800 */
[----:B------:R-:W4:Y:S01]  /*16c60*/  LDL.LU R89, [R1+0x70] ;  /* 0x0000700001597983 */ /* 0x000f220000300800 */
[----:B------:R-:W-:-:S04]  /*16c70*/  IADD3 R11, P1, PT, R10, R9, RZ ;  /* 0x000000090a0b7210 */ /* 0x000fc80007f3e0ff */
[----:B------:R-:W-:Y:S01]  /*16c80*/  LEA.HI.X.SX32 R90, R10, R8, 0x1, P1 ;  /* 0x000000080a5a7211 */ /* 0x000fe200008f0eff */
[----:B0-----:R-:W4:Y:S01]  /*16c90*/  LDL.LU R87, [R1+0x418] ;  /* 0x0004180001577983 */ /* 0x001f220000300800 */
[----:B------:R-:W-:-:S03]  /*16ca0*/  @P0 IMAD.MOV.U32 R10, RZ, RZ, R11 ;  /* 0x000000ffff0a0224 */ /* 0x000fc600078e000b */
[----:B------:R0:W-:Y:S04]  /*16cb0*/  STS.U8 [R91+UR10+0xf00], R83 ;  /* 0x000f00535b007988 */ /* 0x0001e8000800000a */
[----:B0-----:R-:W4:Y:S04]  /*16cc0*/  LDL.LU R83, [R1+0x3ec] ;  /* 0x0003ec0001537983 */ /* 0x001f280000300800 */
[----:B------:R0:W-:Y:S04]  /*16cd0*/  STL [R1+0x3c8], R11 ;  /* 0x0003c80b01007387 */ /* 0x0001e80000100800 */
[----:B------:R-:W-:Y:S01]  /*16ce0*/  STL [R1+0x3c4], R90 ;  /* 0x0003c45a01007387 */ /* 0x000fe20000100800 */
[----:B0-----:R-:W-:-:S05]  /*16cf0*/  @P0 IMAD.MOV.U32 R11, RZ, RZ, R90 ;  /* 0x000000ffff0b0224 */ /* 0x001fca00078e005a */
[----:B------:R1:W4:Y:S04]  /*16d00*/  @P0 LDG.E.U8 R28, desc[UR24][R10.64] ;  /* 0x000000180a1c0981 */ /* 0x000328000c1e1100 */
[----:B------:R0:W-:Y:S01]  /*16d10*/  STS.U8 [R91+UR10+0x2f00], R82 ;  /* 0x002f00525b007988 */ /* 0x0001e2000800000a */
[----:B-1----:R-:W-:-:S03]  /*16d20*/  IMAD R10, R88, UR4, RZ ;  /* 0x00000004580a7c24 */ /* 0x002fc6000f8e02ff */
[----:B------:R1:W-:Y:S01]  /*16d30*/  STS.U8 [R91+UR10+0x1300], R81 ;  /* 0x001300515b007988 */ /* 0x0003e2000800000a */
[----:B------:R-:W-:Y:S01]  /*16d40*/  PRMT R27, RZ, 0x7610, R27 ;  /* 0x00007610ff1b7816 */ /* 0x000fe2000000001b */
[----:B------:R-:W2:Y:S02]  /*16d50*/  LDCU UR4, c[0x0][0x3b0] ;  /* 0x00007600ff0477ac */ /* 0x000ea40008000800 */
[----:B------:R-:W4:Y:S04]  /*16d60*/  LDL.LU R88, [R1+0x3fc] ;  /* 0x0003fc0001587983 */ /* 0x000f280000300800 */
[----:B0-----:R-:W4:Y:S04]  /*16d70*/  LDL.LU R82, [R1+0x3e8] ;  /* 0x0003e80001527983 */ /* 0x001f280000300800 */
[----:B-1----:R-:W4:Y:S01]  /*16d80*/  LDL.LU R81, [R1+0x74] ;  /* 0x0000740001517983 */ /* 0x002f220000300800 */
[----:B------:R-:W-:-:S04]  /*16d90*/  IADD3 R11, P1, PT, R10, R9, RZ ;  /* 0x000000090a0b7210 */ /* 0x000fc80007f3e0ff */
[----:B------:R-:W-:Y:S01]  /*16da0*/  LEA.HI.X.SX32 R90, R10, R8, 0x1, P1 ;  /* 0x000000080a5a7211 */ /* 0x000fe200008f0eff */
[----:B------:R0:W-:Y:S01]  /*16db0*/  STL [R1+0x3d0], R11 ;  /* 0x0003d00b01007387 */ /* 0x0001e20000100800 */
[----:B------:R-:W-:-:S03]  /*16dc0*/  @P0 IMAD.MOV.U32 R10, RZ, RZ, R11 ;  /* 0x000000ffff0a0224 */ /* 0x000fc600078e000b */
[----:B0-----:R-:W-:-:S05]  /*16dd0*/  @P0 IMAD.MOV.U32 R11, RZ, RZ, R90 ;  /* 0x000000ffff0b0224 */ /* 0x001fca00078e005a */
[----:B------:R3:W4:Y:S04]  /*16de0*/  @P0 LDG.E.U8 R27, desc[UR24][R10.64] ;  /* 0x000000180a1b0981 */ /* 0x000728000c1e1100 */
[----:B------:R-:W-:Y:S01]  /*16df0*/  STL [R1+0x3cc], R90 ;  /* 0x0003cc5a01007387 */ /* 0x000fe20000100800 */
[----:B------:R-:W-:Y:S02]  /*16e00*/  PRMT R26, RZ, 0x7610, R26 ;  /* 0x00007610ff1a7816 */ /* 0x000fe4000000001a */
[----:B------:R-:W-:Y:S01]  /*16e10*/  PRMT R25, RZ, 0x7610, R25 ;  /* 0x00007610ff197816 */ /* 0x000fe20000000019 */
[----:B---3--:R-:W-:Y:S01]  /*16e20*/  IMAD R10, R86, UR5, RZ ;  /* 0x00000005560a7c24 */ /* 0x008fe2000f8e02ff */
[----:B------:R-:W0:Y:S01]  /*16e30*/  LDCU UR5, c[0x0][0x3b0] ;  /* 0x00007600ff0577ac */ /* 0x000e220008000800 */
[----:B------:R-:W3:Y:S03]  /*16e40*/  LDL.LU R86, [R1+0x428] ;  /* 0x0004280001567983 */ /* 0x000ee60000300800 */
[C---:B------:R-:W-:Y:S01]  /*16e50*/  IADD3 R11, P1, PT, R10.reuse, R9, RZ ;  /* 0x000000090a0b7210 */ /* 0x040fe20007f3e0ff */
[----:B--2---:R-:W-:Y:S04]  /*16e60*/  STS.U8 [R91+UR10+0x3300], R84 ;  /* 0x003300545b007988 */ /* 0x004fe8000800000a */
[----:B----4-:R1:W-:Y:S04]  /*16e70*/  STS.U8 [R91+UR10+0x1700], R80 ;  /* 0x001700505b007988 */ /* 0x0103e8000800000a */
[----:B------:R2:W-:Y:S01]  /*16e80*/  STL [R1+0x3d8], R11 ;  /* 0x0003d80b01007387 */ /* 0x0005e20000100800 */
[----:B-1----:R-:W-:Y:S01]  /*16e90*/  LEA.HI.X.SX32 R80, R10, R8, 0x1, P1 ;  /* 0x000000080a507211 */ /* 0x002fe200008f0eff */
[----:B------:R-:W-:-:S04]  /*16ea0*/  @P0 IMAD.MOV.U32 R10, RZ, RZ, R11 ;  /* 0x000000ffff0a0224 */ /* 0x000fc800078e000b */
[----:B------:R1:W-:Y:S01]  /*16eb0*/  STL [R1+0x3d4], R80 ;  /* 0x0003d45001007387 */ /* 0x0003e20000100800 */
[----:B--2---:R-:W-:-:S03]  /*16ec0*/  @P0 IMAD.MOV.U32 R11, RZ, RZ, R80 ;  /* 0x000000ffff0b0224 */ /* 0x004fc600078e0050 */
[----:B------:R-:W2:Y:S04]  /*16ed0*/  LDL.LU R90, [R1+0x78] ;  /* 0x00007800015a7983 */ /* 0x000ea80000300800 */
[----:B------:R-:W4:Y:S04]  /*16ee0*/  LDL.LU R84, [R1+0x414] ;  /* 0x0004140001547983 */ /* 0x000f280000300800 */
[----:B-1----:R-:W4:Y:S04]  /*16ef0*/  LDL.LU R80, [R1+0x3f4] ;  /* 0x0003f40001507983 */ /* 0x002f280000300800 */
[----:B------:R1:W4:Y:S02]  /*16f00*/  @P0 LDG.E.U8 R26, desc[UR24][R10.64] ;  /* 0x000000180a1a0981 */ /* 0x000324000c1e1100 */
[----:B-1----:R-:W-:-:S02]  /*16f10*/  IMAD R10, R89, UR4, RZ ;  /* 0x00000004590a7c24 */ /* 0x002fc4000f8e02ff */
[----:B------:R-:W-:Y:S01]  /*16f20*/  STS.U8 [R91+UR10+0x3700], R87 ;  /* 0x003700575b007988 */ /* 0x000fe2000800000a */
[----:B------:R-:W2:Y:S02]  /*16f30*/  LDCU UR4, c[0x0][0x3b0] ;  /* 0x00007600ff0477ac */ /* 0x000ea40008000800 */
        /* <DEDUP_REMOVED lines=14> */
[----:B------:R-:W1:Y:S01]  /*17020*/  LDCU UR5, c[0x0][0x3b0] ;  /* 0x00007600ff0577ac */ /* 0x000e620008000800 */
[----:B------:R-:W-:-:S04]  /*17030*/  IADD3 R11, P1, PT, R10, R9, RZ ;  /* 0x000000090a0b7210 */ /* 0x000fc80007f3e0ff */
[----:B------:R-:W-:Y:S01]  /*17040*/  LEA.HI.X.SX32 R81, R10, R8, 0x1, P1 ;  /* 0x000000080a517211 */ /* 0x000fe200008f0eff */
[----:B------:R-:W-:Y:S04]  /*17050*/  STL [R1+0x3e8], R11 ;  /* 0x0003e80b01007387 */ /* 0x000fe80000100800 */
[----:B------:R-:W-:Y:S04]  /*17060*/  STL [R1+0x3e4], R81 ;  /* 0x0003e45101007387 */ /* 0x000fe80000100800 */
[----:B------:R1:W-:Y:S04]  /*17070*/  STS.U8 [R91+UR10+0x1f00], R82 ;  /* 0x001f00525b007988 */ /* 0x0003e8000800000a */
[----:B0-----:R-:W4:Y:S04]  /*17080*/  LDL.LU R88, [R1+0x84] ;  /* 0x0000840001587983 */ /* 0x001f280000300800 */
[----:B-1----:R-:W4:Y:S01]  /*17090*/  LDL.LU R82, [R1+0x424] ;  /* 0x0004240001527983 */ /* 0x002f220000300800 */
[----:B------:R-:W-:-:S02]  /*170a0*/  @P0 IMAD.MOV.U32 R10, RZ, RZ, R11 ;  /* 0x000000ffff0a0224 */ /* 0x000fc400078e000b */
[----:B------:R-:W-:Y:S02]  /*170b0*/  @P0 IMAD.MOV.U32 R11, RZ, RZ, R81 ;  /* 0x000000ffff0b0224 */ /* 0x000fe400078e0051 */
[----:B------:R-:W4:Y:S04]  /*170c0*/  LDL.LU R81, [R1+0x420] ;  /* 0x0004200001517983 */ /* 0x000f280000300800 */
[----:B------:R2:W4:Y:S01]  /*170d0*/  @P0 LDG.E.U8 R24, desc[UR24][R10.64] ;  /* 0x000000180a180981 */ /* 0x000522000c1e1100 */
[----:B------:R-:W-:Y:S02]  /*170e0*/  PRMT R23, RZ, 0x7610, R23 ;  /* 0x00007610ff177816 */ /* 0x000fe40000000017 */
[----:B------:R-:W-:Y:S01]  /*170f0*/  PRMT R22, RZ, 0x7610, R22 ;  /* 0x00007610ff167816 */ /* 0x000fe20000000016 */
[----:B---3--:R0:W-:Y:S02]  /*17100*/  STS.U8 [R91+UR10+0x3f00], R86 ;  /* 0x003f00565b007988 */ /* 0x0081e4000800000a */
[----:B0-----:R-:W-:Y:S01]  /*17110*/  LOP3.LUT R86, R85, 0x70, RZ, 0x3c, !PT ;  /* 0x0000007055567812 */ /* 0x001fe200078e3cff */
[----:B--2---:R-:W-:Y:S01]  /*17120*/  IMAD R10, R90, UR4, RZ ;  /* 0x000000045a0a7c24 */ /* 0x004fe2000f8e02ff */
[----:B------:R-:W0:Y:S01]  /*17130*/  LDCU UR4, c[0x0][0x3b0] ;  /* 0x00007600ff0477ac */ /* 0x000e220008000800 */
[----:B------:R-:W2:Y:S04]  /*17140*/  LDL.LU R90, [R1+0x8c] ;  /* 0x00008c00015a7983 */ /* 0x000ea80000300800 */
[----:B----4-:R1:W-:Y:S04]  /*17150*/  STS.U8 [R86+UR10+0x380], R84 ;  /* 0x0003805456007988 */ /* 0x0103e8000800000a */
[----:B------:R3:W-:Y:S04]  /*17160*/  STS.U8 [R86+UR10+0x2380], R80 ;  /* 0x0023805056007988 */ /* 0x0007e8000800000a */
[----:B-1----:R-:W4:Y:S04]  /*17170*/  LDL.LU R84, [R1+0x41c] ;  /* 0x00041c0001547983 */ /* 0x002f280000300800 */
[----:B---3--:R-:W3:Y:S01]  /*17180*/  LDL.LU R80, [R1+0x404] ;  /* 0x0004040001507983 */ /* 0x008ee20000300800 */
[----:B------:R-:W-:-:S04]  /*17190*/  IADD3 R11, P1, PT, R10, R9, RZ ;  /* 0x000000090a0b7210 */ /* 0x000fc80007f3e0ff */
[----:B------:R-:W-:Y:S01]  /*171a0*/  LEA.HI.X.SX32 R91, R10, R8, 0x1, P1 ;  /* 0x000000080a5b7211 */ /* 0x000fe200008f0eff */
[----:B------:R1:W-:Y:S01]  /*171b0*/  STL [R1+0x3f0], R11 ;  /* 0x0003f00b01007387 */ /* 0x0003e20000100800 */
[----:B------:R-:W-:-:S03]  /*171c0*/  @P0 IMAD.MOV.U32 R10, RZ, RZ, R11 ;  /* 0x000000ffff0a0224 */ /* 0x000fc600078e000b */
[----:B-1----:R-:W-:-:S05]  /*171d0*/  @P0 IMAD.MOV.U32 R11, RZ, RZ, R91 ;  /* 0x000000ffff0b0224 */ /* 0x002fca00078e005b */
[----:B------:R1:W2:Y:S04]  /*171e0*/  @P0 LDG.E.U8 R23, desc[UR24][R10.64] ;  /* 0x000000180a170981 */ /* 0x0002a8000c1e1100 */
[----:B------:R0:W-:Y:S01]  /*171f0*/  STL [R1+0x3ec], R91 ;  /* 0x0003ec5b01007387 */ /* 0x0001e20000100800 */
[----:B-1----:R-:W-:Y:S01]  /*17200*/  IMAD R10, R89, UR5, RZ ;  /* 0x00000005590a7c24 */ /* 0x002fe2000f8e02ff */
[----:B------:R-:W2:Y:S02]  /*17210*/  LDCU UR5, c[0x0][0x3b0] ;  /* 0x00007600ff0577ac */ /* 0x000ea40008000800 */
[----:B------:R-:W2:Y:S02]  /*17220*/  LDL.LU R89, [R1+0x94] ;  /* 0x0000940001597983 */ /* 0x000ea40000300800 */
[----:B------:R-:W-:-:S02]  /*17230*/  IADD3 R11, P1, PT, R10, R9, RZ ;  /* 0x000000090a0b7210 */ /* 0x000fc40007f3e0ff */
[----:B------:R1:W-:Y:S02]  /*17240*/  STS.U8 [R86+UR10+0x780], R87 ;  /* 0x0007805756007988 */ /* 0x0003e4000800000a */
[----:B0-----:R-:W-:Y:S01]  /*17250*/  LEA.HI.X.SX32 R91, R10, R8, 0x1, P1 ;  /* 0x000000080a5b7211 */ /* 0x001fe200008f0eff */
[----:B------:R-:W-:Y:S01]  /*17260*/  @P0 IMAD.MOV.U32 R10, RZ, RZ, R11 ;  /* 0x000000ffff0a0224 */ /* 0x000fe200078e000b */
[----:B------:R0:W-:Y:S04]  /*17270*/  STS.U8 [R86+UR10+0x2780], R83 ;  /* 0x0027805356007988 */ /* 0x0001e8000800000a */
[----:B-1----:R-:W2:Y:S04]  /*17280*/  LDL.LU R87, [R1+0x968] ;  /* 0x0009680001577983 */ /* 0x002ea80000300800 */
[----:B0-----:R-:W2:Y:S04]  /*17290*/  LDL.LU R83, [R1+0x40c] ;  /* 0x00040c0001537983 */ /* 0x001ea80000300800 */
[----:B------:R0:W-:Y:S04]  /*172a0*/  STL [R1+0x3f8], R11 ;  /* 0x0003f80b01007387 */ /* 0x0001e80000100800 */
[----:B------:R-:W-:Y:S01]  /*172b0*/  STL [R1+0x3f4], R91 ;  /* 0x0003f45b01007387 */ /* 0x000fe20000100800 */
[----:B0-----:R-:W-:-:S05]  /*172c0*/  @P0 IMAD.MOV.U32 R11, RZ, RZ, R91 ;  /* 0x000000ffff0b0224 */ /* 0x001fca00078e005b */
[----:B------:R0:W2:Y:S02]  /*172d0*/  @P0 LDG.E.U8 R22, desc[UR24][R10.64] ;  /* 0x000000180a160981 */ /* 0x0000a4000c1e1100 */
[----:B0-----:R-:W-:Y:S02]  /*172e0*/  IMAD R10, R88, UR4, RZ ;  /* 0x00000004580a7c24 */ /* 0x001fe4000f8e02ff */
[----:B------:R0:W-:Y:S01]  /*172f0*/  STS.U8 [R86+UR10+0xb80], R82 ;  /* 0x000b805256007988 */ /* 0x0001e2000800000a */
[----:B------:R-:W-:Y:S01]  /*17300*/  PRMT R21, RZ, 0x7610, R21 ;  /* 0x00007610ff157816 */ /* 0x000fe20000000015 */
[----:B------:R-:W1:Y:S02]  /*17310*/  LDCU UR4, c[0x0][0x3b0] ;  /* 0x00007600ff0477ac */ /* 0x000e640008000800 */
[----:B------:R-:W2:Y:S04]  /*17320*/  LDL.LU R88, [R1+0x9c] ;  /* 0x00009c0001587983 */ /* 0x000ea80000300800 */
[----:B0-----:R-:W2:Y:S04]  /*17330*/  LDL.LU R82, [R1+0x974] ;  /* 0x0009740001527983 */ /* 0x001ea80000300800 */
[----:B------:R0:W-:Y:S01]  /*17340*/  STS.U8 [R86+UR10+0x2b80], R81 ;  /* 0x002b805156007988 */ /* 0x0001e2000800000a */
[----:B------:R-:W-:-:S03]  /*17350*/  IADD3 R11, P1, PT, R10, R9, RZ ;  /* 0x000000090a0b7210 */ /* 0x000fc60007f3e0ff */
[----:B0-----:R-:W2:Y:S01]  /*17360*/  LDL.LU R81, [R1+0x960] ;  /* 0x0009600001517983 */ /* 0x001ea20000300800 */
[----:B------:R-:W-:-:S03]  /*17370*/  LEA.HI.X.SX32 R91, R10, R8, 0x1, P1 ;  /* 0x000000080a5b7211 */ /* 0x000fc600008f0eff */
[----:B------:R0:W-:Y:S04]  /*17380*/  STL [R1+0x400], R11 ;  /* 0x0004000b01007387 */ /* 0x0001e80000100800 */
[----:B------:R-:W-:Y:S01]  /*17390*/  STL [R1+0x3fc], R91 ;  /* 0x0003fc5b01007387 */ /* 0x000fe20000100800 */
[----:B------:R-:W-:Y:S02]  /*173a0*/  @P0 IMAD.MOV.U32 R10, RZ, RZ, R11 ;  /* 0x000000ffff0a0224 */ /* 0x000fe400078e000b */
[----:B0-----:R-:W-:-:S05]  /*173b0*/  @P0 IMAD.MOV.U32 R11, RZ, RZ, R91 ;  /* 0x000000ffff0b0224 */ /* 0x001fca00078e005b */
[----:B------:R2:W2:Y:S01]  /*173c0*/  @P0 LDG.E.U8 R21, desc[UR24][R10.64] ;  /* 0x000000180a150981 */ /* 0x0004a2000c1e1100 */
[----:B------:R-:W-:-:S03]  /*173d0*/  PRMT R20, RZ, 0x7610, R20 ;  /* 0x00007610ff147816 */ /* 0x000fc60000000014 */
[----:B----4-:R0:W-:Y:S04]  /*173e0*/  STS.U8 [R86+UR10+0xf80], R84 ;  /* 0x000f805456007988 */ /* 0x0101e8000800000a */
[----:B---3--:R3:W-:Y:S04]  /*173f0*/  STS.U8 [R86+UR10+0x2f80], R80 ;  /* 0x002f805056007988 */ /* 0x0087e8000800000a */
[----:B0-----:R-:W4:Y:S04]  /*17400*/  LDL.LU R84, [R1+0x978] ;  /* 0x0009780001547983 */ /* 0x001f280000300800 */
[----:B---3--:R-:W3:Y:S01]  /*17410*/  LDL.LU R80, [R1+0x964] ;  /* 0x0009640001507983 */ /* 0x008ee20000300800 */
[----:B--2---:R-:W-:Y:S01]  /*17420*/  IMAD R10, R90, UR5, RZ ;  /* 0x000000055a0a7c24 */ /* 0x004fe2000f8e02ff */
[----:B------:R-:W0:Y:S04]  /*17430*/  LDCU UR5, c[0x0][0x3b0] ;  /* 0x00007600ff0577ac */ /* 0x000e280008000800 */
[----:B------:R-:W-:-:S04]  /*17440*/  IADD3 R11, P1, PT, R10, R9, RZ ;  /* 0x000000090a0b7210 */ /* 0x000fc80007f3e0ff */
[----:B------:R-:W-:Y:S01]  /*17450*/  LEA.HI.X.SX32 R90, R10, R8, 0x1, P1 ;  /* 0x000000080a5a7211 */ /* 0x000fe200008f0eff */
[----:B------:R2:W-:Y:S01]  /*17460*/  STL [R1+0x408], R11 ;  /* 0x0004080b01007387 */ /* 0x0005e20000100800 */
[----:B------:R-:W-:-:S03]  /*17470*/  @P0 IMAD.MOV.U32 R10, RZ, RZ, R11 ;  /* 0x000000ffff0a0224 */ /* 0x000fc600078e000b */
[----:B------:R-:W-:Y:S01]  /*17480*/  STL [R1+0x404], R90 ;  /* 0x0004045a01007387 */ /* 0x000fe20000100800 */
[----:B--2---:R-:W-:-:S05]  /*17490*/  @P0 IMAD.MOV.U32 R11, RZ, RZ, R90 ;  /* 0x000000ffff0b0224 */ /* 0x004fca00078e005a */
[----:B------:R1:W2:Y:S02]  /*174a0*/  @P0 LDG.E.U8 R20, desc[UR24][R10.64] ;  /* 0x000000180a140981 */ /* 0x0002a4000c1e1100 */
[----:B-1----:R-:W-:Y:S01]  /*174b0*/  IMAD R10, R89, UR4, RZ ;  /* 0x00000004590a7c24 */ /* 0x002fe2000f8e02ff */
[----:B------:R-:W-:Y:S01]  /*174c0*/  PRMT R19, RZ, 0x7610, R19 ;  /* 0x00007610ff137816 */ /* 0x000fe20000000013 */
[----:B------:R-:W1:Y:S03]  /*174d0*/  LDCU UR4, c[0x0][0x3b0] ;  /* 0x00007600ff0477ac */ /* 0x000e660008000800 */
[C---:B------:R-:W-:Y:S01]  /*174e0*/  IADD3 R11, P1, PT, R10.reuse, R9, RZ ;  /* 0x000000090a0b7210 */ /* 0x040fe20007f3e0ff */
[----:B------:R0:W-:Y:S03]  /*174f0*/  STS.U8 [R86+UR10+0x1380], R87 ;  /* 0x0013805756007988 */ /* 0x0001e6000800000a */
[----:B------:R-:W-:Y:S01]  /*17500*/  LEA.HI.X.SX32 R89, R10, R8, 0x1, P1 ;  /* 0x000000080a597211 */ /* 0x000fe200008f0eff */
[----:B------:R1:W-:Y:S04]  /*17510*/  STS.U8 [R86+UR10+0x3380], R83 ;  /* 0x0033805356007988 */ /* 0x0003e8000800000a */
[----:B0-----:R-:W2:Y:S04]  /*17520*/  LDL.LU R87, [R1+0x970] ;  /* 0x0009700001577983 */ /* 0x001ea80000300800 */
[----:B-1----:R-:W2:Y:S04]  /*17530*/  LDL.LU R83, [R1+0x96c] ;  /* 0x00096c0001537983 */ /* 0x002ea80000300800 */
[----:B------:R-:W-:Y:S04]  /*17540*/  STL [R1+0x410], R11 ;  /* 0x0004100b01007387 */ /* 0x000fe80000100800 */
[----:B------:R-:W-:Y:S04]  /*17550*/  STL [R1+0x40c], R89 ;  /* 0x00040c5901007387 */ /* 0x000fe80000100800 */
[----:B------:R0:W-:Y:S04]  /*17560*/  STS.U8 [R86+UR10+0x1780], R82 ;  /* 0x0017805256007988 */ /* 0x0001e8000800000a */
[----:B0-----:R-:W2:Y:S01]  /*17570*/  LDL.LU R82, [R1+0x430] ;  /* 0x0004300001527983 */ /* 0x001ea20000300800 */
[----:B------:R-:W-:-:S02]  /*17580*/  @P0 IMAD.MOV.U32 R10, RZ, RZ, R11 ;  /* 0x000000ffff0a0224 */ /* 0x000fc400078e000b */
[----:B------:R-:W-:Y:S01]  /*17590*/  @P0 IMAD.MOV.U32 R11, RZ, RZ, R89 ;  /* 0x000000ffff0b0224 */ /* 0x000fe200078e0059 */
[----:B------:R0:W-:Y:S04]  /*175a0*/  STS.U8 [R86+UR10+0x3780], R81 ;  /* 0x0037805156007988 */ /* 0x0001e8000800000a */
[----:B------:R1:W2:Y:S04]  /*175b0*/  @P0 LDG.E.U8 R19, desc[UR24][R10.64] ;  /* 0x000000180a130981 */ /* 0x0002a8000c1e1100 */
[----:B0-----:R-:W2:Y:S01]  /*175c0*/  LDL.LU R81, [R1+0x42c] ;  /* 0x00042c0001517983 */ /* 0x001ea20000300800 */
[----:B-1----:R-:W-:Y:S01]  /*175d0*/  IMAD R10, R88, UR5, RZ ;  /* 0x00000005580a7c24 */ /* 0x002fe2000f8e02ff */
[----:B------:R-:W-:Y:S01]  /*175e0*/  PRMT R18, RZ, 0x7610, R18 ;  /* 0x00007610ff127816 */ /* 0x000fe20000000012 */
[----:B------:R-:W0:Y:S03]  /*175f0*/  LDCU UR5, c[0x0][0x3b0] ;  /* 0x00007600ff0577ac */ /* 0x000e260008000800 */
[----:B------:R-:W-:-:S04]  /*17600*/  IADD3 R11, P1, PT, R10, R9, RZ ;  /* 0x000000090a0b7210 */ /* 0x000fc80007f3e0ff */
[----:B------:R-:W-:Y:S01]  /*17610*/  LEA.HI.X.SX32 R88, R10, R8, 0x1, P1 ;  /* 0x000000080a587211 */ /* 0x000fe200008f0eff */
[----:B------:R1:W-:Y:S01]  /*17620*/  STL [R1+0x418], R11 ;  /* 0x0004180b01007387 */ /* 0x0003e20000100800 */
[----:B------:R-:W-:-:S03]  /*17630*/  @P0 IMAD.MOV.U32 R10, RZ, RZ, R11 ;  /* 0x000000ffff0a0224 */ /* 0x000fc600078e000b */
[----:B------:R0:W-:Y:S01]  /*17640*/  STL [R1+0x414], R88 ;  /* 0x0004145801007387 */ /* 0x0001e20000100800 */
[----:B-1----:R-:W-:-:S05]  /*17650*/  @P0 IMAD.MOV.U32 R11, RZ, RZ, R88 ;  /* 0x000000ffff0b0224 */ /* 0x002fca00078e0058 */
[----:B------:R1:W2:Y:S02]  /*17660*/  @P0 LDG.E.U8 R18, desc[UR24][R10.64] ;  /* 0x000000180a120981 */ /* 0x0002a4000c1e1100 */
[----:B-1----:R-:W-:Y:S01]  /*17670*/  IMAD R10, R92, UR4, RZ ;  /* 0x000000045c0a7c24 */ /* 0x002fe2000f8e02ff */
[----:B------:R-:W-:Y:S01]  /*17680*/  PRMT R17, RZ, 0x7610, R17 ;  /* 0x00007610ff117816 */ /* 0x000fe20000000011 */
[----:B------:R-:W2:Y:S01]  /*17690*/  LDL.LU R92, [R1+0xd40] ;  /* 0x000d4000015c7983 */ /* 0x000ea20000300800 */
[----:B------:R-:W1:Y:S02]  /*176a0*/  LDCU UR4, c[0x0][0x3b0] ;  /* 0x00007600ff0477ac */ /* 0x000e640008000800 */
[----:B------:R-:W-:-:S04]  /*176b0*/  IADD3 R11, P1, PT, R10, R9, RZ ;  /* 0x000000090a0b7210 */ /* 0x000fc80007f3e0ff */
[----:B0-----:R-:W-:Y:S01]  /*176c0*/  LEA.HI.X.SX32 R88, R10, R8, 0x1, P1 ;  /* 0x000000080a587211 */ /* 0x001fe200008f0eff */
[----:B------:R-:W-:Y:S01]  /*176d0*/  @P0 IMAD.MOV.U32 R10, RZ, RZ, R11 ;  /* 0x000000ffff0a0224 */ /* 0x000fe200078e000b */
[----:B----4-:R-:W-:Y:S04]  /*176e0*/  STS.U8 [R86+UR10+0x1b80], R84 ;  /* 0x001b805456007988 */ /* 0x010fe8000800000a */
[----:B---3--:R0:W-:Y:S04]  /*176f0*/  STS.U8 [R86+UR10+0x3b80], R80 ;  /* 0x003b805056007988 */ /* 0x0081e8000800000a */
[----:B0-----:R-:W3:Y:S04]  /*17700*/  LDL.LU R80, [R1+0x438] ;  /* 0x0004380001507983 */ /* 0x001ee80000300800 */
[----:B------:R-:W4:Y:S04]  /*17710*/  LDL.LU R84, [R1+0x434] ;  /* 0x0004340001547983 */ /* 0x000f280000300800 */
[----:B------:R0:W-:Y:S04]  /*17720*/  STL [R1+0x420], R11 ;  /* 0x0004200b01007387 */ /* 0x0001e80000100800 */
[----:B------:R1:W-:Y:S01]  /*17730*/  STL [R1+0x41c], R88 ;  /* 0x00041c5801007387 */ /* 0x0003e20000100800 */
[----:B0-----:R-:W-:-:S05]  /*17740*/  @P0 IMAD.MOV.U32 R11, RZ, RZ, R88 ;  /* 0x000000ffff0b0224 */ /* 0x001fca00078e0058 */
[----:B------:R0:W4:Y:S02]  /*17750*/  @P0 LDG.E.U8 R17, desc[UR24][R10.64] ;  /* 0x000000180a110981 */ /* 0x000124000c1e1100 */
[----:B0-----:R-:W-:Y:S01]  /*17760*/  IMAD R10, R2, UR5, RZ ;  /* 0x00000005020a7c24 */ /* 0x001fe2000f8e02ff */
[----:B------:R-:W-:Y:S01]  /*17770*/  PRMT R16, RZ, 0x7610, R16 ;  /* 0x00007610ff107816 */ /* 0x000fe20000000010 */
[----:B------:R-:W4:Y:S01]  /*17780*/  LDL.LU R2, [R1+0xd3c] ;  /* 0x000d3c0001027983 */ /* 0x000f220000300800 */
[----:B------:R-:W0:Y:S03]  /*17790*/  LDCU UR5, c[0x0][0x3b0] ;  /* 0x00007600ff0577ac */ /* 0x000e260008000800 */
[----:B-1----:R-:W4:Y:S01]  /*177a0*/  LDL.LU R88, [R1+0x440] ;  /* 0x0004400001587983 */ /* 0x002f220000300800 */
[----:B------:R-:W-:-:S03]  /*177b0*/  IADD3 R11, P1, PT, R10, R9, RZ ;  /* 0x000000090a0b7210 */ /* 0x000fc60007f3e0ff */
[----:B--2---:R1:W-:Y:S04]  /*177c0*/  STS.U8 [R86+UR10+0x1f80], R87 ;  /* 0x001f805756007988 */ /* 0x0043e8000800000a */
[----:B------:R2:W-:Y:S04]  /*177d0*/  STS.U8 [R86+UR10+0x3f80], R83 ;  /* 0x003f805356007988 */ /* 0x0005e8000800000a */
[----:B-1----:R-:W4:Y:S01]  /*177e0*/  LDL.LU R87, [R1+0x43c] ;  /* 0x00043c0001577983 */ /* 0x002f220000300800 */
[----:B--2---:R-:W-:-:S03]  /*177f0*/  LEA.HI.X.SX32 R83, R10, R8, 0x1, P1 ;  /* 0x000000080a537211 */ /* 0x004fc600008f0eff */
[----:B------:R1:W-:Y:S01]  /*17800*/  STL [R1+0x428], R11 ;  /* 0x0004280b01007387 */ /* 0x0003e20000100800 */
[----:B------:R-:W-:-:S03]  /*17810*/  @P0 IMAD.MOV.U32 R10, RZ, RZ, R11 ;  /* 0x000000ffff0a0224 */ /* 0x000fc600078e000b */
[----:B------:R2:W-:Y:S01]  /*17820*/  STL [R1+0x424], R83 ;  /* 0x0004245301007387 */ /* 0x0005e20000100800 */
[----:B-1----:R-:W-:-:S03]  /*17830*/  @P0 IMAD.MOV.U32 R11, RZ, RZ, R83 ;  /* 0x000000ffff0b0224 */ /* 0x002fc600078e0053 */
[----:B--2---:R-:W2:Y:S04]  /*17840*/  LDL.LU R83, [R1+0x448] ;  /* 0x0004480001537983 */ /* 0x004ea80000300800 */
[----:B------:R1:W2:Y:S04]  /*17850*/  @P0 LDG.E.U8 R16, desc[UR24][R10.64] ;  /* 0x000000180a100981 */ /* 0x0002a8000c1e1100 */
[----:B------:R0:W-:Y:S04]  /*17860*/  STS.U8 [R85+UR10+0x4000], R82 ;  /* 0x0040005255007988 */ /* 0x0001e8000800000a */
[----:B0-----:R-:W2:Y:S01]  /*17870*/  LDL.LU R82, [R1+0x444] ;  /* 0x0004440001527983 */ /* 0x001ea20000300800 */
[----:B-1----:R-:W-:Y:S01]  /*17880*/  IMAD R10, R14, UR4, RZ ;  /* 0x000000040e0a7c24 */ /* 0x002fe2000f8e02ff */
[----:B------:R-:W-:Y:S01]  /*17890*/  PRMT R15, RZ, 0x7610, R15 ;  /* 0x00007610ff0f7816 */ /* 0x000fe2000000000f */
[----:B------:R-:W0:Y:S03]  /*178a0*/  LDCU UR4, c[0x0][0x3b0] ;  /* 0x00007600ff0477ac */ /* 0x000e260008000800 */
[C---:B------:R-:W-:Y:S01]  /*178b0*/  IADD3 R11, P1, PT, R10.reuse, R9, RZ ;  /* 0x000000090a0b7210 */ /* 0x040fe20007f3e0ff */
[----:B------:R1:W-:Y:S04]  /*178c0*/  STS.U8 [R85+UR10+0x4200], R81 ;  /* 0x0042005155007988 */ /* 0x0003e8000800000a */
[----:B------:R0:W-:Y:S01]  /*178d0*/  STL [R1+0x430], R11 ;  /* 0x0004300b01007387 */ /* 0x0001e20000100800 */
[----:B-1----:R-:W-:Y:S01]  /*178e0*/  LEA.HI.X.SX32 R81, R10, R8, 0x1, P1 ;  /* 0x000000080a517211 */ /* 0x002fe200008f0eff */
[----:B------:R-:W-:-:S04]  /*178f0*/  @P0 IMAD.MOV.U32 R10, RZ, RZ, R11 ;  /* 0x000000ffff0a0224 */ /* 0x000fc800078e000b */
[----:B0-----:R-:W-:-:S05]  /*17900*/  @P0 IMAD.MOV.U32 R11, RZ, RZ, R81 ;  /* 0x000000ffff0b0224 */ /* 0x001fca00078e0051 */
[----:B------:R0:W2:Y:S02]  /*17910*/  @P0 LDG.E.U8 R15, desc[UR24][R10.64] ;  /* 0x000000180a0f0981 */ /* 0x0000a4000c1e1100 */
[----:B0-----:R-:W-:Y:S02]  /*17920*/  IMAD R10, R69, UR5, RZ ;  /* 0x00000005450a7c24 */ /* 0x001fe4000f8e02ff */
[----:B------:R0:W-:Y:S01]  /*17930*/  STL [R1+0x42c], R81 ;  /* 0x00042c5101007387 */ /* 0x0001e20000100800 */
[----:B------:R-:W-:Y:S01]  /*17940*/  PRMT R14, RZ, 0x7610, R14 ;  /* 0x00007610ff0e7816 */ /* 0x000fe2000000000e */
[----:B------:R-:W1:Y:S01]  /*17950*/  LDCU UR5, c[0x0][0x3b0] ;  /* 0x00007600ff0577ac */ /* 0x000e620008000800 */
[----:B------:R-:W-:Y:S01]  /*17960*/  IADD3 R11, P1, PT, R10, R9, RZ ;  /* 0x000000090a0b7210 */ /* 0x000fe20007f3e0ff */
[----:B------:R-:W2:Y:S04]  /*17970*/  LDL.LU R69, [R1+0xd38] ;  /* 0x000d380001457983 */ /* 0x000ea80000300800 */
[----:B0-----:R-:W2:Y:S01]  /*17980*/  LDL.LU R81, [R1+0x450] ;  /* 0x0004500001517983 */ /* 0x001ea20000300800 */
[----:B------:R-:W-:-:S03]  /*17990*/  PRMT R13, RZ, 0x7610, R13 ;  /* 0x00007610ff0d7816 */ /* 0x000fc6000000000d */
[----:B---3--:R0:W-:Y:S04]  /*179a0*/  STS.U8 [R85+UR10+0x4400], R80 ;  /* 0x0044005055007988 */ /* 0x0081e8000800000a */
[----:B----4-:R3:W-:Y:S04]  /*179b0*/  STS.U8 [R85+UR10+0x4600], R84 ;  /* 0x0046005455007988 */ /* 0x0107e8000800000a */
[----:B0-----:R-:W4:Y:S01]  /*179c0*/  LDL.LU R80, [R1+0x44c] ;  /* 0x00044c0001507983 */ /* 0x001f220000300800 */
[----:B---3--:R-:W-:-:S03]  /*179d0*/  LEA.HI.X.SX32 R84, R10, R8, 0x1, P1 ;  /* 0x000000080a547211 */ /* 0x008fc600008f0eff */
[----:B------:R0:W-:Y:S01]  /*179e0*/  STL [R1+0x438], R11 ;  /* 0x0004380b01007387 */ /* 0x0001e20000100800 */
[----:B------:R-:W-:-:S03]  /*179f0*/  @P0 IMAD.MOV.U32 R10, RZ, RZ, R11 ;  /* 0x000000ffff0a0224 */ /* 0x000fc600078e000b */
[----:B------:R3:W-:Y:S01]  /*17a00*/  STL [R1+0x434], R84 ;  /* 0x0004345401007387 */ /* 0x0007e20000100800 */
[----:B0-----:R-:W-:-:S05]  /*17a10*/  @P0 IMAD.MOV.U32 R11, RZ, RZ, R84 ;  /* 0x000000ffff0b0224 */ /* 0x001fca00078e0054 */
[----:B------:R0:W4:Y:S02]  /*17a20*/  @P0 LDG.E.U8 R14, desc[UR24][R10.64] ;  /* 0x000000180a0e0981 */ /* 0x000124000c1e1100 */
[----:B0-----:R-:W-:Y:S02]  /*17a30*/  IMAD R10, R68, UR4, RZ ;  /* 0x00000004440a7c24 */ /* 0x001fe4000f8e02ff */
[----:B------:R-:W-:Y:S01]  /*17a40*/  STS.U8 [R85+UR10+0x4800], R88 ;  /* 0x0048005855007988 */ /* 0x000fe2000800000a */
[----:B------:R-:W0:Y:S03]  /*17a50*/  LDCU UR4, c[0x0][0x3b0] ;  /* 0x00007600ff0477ac */ /* 0x000e260008000800 */
[----:B------:R-:W4:Y:S04]  /*17a60*/  LDL.LU R68, [R1+0xd34] ;  /* 0x000d340001447983 */ /* 0x000f280000300800 */
[----:B------:R-:W4:Y:S04]  /*17a70*/  LDL.LU R86, [R1+0x458] ;  /* 0x0004580001567983 */ /* 0x000f280000300800 */
[----:B---3--:R-:W3:Y:S01]  /*17a80*/  LDL.LU R84, [R1+0x454] ;  /* 0x0004540001547983 */ /* 0x008ee20000300800 */
[----:B------:R-:W-:-:S05]  /*17a90*/  IADD3 R11, P1, PT, R10, R9, RZ ;  /* 0x000000090a0b7210 */ /* 0x000fca0007f3e0ff */
[----:B------:R-:W-:Y:S04]  /*17aa0*/  STL [R1+0x440], R11 ;  /* 0x0004400b01007387 */ /* 0x000fe80000100800 */
[----:B------:R0:W-:Y:S02]  /*17ab0*/  STS.U8 [R85+UR10+0x4a00], R87 ;  /* 0x004a005755007988 */ /* 0x0001e4000800000a */
[----:B0-----:R-:W-:Y:S01]  /*17ac0*/  LEA.HI.X.SX32 R87, R10, R8, 0x1, P1 ;  /* 0x000000080a577211 */ /* 0x001fe200008f0eff */
[----:B------:R-:W-:-:S04]  /*17ad0*/  @P0 IMAD.MOV.U32 R10, RZ, RZ, R11 ;  /* 0x000000ffff0a0224 */ /* 0x000fc800078e000b */
[----:B------:R-:W-:Y:S01]  /*17ae0*/  @P0 IMAD.MOV.U32 R11, RZ, RZ, R87 ;  /* 0x000000ffff0b0224 */ /* 0x000fe200078e0057 */
[----:B------:R-:W-:Y:S04]  /*17af0*/  STL [R1+0x43c], R87 ;  /* 0x00043c5701007387 */ /* 0x000fe80000100800 */
[----:B------:R1:W3:Y:S04]  /*17b00*/  @P0 LDG.E.U8 R13, desc[UR24][R10.64] ;  /* 0x000000180a0d0981 */ /* 0x0002e8000c1e1100 */
[----:B--2---:R0:W-:Y:S01]  /*17b10*/  STS.U8 [R85+UR10+0x4c00], R83 ;  /* 0x004c005355007988 */ /* 0x0041e2000800000a */
[----:B-1----:R-:W-:-:S03]  /*17b20*/  IMAD R10, R3, UR5, RZ ;  /* 0x00000005030a7c24 */ /* 0x002fc6000f8e02ff */
[----:B------:R-:W2:Y:S04]  /*17b30*/  LDL.LU R3, [R1+0xd30] ;  /* 0x000d300001037983 */ /* 0x000ea80000300800 */
[----:B0-----:R-:W2:Y:S04]  /*17b40*/  LDL.LU R83, [R1+0x958] ;  /* 0x0009580001537983 */ /* 0x001ea80000300800 */
[----:B------:R0:W-:Y:S04]  /*17b50*/  STS.U8 [R85+UR10+0x4e00], R82 ;  /* 0x004e005255007988 */ /* 0x0001e8000800000a */
[----:B0-----:R-:W2:Y:S01]  /*17b60*/  LDL.LU R82, [R1+0x954] ;  /* 0x0009540001527983 */ /* 0x001ea20000300800 */
[----:B------:R-:W-:-:S04]  /*17b70*/  IADD3 R11, P1, PT, R10, R9, RZ ;  /* 0x000000090a0b7210 */ /* 0x000fc80007f3e0ff */
[----:B------:R-:W-:Y:S01]  /*17b80*/  LEA.HI.X.SX32 R87, R10, R8, 0x1, P1 ;  /* 0x000000080a577211 */ /* 0x000fe200008f0eff */
[----:B------:R0:W-:Y:S01]  /*17b90*/  STL [R1+0x448], R11 ;  /* 0x0004480b01007387 */ /* 0x0001e20000100800 */
[----:B------:R-:W-:Y:S01]  /*17ba0*/  PRMT R12, RZ, 0x7610, R12 ;  /* 0x00007610ff0c7816 */ /* 0x000fe2000000000c */
[----:B------:R-:W-:Y:S02]  /*17bb0*/  @P0 IMAD.MOV.U32 R10, RZ, RZ, R11 ;  /* 0x000000ffff0a0224 */ /* 0x000fe400078e000b */
[----:B0-----:R-:W-:-:S05]  /*17bc0*/  @P0 IMAD.MOV.U32 R11, RZ, RZ, R87 ;  /* 0x000000ffff0b0224 */ /* 0x001fca00078e0057 */
[----:B------:R0:W2:Y:S02]  /*17bd0*/  @P0 LDG.E.U8 R12, desc[UR24][R10.64] ;  /* 0x000000180a0c0981 */ /* 0x0000a4000c1e1100 */
[----:B0-----:R-:W-:Y:S01]  /*17be0*/  IMAD R10, R70, UR4, RZ ;  /* 0x00000004460a7c24 */ /* 0x001fe2000f8e02ff */
[----:B------:R-:W0:Y:S01]  /*17bf0*/  LDCU UR4, c[0x0][0x3b0] ;  /* 0x00007600ff0477ac */ /* 0x000e220008000800 */
[----:B------:R-:W-:Y:S01]  /*17c00*/  STS.U8 [R85+UR10+0x5000], R81 ;  /* 0x0050005155007988 */ /* 0x000fe2000800000a */
[----:B------:R-:W-:-:S03]  /*17c10*/  PRMT R11, RZ, 0x7610, R11 ;  /* 0x00007610ff0b7816 */ /* 0x000fc6000000000b */
[----:B------:R-:W-:Y:S04]  /*17c20*/  STL [R1+0x444], R87 ;  /* 0x0004445701007387 */ /* 0x000fe80000100800 */
[----:B------:R-:W2:Y:S04]  /*17c30*/  LDL.LU R70, [R1+0xd2c] ;  /* 0x000d2c0001467983 */ /* 0x000ea80000300800 */
[----:B----4-:R1:W-:Y:S02]  /*17c40*/  STS.U8 [R85+UR10+0x5200], R80 ;  /* 0x0052005055007988 */ /* 0x0103e4000800000a */
[----:B-1----:R-:W-:-:S04]  /*17c50*/  IADD3 R80, P1, PT, R10, R9, RZ ;  /* 0x000000090a507210 */ /* 0x002fc80007f3e0ff */
[----:B------:R-:W-:Y:S01]  /*17c60*/  LEA.HI.X.SX32 R81, R10, R8, 0x1, P1 ;  /* 0x000000080a517211 */ /* 0x000fe200008f0eff */
[----:B0-----:R-:W-:Y:S01]  /*17c70*/  IMAD R10, R4, UR4, RZ ;  /* 0x00000004040a7c24 */ /* 0x001fe2000f8e02ff */
[----:B------:R-:W0:Y:S01]  /*17c80*/  LDCU UR4, c[0x0][0x3b0] ;  /* 0x00007600ff0477ac */ /* 0x000e220008000800 */
[----:B------:R1:W-:Y:S04]  /*17c90*/  STL [R1+0x450], R80 ;  /* 0x0004505001007387 */ /* 0x0003e80000100800 */
[----:B------:R1:W4:Y:S04]  /*17ca0*/  @P0 LDG.E.U8 R11, desc[UR24][R80.64] ;  /* 0x00000018500b0981 */ /* 0x000328000c1e1100 */
[----:B------:R0:W-:Y:S04]  /*17cb0*/  STL [R1+0x44c], R81 ;  /* 0x00044c5101007387 */ /* 0x0001e80000100800 */
[----:B------:R-:W4:Y:S01]  /*17cc0*/  LDL.LU R89, [R1+0x950] ;  /* 0x0009500001597983 */ /* 0x000f220000300800 */
[----:B-1----:R-:W-:-:S03]  /*17cd0*/  IADD3 R80, P1, PT, R10, R9, RZ ;  /* 0x000000090a507210 */ /* 0x002fc60007f3e0ff */
[----:B------:R-:W4:Y:S04]  /*17ce0*/  LDL.LU R4, [R1+0xd28] ;  /* 0x000d280001047983 */ /* 0x000f280000300800 */
[----:B------:R-:W-:Y:S04]  /*17cf0*/  STS.U8 [R85+UR10+0x5400], R86 ;  /* 0x0054005655007988 */ /* 0x000fe8000800000a */
[----:B---3--:R1:W-:Y:S01]  /*17d00*/  STS.U8 [R85+UR10+0x5600], R84 ;  /* 0x0056005455007988 */ /* 0x0083e2000800000a */
[----:B0-----:R-:W-:Y:S02]  /*17d10*/  LEA.HI.X.SX32 R81, R10, R8, 0x1, P1 ;  /* 0x000000080a517211 */ /* 0x001fe400008f0eff */
[----:B------:R-:W-:Y:S01]  /*17d20*/  PRMT R10, RZ, 0x7610, R10 ;  /* 0x00007610ff0a7816 */ /* 0x000fe2000000000a */
[----:B------:R0:W-:Y:S05]  /*17d30*/  STL [R1+0x458], R80 ;  /* 0x0004585001007387 */ /* 0x0001ea0000100800 */
[----:B------:R0:W3:Y:S01]  /*17d40*/  @P0 LDG.E.U8 R10, desc[UR24][R80.64] ;  /* 0x00000018500a0981 */ /* 0x0000e2000c1e1100 */
[----:B-1----:R-:W1:Y:S01]  /*17d50*/  S2R R84, SR_TID.X ;  /* 0x0000000000547919 */ /* 0x002e620000002100 */
[----:B0-----:R-:W-:-:S02]  /*17d60*/  IMAD R80, R0, UR4, RZ ;  /* 0x0000000400507c24 */ /* 0x001fc4000f8e02ff */
[----:B------:R0:W-:Y:S03]  /*17d70*/  STL [R1+0x454], R81 ;  /* 0x0004545101007387 */ /* 0x0001e60000100800 */
[C---:B------:R-:W-:Y:S01]  /*17d80*/  IADD3 R9, P1, PT, R80.reuse, R9, RZ ;  /* 0x0000000950097210 */ /* 0x040fe20007f3e0ff */
[----:B------:R-:W3:Y:S03]  /*17d90*/  LDL.LU R0, [R1+0xd24] ;  /* 0x000d240001007983 */ /* 0x000ee60000300800 */
[----:B0-----:R-:W-:Y:S01]  /*17da0*/  LEA.HI.X.SX32 R81, R80, R8, 0x1, P1 ;  /* 0x0000000850517211 */ /* 0x001fe200008f0eff */
[----:B------:R-:W-:Y:S01]  /*17db0*/  @P0 IMAD.MOV.U32 R80, RZ, RZ, R9 ;  /* 0x000000ffff500224 */ /* 0x000fe200078e0009 */
[----:B------:R-:W-:Y:S01]  /*17dc0*/  PRMT R8, RZ, 0x7610, R8 ;  /* 0x00007610ff087816 */ /* 0x000fe20000000008 */
[----:B------:R-:W-:Y:S04]  /*17dd0*/  STL [R1+0x230], R9 ;  /* 0x0002300901007387 */ /* 0x000fe80000100800 */
[----:B------:R0:W-:Y:S04]  /*17de0*/  STL [R1+0x22c], R81 ;  /* 0x00022c5101007387 */ /* 0x0001e80000100800 */
[----:B------:R1:W3:Y:S04]  /*17df0*/  @P0 LDG.E.U8 R8, desc[UR24][R80.64] ;  /* 0x0000001850080981 */ /* 0x0002e8000c1e1100 */
[----:B0-----:R-:W3:Y:S01]  /*17e00*/  LDL.LU R81, [R1+0x94c] ;  /* 0x00094c0001517983 */ /* 0x001ee20000300800 */
[----:B-1----:R-:W-:-:S03]  /*17e10*/  LOP3.LUT R80, R84, 0x7f, RZ, 0xc0, !PT ;  /* 0x0000007f54507812 */ /* 0x002fc600078ec0ff */
[----:B------:R-:W3:Y:S04]  /*17e20*/  LDL.LU R9, [R1+0x940] ;  /* 0x0009400001097983 */ /* 0x000ee80000300800 */
[----:B------:R-:W3:Y:S04]  /*17e30*/  LDL.LU R93, [R1+0x934] ;  /* 0x00093400015d7983 */ /* 0x000ee80000300800 */
[----:B------:R-:W3:Y:S04]  /*17e40*/  LDL.LU R91, [R1+0x928] ;  /* 0x00092800015b7983 */ /* 0x000ee80000300800 */
[----:B------:R-:W3:Y:S04]  /*17e50*/  LDL.LU R90, [R1+0x91c] ;  /* 0x00091c00015a7983 */ /* 0x000ee80000300800 */
[----:B------:R-:W3:Y:S04]  /*17e60*/  LDL.LU R88, [R1+0x910] ;  /* 0x0009100001587983 */ /* 0x000ee80000300800 */
[----:B------:R-:W3:Y:S04]  /*17e70*/  LDL.LU R87, [R1+0x904] ;  /* 0x0009040001577983 */ /* 0x000ee80000300800 */
[----:B------:R-:W3:Y:S04]  /*17e80*/  LDL.LU R86, [R1+0x8f4] ;  /* 0x0008f40001567983 */ /* 0x000ee80000300800 */
[----:B------:R-:W3:Y:S04]  /*17e90*/  LDL.LU R85, [R1+0xe0] ;  /* 0x0000e00001557983 */ /* 0x000ee80000300800 */
[----:B--2---:R0:W-:Y:S04]  /*17ea0*/  STS.U8 [R80+UR10+0x5800], R83 ;  /* 0x0058005350007988 */ /* 0x0041e8000800000a */
[----:B------:R-:W2:Y:S04]  /*17eb0*/  LDL.LU R84, [R1+0xd0] ;  /* 0x0000d00001547983 */ /* 0x000ea80000300800 */
[----:B------:R1:W-:Y:S04]  /*17ec0*/  STS.U8 [R80+UR10+0x5a00], R82 ;  /* 0x005a005250007988 */ /* 0x0003e8000800000a */
[----:B0-----:R-:W2:Y:S04]  /*17ed0*/  LDL.LU R83, [R1+0xc0] ;  /* 0x0000c00001537983 */ /* 0x001ea80000300800 */
[----:B-1----:R-:W2:Y:S04]  /*17ee0*/  LDL.LU R82, [R1+0xb0] ;  /* 0x0000b00001527983 */ /* 0x002ea80000300800 */
[----:B----4-:R0:W-:Y:S04]  /*17ef0*/  STS.U8 [R80+UR10+0x5c00], R89 ;  /* 0x005c005950007988 */ /* 0x0101e8000800000a */
[----:B------:R-:W-:Y:S04]  /*17f00*/  STS.U8 [R80+UR10+0x5e00], R78 ;  /* 0x005e004e50007988 */ /* 0x000fe8000800000a */
        /* <DEDUP_REMOVED lines=16> */
[----:B0-----:R-:W4:Y:S04]  /*18010*/  LDL.LU R89, [R1+0xa0] ;  /* 0x0000a00001597983 */ /* 0x001f280000300800 */
[----:B---3--:R0:W-:Y:S04]  /*18020*/  STS.U8 [R5+UR10+0x4480], R93 ;  /* 0x0044805d05007988 */ /* 0x0081e8000800000a */
[----:B------:R1:W-:Y:S04]  /*18030*/  STS.U8 [R5+UR10+0x4a80], R88 ;  /* 0x004a805805007988 */ /* 0x0003e8000800000a */
[----:B0-----:R-:W3:Y:S04]  /*18040*/  LDL.LU R93, [R1+0x948] ;  /* 0x00094800015d7983 */ /* 0x001ee80000300800 */
[----:B------:R0:W-:Y:S04]  /*18050*/  STS.U8 [R5+UR10+0x4c80], R87 ;  /* 0x004c805705007988 */ /* 0x0001e8000800000a */
[----:B-1----:R-:W3:Y:S04]  /*18060*/  LDL.LU R88, [R1+0x93c] ;  /* 0x00093c0001587983 */ /* 0x002ee80000300800 */
[----:B------:R1:W-:Y:S04]  /*18070*/  STS.U8 [R5+UR10+0x4e80], R86 ;  /* 0x004e805605007988 */ /* 0x0003e8000800000a */
[----:B0-----:R-:W3:Y:S04]  /*18080*/  LDL.LU R87, [R1+0x930] ;  /* 0x0009300001577983 */ /* 0x001ee80000300800 */
[----:B------:R0:W-:Y:S04]  /*18090*/  STS.U8 [R5+UR10+0x5080], R85 ;  /* 0x0050805505007988 */ /* 0x0001e8000800000a */
[----:B-1----:R-:W3:Y:S04]  /*180a0*/  LDL.LU R86, [R1+0x924] ;  /* 0x0009240001567983 */ /* 0x002ee80000300800 */
[----:B--2---:R1:W-:Y:S04]  /*180b0*/  STS.U8 [R5+UR10+0x5280], R84 ;  /* 0x0052805405007988 */ /* 0x0043e8000800000a */
[----:B0-----:R-:W2:Y:S04]  /*180c0*/  LDL.LU R85, [R1+0x918] ;  /* 0x0009180001557983 */ /* 0x001ea80000300800 */
[----:B------:R0:W-:Y:S04]  /*180d0*/  STS.U8 [R5+UR10+0x5480], R83 ;  /* 0x0054805305007988 */ /* 0x0001e8000800000a */
[----:B-1----:R-:W2:Y:S04]  /*180e0*/  LDL.LU R84, [R1+0x90c] ;  /* 0x00090c0001547983 */ /* 0x002ea80000300800 */
[----:B------:R1:W-:Y:S04]  /*180f0*/  STS.U8 [R5+UR10+0x5680], R82 ;  /* 0x0056805205007988 */ /* 0x0003e8000800000a */
[----:B0-----:R-:W2:Y:S04]  /*18100*/  LDL.LU R83, [R1+0x900] ;  /* 0x0009000001537983 */ /* 0x001ea80000300800 */
[----:B------:R0:W-:Y:S04]  /*18110*/  STS.U8 [R5+UR10+0x5a80], R3 ;  /* 0x005a800305007988 */ /* 0x0001e8000800000a */
[----:B-1----:R-:W2:Y:S04]  /*18120*/  LDL.LU R82, [R1+0x8e0] ;  /* 0x0008e00001527983 */ /* 0x002ea80000300800 */
[----:B0-----:R-:W2:Y:S04]  /*18130*/  LDL.LU R3, [R1+0xd20] ;  /* 0x000d200001037983 */ /* 0x001ea80000300800 */
[----:B------:R0:W-:Y:S04]  /*18140*/  STS.U8 [R5+UR10+0x5c80], R2 ;  /* 0x005c800205007988 */ /* 0x0001e8000800000a */
[----:B------:R1:W-:Y:S04]  /*18150*/  STS.U8 [R5+UR10+0x4680], R91 ;  /* 0x0046805b05007988 */ /* 0x0003e8000800000a */
[----:B------:R1:W-:Y:S04]  /*18160*/  STS.U8 [R5+UR10+0x4880], R90 ;  /* 0x0048805a05007988 */ /* 0x0003e8000800000a */
[----:B0-----:R-:W2:Y:S04]  /*18170*/  LDL.LU R2, [R1+0xd1c] ;  /* 0x000d1c0001027983 */ /* 0x001ea80000300800 */
[----:B-1----:R-:W2:Y:S04]  /*18180*/  LDL.LU R91, [R1+0xdc] ;  /* 0x0000dc00015b7983 */ /* 0x002ea80000300800 */
[----:B------:R-:W-:Y:S04]  /*18190*/  STS.U8 [R5+UR10+0x4080], R81 ;  /* 0x0040805105007988 */ /* 0x000fe8000800000a */
[----:B------:R-:W-:Y:S04]  /*181a0*/  STS.U8 [R5+UR10+0x4280], R9 ;  /* 0x0042800905007988 */ /* 0x000fe8000800000a */
[----:B------:R-:W2:Y:S04]  /*181b0*/  LDL.LU R90, [R1+0xc8] ;  /* 0x0000c800015a7983 */ /* 0x000ea80000300800 */
        /* <DEDUP_REMOVED lines=17> */
[----:B----4-:R0:W-:Y:S04]  /*182d0*/  STS.U8 [R5+UR10+0x5880], R89 ;  /* 0x0058805905007988 */ /* 0x0101e8000800000a */
[----:B0-----:R-:W4:Y:S04]  /*182e0*/  LDL.LU R89, [R1+0xbc] ;  /* 0x0000bc0001597983 */ /* 0x001f280000300800 */
[----:B------:R-:W-:Y:S04]  /*182f0*/  STS.U8 [R6+UR10+0x5900], R4 ;  /* 0x0059000406007988 */ /* 0x000fe8000800000a */
[----:B---3--:R0:W-:Y:S04]  /*18300*/  STS.U8 [R6+UR10+0x4300], R88 ;  /* 0x0043005806007988 */ /* 0x0081e8000800000a */
        /* <DEDUP_REMOVED lines=12> */
[----:B------:R1:W-:Y:S04]  /*183d0*/  STS.U8 [R6+UR10+0x5700], R3 ;  /* 0x0057000306007988 */ /* 0x0003e8000800000a */
[----:B0-----:R-:W2:Y:S04]  /*183e0*/  LDL.LU R82, [R1+0x8fc] ;  /* 0x0008fc0001527983 */ /* 0x001ea80000300800 */
[----:B------:R0:W-:Y:S04]  /*183f0*/  STS.U8 [R6+UR10+0x5b00], R68 ;  /* 0x005b004406007988 */ /* 0x0001e8000800000a */
[----:B-1----:R-:W2:Y:S04]  /*18400*/  LDL.LU R3, [R1+0xd18] ;  /* 0x000d180001037983 */ /* 0x002ea80000300800 */
[----:B------:R-:W2:Y:S04]  /*18410*/  LDL.LU R4, [R1+0xd14] ;  /* 0x000d140001047983 */ /* 0x000ea80000300800 */
[----:B0-----:R-:W2:Y:S04]  /*18420*/  LDL.LU R68, [R1+0xd10] ;  /* 0x000d100001447983 */ /* 0x001ea80000300800 */
        /* <DEDUP_REMOVED lines=21> */
[----:B----4-:R-:W-:Y:S04]  /*18580*/  STS.U8 [R6+UR10+0x5500], R89 ;  /* 0x0055005906007988 */ /* 0x010fe8000800000a */
[----:B--2---:R0:W-:Y:S04]  /*18590*/  STS.U8 [R7+UR10+0x4f80], R68 ;  /* 0x004f804407007988 */ /* 0x0041e8000800000a */
[----:B0-----:R-:W2:Y:S04]  /*185a0*/  LDL.LU R68, [R1+0xd0c] ;  /* 0x000d0c0001447983 */ /* 0x001ea80000300800 */
[----:B------:R0:W-:Y:S04]  /*185b0*/  STS.U8 [R7+UR10+0x5180], R4 ;  /* 0x0051800407007988 */ /* 0x0001e8000800000a */
[----:B------:R1:W-:Y:S04]  /*185c0*/  STS.U8 [R7+UR10+0x5380], R3 ;  /* 0x0053800307007988 */ /* 0x0003e8000800000a */
[----:B------:R4:W-:Y:S04]  /*185d0*/  STS.U8 [R7+UR10+0x5580], R2 ;  /* 0x0055800207007988 */ /* 0x0009e8000800000a */
[----:B0-----:R0:W5:Y:S04]  /*185e0*/  LDL.LU R4, [R1+0xd08] ;  /* 0x000d080001047983 */ /* 0x0011680000300800 */
[----:B-1----:R0:W5:Y:S04]  /*185f0*/  LDL.LU R3, [R1+0xd04] ;  /* 0x000d040001037983 */ /* 0x0021680000300800 */
[----:B----4-:R0:W5:Y:S04]  /*18600*/  LDL.LU R2, [R1+0xd00] ;  /* 0x000d000001027983 */ /* 0x0101680000300800 */
[----:B------:R1:W-:Y:S04]  /*18610*/  STS.U8 [R7+UR10+0x5780], R0 ;  /* 0x0057800007007988 */ /* 0x0003e8000800000a */
[----:B------:R4:W-:Y:S04]  /*18620*/  STS.U8 [R7+UR10+0x5980], R70 ;  /* 0x0059804607007988 */ /* 0x0009e8000800000a */
[----:B------:R0:W-:Y:S04]  /*18630*/  STS.U8 [R7+UR10+0x5b80], R69 ;  /* 0x005b804507007988 */ /* 0x0001e8000800000a */
[----:B-1----:R1:W5:Y:S04]  /*18640*/  LDL.LU R0, [R1+0xcfc] ;  /* 0x000cfc0001007983 */ /* 0x0023680000300800 */
[----:B----4-:R1:W5:Y:S04]  /*18650*/  LDL.LU R70, [R1+0xcf8] ;  /* 0x000cf80001467983 */ /* 0x0103680000300800 */
[----:B0-----:R1:W5:Y:S04]  /*18660*/  LDL.LU R69, [R1+0xcf4] ;  /* 0x000cf40001457983 */ /* 0x0013680000300800 */
[----:B--2---:R0:W-:Y:S04]  /*18670*/  STS.U8 [R7+UR10+0x7f80], R68 ;  /* 0x007f804407007988 */ /* 0x0041e8000800000a */
[----:B0-----:R1:W5:Y:S04]  /*18680*/  LDL.LU R68, [R1+0xcf0] ;  /* 0x000cf00001447983 */ /* 0x0013680000300800 */
[----:B------:R0:W-:Y:S02]  /*18690*/  STS.U8 [R7+UR10+0x4d80], R82 ;  /* 0x004d805207007988 */ /* 0x0001e4000800000a */
[----:B0-----:R-:W0:Y:S02]  /*186a0*/  LDC R82, c[0x0][0x3a0] ;  /* 0x0000e800ff527b82 */ /* 0x001e240000000800 */
[----:B---3--:R1:W-:Y:S04]  /*186b0*/  STS.U8 [R7+UR10+0x4180], R88 ;  /* 0x0041805807007988 */ /* 0x0083e8000800000a */
[----:B------:R1:W-:Y:S04]  /*186c0*/  STS.U8 [R7+UR10+0x4380], R87 ;  /* 0x0043805707007988 */ /* 0x0003e8000800000a */
        /* <DEDUP_REMOVED lines=20> */
[----:B------:R1:W-:Y:S01]  /*18810*/  STS.U8 [R7+UR10+0x7d80], R12 ;  /* 0x007d800c07007988 */ /* 0x0003e2000800000a */
[----:B------:R2:W-:Y:S06]  /*18820*/  MEMBAR.ALL.CTA ;  /* 0x0000000000007992 */ /* 0x0005ec0000008000 */
[----:B--2---:R-:W2:Y:S01]  /*18830*/  FENCE.VIEW.ASYNC.S ;  /* 0x00000000000073c6 */ /* 0x004ea20000000000 */
[----:B0-----:R-:W-:Y:S01]  /*18840*/  VIADD R82, R82, 0x3f ;  /* 0x0000003f52527836 */ /* 0x001fe20000000000 */
[----:B--2---:R-:W-:Y:S01]  /*18850*/  BAR.SYNC.DEFER_BLOCKING 0x0 ;  /* 0x0000000000007b1d */ /* 0x004fe20000010000 */
[----:B------:R-:W-:-:S04]  /*18860*/  ISETP.NE.U32.AND P0, PT, RZ, UR7, PT ;  /* 0x00000007ff007c0c */ /* 0x000fc8000bf05070 */
[C---:B------:R-:W-:Y:S02]  /*18870*/  ISETP.LT.OR P1, PT, R82.reuse, 0x40, P0 ;  /* 0x000000405200780c */ /* 0x040fe40000721670 */
[----:B------:R-:W-:-:S11]  /*18880*/  ISETP.GE.AND P2, PT, R82, 0x80, PT ;  /* 0x000000805200780c */ /* 0x000fd60003f46270 */
[----:B-1----:R-:W-:Y:S05]  /*18890*/  @P1 BRA `(.L_x_6) ;  /* 0x00000000008c1947 */ /* 0x002fea0003800000 */
[----:B------:R-:W-:Y:S02]  /*188a0*/  USHF.R.U32.HI UR16, URZ, 0x4, UR10 ;  /* 0x00000004ff107899 */ /* 0x000fe4000801160a */
[----:B------:R-:W-:Y:S02]  /*188b0*/  UIADD3 UR5, UPT, UPT, UR10, 0x4000, URZ ;  /* 0x000040000a057890 */ /* 0x000fe4000fffe0ff */
[----:B------:R-:W-:Y:S02]  /*188c0*/  USGXT.U32 UR16, UR16, 0xe ;  /* 0x0000000e1010789a */ /* 0x000fe40008000000 */
[----:B------:R-:W-:Y:S02]  /*188d0*/  USHF.R.U32.HI UR5, URZ, 0x4, UR5 ;  /* 0x00000004ff057899 */ /* 0x000fe40008011605 */
[----:B------:R-:W-:Y:S01]  /*188e0*/  UIADD3 UR26, UP1, UPT, UR16, 0x100, URZ ;  /* 0x00000100101a7890 */ /* 0x000fe2000ff3e0ff */
[----:B------:R-:W-:Y:S01]  /*188f0*/  UMOV UR4, URZ ;  /* 0x000000ff00047c82 */ /* 0x000fe20008000000 */
[----:B------:R-:W-:-:S02]  /*18900*/  USGXT.U32 UR6, UR5, 0xe ;  /* 0x0000000e0506789a */ /* 0x000fc40008000000 */
[----:B------:R-:W-:Y:S01]  /*18910*/  UIADD3.X UR27, UPT, UPT, UR4, 0x40004040, URZ, UP1, !UPT ;  /* 0x40004040041b7890 */ /* 0x000fe20008ffe4ff */
[----:B------:R-:W-:Y:S01]  /*18920*/  UMOV UR14, 0xfffffffe ;  /* 0xfffffffe000e7882 */ /* 0x000fe20000000000 */
[----:B------:R-:W-:Y:S01]  /*18930*/  UMOV UR15, 0x7fffbfdf ;  /* 0x7fffbfdf000f7882 */ /* 0x000fe20000000000 */
[----:B------:R-:W-:Y:S01]  /*18940*/  UMOV UR7, URZ ;  /* 0x000000ff00077c82 */ /* 0x000fe20008000000 */
[----:B------:R-:W-:Y:S02]  /*18950*/  UIADD3 UR20, UPT, UPT, UR8, 0x100, URZ ;  /* 0x0000010008147890 */ /* 0x000fe4000fffe0ff */
[----:B------:R-:W-:Y:S02]  /*18960*/  UIADD3.64 UR14, UPT, UPT, UR6, -UR14, URZ ;  /* 0x8000000e060e7297 */ /* 0x000fe4000fffe0ff */
[----:B------:R-:W-:Y:S02]  /*18970*/  UIADD3.64 UR18, UPT, UPT, UR26, 0x100, URZ ;  /* 0x000001001a127897 */ /* 0x000fe4000fffe0ff */
[----:B------:R-:W-:-:S02]  /*18980*/  UIADD3 UR21, UPT, UPT, UR8, 0x100, URZ ;  /* 0x0000010008157890 */ /* 0x000fc4000fffe0ff */
[----:B------:R-:W-:Y:S01]  /*18990*/  UIADD3.64 UR22, UPT, UPT, UR26, 0x200, URZ ;  /* 0x000002001a167897 */ /* 0x000fe2000fffe0ff */
[----:B------:R-:W-:Y:S01]  /*189a0*/  UMOV UR28, 0x0 ;  /* 0x00000000001c7882 */ /* 0x000fe20000000000 */
[----:B------:R-:W-:Y:S01]  /*189b0*/  UMOV UR29, 0x8408490 ;  /* 0x08408490001d7882 */ /* 0x000fe20000000000 */
[----:B------:R-:W-:Y:S01]  /*189c0*/  UMOV UR17, 0x40004040 ;  /* 0x4000404000117882 */ /* 0x000fe20000000000 */
[----:B------:R-:W-:Y:S01]  /*189d0*/  UMOV UR7, 0x80004020 ;  /* 0x8000402000077882 */ /* 0x000fe20000000000 */
[----:B------:R-:W-:Y:S01]  /*189e0*/  UMOV UR30, 0x0 ;  /* 0x00000000001e7882 */ /* 0x000fe20000000000 */
[----:B------:R-:W-:Y:S01]  /*189f0*/  UMOV UR31, 0x8408490 ;  /* 0x08408490001f7882 */ /* 0x000fe20000000000 */
[----:B------:R-:W-:Y:S01]  /*18a00*/  UMOV UR32, 0x0 ;  /* 0x0000000000207882 */ /* 0x000fe20000000000 */
[----:B------:R-:W-:Y:S01]  /*18a10*/  UMOV UR33, 0x8408490 ;  /* 0x0840849000217882 */ /* 0x000fe20000000000 */
[----:B------:R-:W-:Y:S01]  /*18a20*/  UMOV UR4, UR11 ;  /* 0x0000000b00047c82 */ /* 0x000fe20008000000 */
[----:B------:R-:W-:Y:S01]  /*18a30*/  UMOV UR5, URZ ;  /* 0x000000ff00057c82 */ /* 0x000fe20008000000 */
[----:B------:R0:W-:Y:S01]  /*18a40*/  UTCQMMA gdesc[UR16], gdesc[UR6], tmem[UR8], tmem[UR28], idesc[UR29], !UPT ;  /* 0x00ff1c06100075ea */ /* 0x0001e2000f800308 */
[----:B------:R-:W-:Y:S01]  /*18a50*/  UMOV UR34, 0x0 ;  /* 0x0000000000227882 */ /* 0x000fe20000000000 */
[----:B------:R-:W-:Y:S01]  /*18a60*/  UMOV UR35, 0x8408490 ;  /* 0x0840849000237882 */ /* 0x000fe20000000000 */
[----:B------:R0:W-:Y:S01]  /*18a70*/  UTCQMMA gdesc[UR26], gdesc[UR14], tmem[UR8], tmem[UR30], idesc[UR31], UPT ;  /* 0x00ff1e0e1a0075ea */ /* 0x0001e2000b800308 */
[----:B------:R-:W-:Y:S01]  /*18a80*/  UMOV UR4, UR4 ;  /* 0x0000000400047c82 */ /* 0x000fe20008000000 */
[----:B------:R0:W-:Y:S01]  /*18a90*/  UTCQMMA gdesc[UR18], gdesc[UR6], tmem[UR20], tmem[UR32], idesc[UR33], !UPT ;  /* 0x00ff2006120075ea */ /* 0x0001e2000f800314 */
[----:B------:R0:W-:Y:S01]  /*18aa0*/  UTCQMMA gdesc[UR22], gdesc[UR14], tmem[UR21], tmem[UR34], idesc[UR35], UPT ;  /* 0x00ff220e160075ea */ /* 0x0001e2000b800315 */
[----:B------:R0:W-:Y:S01]  /*18ab0*/  UTCBAR [UR4], URZ ;  /* 0x000000ff040073e9 */ /* 0x0001e200080000ff */
[----:B------:R-:W-:Y:S01]  /*18ac0*/  NOP ;  /* 0x0000000000007918 */ /* 0x000fe20000000000 */
.L_x_6:
[----:B0-----:R-:W-:Y:S01]  /*18ad0*/  UMOV UR4, URZ ;  /* 0x000000ff00047c82 */ /* 0x001fe20008000000 */
[----:B------:R-:W-:Y:S05]  /*18ae0*/  @!P2 BRA `(.L_x_7) ;  /* 0x000000ec0024a947 */ /* 0x000fea0003800000 */
[----:B------:R-:W-:Y:S01]  /*18af0*/  SHF.R.S32.HI R8, RZ, 0x1f, R82 ;  /* 0x0000001fff087819 */ /* 0x000fe20000011452 */
[----:B------:R-:W-:Y:S01]  /*18b00*/  UIADD3 UR4, UPT, UPT, UR10, 0x8000, URZ ;  /* 0x000080000a047890 */ /* 0x000fe2000fffe0ff */
[----:B------:R-:W-:Y:S02]  /*18b10*/  UMOV UR5, URZ ;  /* 0x000000ff00057c82 */ /* 0x000fe40008000000 */
[----:B------:R-:W-:Y:S01]  /*18b20*/  LEA.HI R8, R8, R82, RZ, 0x6 ;  /* 0x0000005208087211 */ /* 0x000fe200078f30ff */
[----:B------:R-:W-:Y:S02]  /*18b30*/  USHF.R.U32.HI UR16, URZ, 0x4, UR4 ;  /* 0x00000004ff107899 */ /* 0x000fe40008011604 */
[----:B------:R-:W-:Y:S01]  /*18b40*/  UIADD3 UR4, UPT, UPT, UR10, 0xc000, URZ ;  /* 0x0000c0000a047890 */ /* 0x000fe2000fffe0ff */
[----:B------:R-:W-:Y:S01]  /*18b50*/  SHF.R.S32.HI R8, RZ, 0x6, R8 ;  /* 0x00000006ff087819 */ /* 0x000fe20000011408 */
[----:B------:R-:W-:Y:S02]  /*18b60*/  USGXT.U32 UR16, UR16, 0xe ;  /* 0x0000000e1010789a */ /* 0x000fe40008000000 */
[----:B------:R-:W-:Y:S01]  /*18b70*/  USHF.R.U32.HI UR4, URZ, 0x4, UR4 ;  /* 0x00000004ff047899 */ /* 0x000fe20008011604 */
[----:B------:R-:W-:Y:S01]  /*18b80*/  VIMNMX R8, PT, PT, R8, 0x2, !PT ;  /* 0x0000000208087848 */ /* 0x000fe20007fe0100 */
[----:B------:R-:W-:-:S02]  /*18b90*/  UIADD3 UR32, UP1, UPT, UR16, 0x100, URZ ;  /* 0x0000010010207890 */ /* 0x000fc4000ff3e0ff */
[----:B------:R-:W-:Y:S02]  /*18ba0*/  USGXT.U32 UR4, UR4, 0xe ;  /* 0x0000000e0404789a */ /* 0x000fe40008000000 */
[----:B------:R-:W-:Y:S01]  /*18bb0*/  VIADD R9, R8, 0xfffffffe ;  /* 0xfffffffe08097836 */ /* 0x000fe20000000000 */
[----:B------:R-:W-:Y:S01]  /*18bc0*/  USHF.L.U32 UR20, UR12, 0x6, URZ ;  /* 0x000000060c147899 */ /* 0x000fe200080006ff */
[----:B------:R-:W-:Y:S01]  /*18bd0*/  IMAD.MOV.U32 R8, RZ, RZ, RZ ;  /* 0x000000ffff087224 */ /* 0x000fe200078e00ff */
[----:B------:R-:W-:Y:S02]  /*18be0*/  USHF.L.U32 UR21, UR13, 0x6, URZ ;  /* 0x000000060d157899 */ /* 0x000fe400080006ff */
[----:B------:R0:W-:Y:S01]  /*18bf0*/  STL [R1+0x8f4], R9 ;  /* 0x0008f40901007387 */ /* 0x0001e20000100800 */
[----:B------:R-:W-:Y:S01]  /*18c00*/  UIADD3.X UR33, UPT, UPT, UR5, 0x40004040, URZ, UP1, !UPT ;  /* 0x4000404005217890 */ /* 0x000fe20008ffe4ff */
[----:B------:R-:W-:Y:S02]  /*18c10*/  UMOV UR14, 0xfffffffe ;  /* 0xfffffffe000e7882 */ /* 0x000fe40000000000 */
[----:B------:R0:W-:Y:S01]  /*18c20*/  STL [R1+0x8dc], RZ ;  /* 0x0008dcff01007387 */ /* 0x0001e20000100800 */
[----:B------:R-:W-:Y:S01]  /*18c30*/  UMOV UR15, 0x7fffbfdf ;  /* 0x7fffbfdf000f7882 */ /* 0x000fe20000000000 */
[----:B------:R-:W-:-:S02]  /*18c40*/  USHF.R.S32.HI UR23, URZ, 0x1f, UR20 ;  /* 0x0000001fff177899 */ /* 0x000fc40008011414 */
[----:B------:R-:W-:Y:S02]  /*18c50*/  USHF.R.S32.HI UR30, URZ, 0x1f, UR21 ;  /* 0x0000001fff1e7899 */ /* 0x000fe40008011415 */
[----:B------:R-:W-:Y:S02]  /*18c60*/  UIADD3.64 UR14, UPT, UPT, UR4, -UR14, URZ ;  /* 0x8000000e040e7297 */ /* 0x000fe4000fffe0ff */
[----:B------:R-:W-:Y:S02]  /*18c70*/  UIADD3.64 UR26, UPT, UPT, UR32, 0x100, URZ ;  /* 0x00000100201a7897 */ /* 0x000fe4000fffe0ff */
[----:B------:R-:W-:Y:S01]  /*18c80*/  UIADD3.64 UR28, UPT, UPT, UR32, 0x200, URZ ;  /* 0x00000200201c7897 */ /* 0x000fe2000fffe0ff */
[----:B------:R-:W-:Y:S01]  /*18c90*/  UMOV UR22, 0x1 ;  /* 0x0000000100167882 */ /* 0x000fe20000000000 */
[----:B------:R-:W-:Y:S01]  /*18ca0*/  UMOV UR12, UR4 ;  /* 0x00000004000c7c82 */ /* 0x000fe20008000000 */
[----:B0-----:R-:W-:-:S09]  /*18cb0*/  UMOV UR13, 0x80004020 ;  /* 0x80004020000d7882 */ /* 0x001fd20000000000 */
.L_x_10:
[----:B------:R-:W2:Y:S04]  /*18cc0*/  LDL.LU R23, [R1+0x564] ;  /* 0x0005640001177983 */ /* 0x000ea80000300800 */
[----:B------:R-:W3:Y:S04]  /*18cd0*/  LDL.LU R22, [R1+0x230] ;  /* 0x0002300001167983 */ /* 0x000ee80000300800 */
[----:B------:R-:W4:Y:S04]  /*18ce0*/  LDL.LU R21, [R1+0x458] ;  /* 0x0004580001157983 */ /* 0x000f280000300800 */
        /* <DEDUP_REMOVED lines=8> */
[----:B0-----:R-:W4:Y:S04]  /*18d70*/  LDL.LU R9, [R1+0x44c] ;  /* 0x00044c0001097983 */ /* 0x001f280000300800 */
[----:B------:R-:W4:Y:S04]  /*18d80*/  LDL.LU R14, [R1+0x428] ;  /* 0x00042800010e7983 */ /* 0x000f280000300800 */
[----:B------:R-:W4:Y:S04]  /*18d90*/  LDL.LU R13, [R1+0x444] ;  /* 0x00044400010d7983 */ /* 0x000f280000300800 */
[----:B------:R-:W4:Y:S01]  /*18da0*/  LDL.LU R12, [R1+0x420] ;  /* 0x00042000010c7983 */ /* 0x000f220000300800 */
[----:B------:R-:W-:Y:S01]  /*18db0*/  IMAD.U32 R8, R8, -0x80000000, RZ ;  /* 0x8000000008087824 */ /* 0x000fe200078e00ff */
[----:B--2---:R-:W-:-:S02]  /*18dc0*/  IADD3 R23, P4, PT, R23, UR21, RZ ;  /* 0x0000001517177c10 */ /* 0x004fc4000ff9e0ff */
[----:B---3--:R-:W-:-:S03]  /*18dd0*/  IADD3 R22, P6, PT, R22, UR21, RZ ;  /* 0x0000001516167c10 */ /* 0x008fc6000ffde0ff */
[----:B------:R-:W-:Y:S01]  /*18de0*/  STL [R1+0x564], R23 ;  /* 0x0005641701007387 */ /* 0x000fe20000100800 */
[----:B----4-:R-:W-:-:S03]  /*18df0*/  IADD3 R21, P1, PT, R21, UR21, RZ ;  /* 0x0000001515157c10 */ /* 0x010fc6000ff3e0ff */
[----:B------:R-:W-:Y:S01]  /*18e00*/  STL [R1+0x230], R22 ;  /* 0x0002301601007387 */ /* 0x000fe20000100800 */
[----:B------:R-:W-:-:S03]  /*18e10*/  IADD3 R20, P2, PT, R20, UR21, RZ ;  /* 0x0000001514147c10 */ /* 0x000fc6000ff5e0ff */
[----:B------:R-:W-:Y:S01]  /*18e20*/  STL [R1+0x458], R21 ;  /* 0x0004581501007387 */ /* 0x000fe20000100800 */
[----:B------:R-:W-:-:S03]  /*18e30*/  IADD3 R19, P3, PT, R19, UR21, RZ ;  /* 0x0000001513137c10 */ /* 0x000fc6000ff7e0ff */
[----:B------:R-:W-:Y:S01]  /*18e40*/  STL [R1+0x450], R20 ;  /* 0x0004501401007387 */ /* 0x000fe20000100800 */
[----:B------:R-:W-:-:S03]  /*18e50*/  IADD3.X R18, PT, PT, R18, UR30, RZ, P4, !PT ;  /* 0x0000001e12127c10 */ /* 0x000fc6000a7fe4ff */
[----:B------:R-:W-:Y:S01]  /*18e60*/  STL [R1+0x448], R19 ;  /* 0x0004481301007387 */ /* 0x000fe20000100800 */
[----:B------:R-:W-:Y:S02]  /*18e70*/  IADD3 R17, P4, PT, R17, UR21, RZ ;  /* 0x0000001511117c10 */ /* 0x000fe4000ff9e0ff */
[----:B------:R-:W-:-:S05]  /*18e80*/  IADD3.X R11, PT, PT, R11, UR30, RZ, P6, !PT ;  /* 0x0000001e0b0b7c10 */ /* 0x000fca000b7fe4ff */
[----:B------:R0:W-:Y:S01]  /*18e90*/  STL [R1+0x22c], R11 ;  /* 0x00022c0b01007387 */ /* 0x0001e20000100800 */
[----:B------:R-:W-:-:S03]  /*18ea0*/  IADD3.X R10, PT, PT, R10, UR30, RZ, P1, !PT ;  /* 0x0000001e0a0a7c10 */ /* 0x000fc60008ffe4ff */
[----:B------:R-:W-:Y:S01]  /*18eb0*/  STL [R1+0x560], R18 ;  /* 0x0005601201007387 */ /* 0x000fe20000100800 */
[----:B------:R-:W-:-:S03]  /*18ec0*/  IADD3 R16, P6, PT, R16, UR21, RZ ;  /* 0x0000001510107c10 */ /* 0x000fc6000ffde0ff */
[----:B0-----:R-:W2:Y:S01]  /*18ed0*/  LDL.LU R11, [R1+0x43c] ;  /* 0x00043c00010b7983 */ /* 0x001ea20000300800 */
[----:B------:R-:W-:-:S03]  /*18ee0*/  IADD3.X R9, PT, PT, R9, UR30, RZ, P2, !PT ;  /* 0x0000001e09097c10 */ /* 0x000fc600097fe4ff */
[----:B------:R-:W-:Y:S04]  /*18ef0*/  STL [R1+0x440], R17 ;  /* 0x0004401101007387 */ /* 0x000fe80000100800 */
[----:B------:R0:W-:Y:S04]  /*18f00*/  STL [R1+0x454], R10 ;  /* 0x0004540a01007387 */ /* 0x0001e80000100800 */
[----:B0-----:R-:W3:Y:S01]  /*18f10*/  LDL.LU R10, [R1+0x418] ;  /* 0x00041800010a7983 */ /* 0x001ee20000300800 */
[----:B------:R-:W-:-:S03]  /*18f20*/  IADD3 R15, P1, PT, R15, UR21, RZ ;  /* 0x000000150f0f7c10 */ /* 0x000fc6000ff3e0ff */
[----:B------:R-:W-:Y:S04]  /*18f30*/  STL [R1+0x438], R16 ;  /* 0x0004381001007387 */ /* 0x000fe80000100800 */
[----:B------:R0:W-:Y:S04]  /*18f40*/  STL [R1+0x44c], R9 ;  /* 0x00044c0901007387 */ /* 0x0001e80000100800 */
[----:B0-----:R-:W4:Y:S01]  /*18f50*/  LDL.LU R9, [R1+0x434] ;  /* 0x0004340001097983 */ /* 0x001f220000300800 */
[----:B------:R-:W-:Y:S02]  /*18f60*/  IADD3.X R13, PT, PT, R13, UR30, RZ, P3, !PT ;  /* 0x0000001e0d0d7c10 */ /* 0x000fe40009ffe4ff */
[----:B------:R-:W-:Y:S01]  /*18f70*/  IADD3 R14, P2, PT, R14, UR21, RZ ;  /* 0x000000150e0e7c10 */ /* 0x000fe2000ff5e0ff */
[----:B------:R-:W-:Y:S01]  /*18f80*/  STL [R1+0x430], R15 ;  /* 0x0004300f01007387 */ /* 0x000fe20000100800 */
[----:B------:R-:W-:-:S03]  /*18f90*/  IADD3 R12, P3, PT, R12, UR21, RZ ;  /* 0x000000150c0c7c10 */ /* 0x000fc6000ff7e0ff */
[----:B------:R0:W-:Y:S04]  /*18fa0*/  STL [R1+0x444], R13 ;  /* 0x0004440d01007387 */ /* 0x0001e80000100800 */
[----:B0-----:R-:W4:Y:S04]  /*18fb0*/  LDL.LU R13, [R1+0x410] ;  /* 0x00041000010d7983 */ /* 0x001f280000300800 */
[----:B------:R-:W-:Y:S04]  /*18fc0*/  STL [R1+0x428], R14 ;  /* 0x0004280e01007387 */ /* 0x000fe80000100800 */
[----:B------:R-:W4:Y:S04]  /*18fd0*/  LDL.LU R36, [R1+0x42c] ;  /* 0x00042c0001247983 */ /* 0x000f280000300800 */
[----:B------:R-:W4:Y:S04]  /*18fe0*/  LDL.LU R35, [R1+0x408] ;  /* 0x0004080001237983 */ /* 0x000f280000300800 */
[----:B------:R-:W4:Y:S04]  /*18ff0*/  LDL.LU R34, [R1+0x424] ;  /* 0x0004240001227983 */ /* 0x000f280000300800 */
[----:B------:R0:W-:Y:S04]  /*19000*/  STL [R1+0x420], R12 ;  /* 0x0004200c01007387 */ /* 0x0001e80000100800 */
        /* <DEDUP_REMOVED lines=17> */
[----:B------:R-:W4:Y:S01]  /*19120*/  LDL.LU R16, [R1+0x3dc] ;  /* 0x0003dc0001107983 */ /* 0x000f220000300800 */
[----:B--2---:R-:W-:-:S05]  /*19130*/  IADD3.X R11, PT, PT, R11, UR30, RZ, P4, !PT ;  /* 0x0000001e0b0b7c10 */ /* 0x004fca000a7fe4ff */
[----:B------:R0:W-:Y:S04]  /*19140*/  STL [R1+0x43c], R11 ;  /* 0x00043c0b01007387 */ /* 0x0001e80000100800 */
[----:B0-----:R-:W2:Y:S01]  /*19150*/  LDL.LU R11, [R1+0x3b8] ;  /* 0x0003b800010b7983 */ /* 0x001ea20000300800 */
[----:B---3--:R-:W-:-:S03]  /*19160*/  IADD3 R10, P4, PT, R10, UR21, RZ ;  /* 0x000000150a0a7c10 */ /* 0x008fc6000ff9e0ff */
[----:B------:R-:W3:Y:S04]  /*19170*/  LDL.LU R15, [R1+0x3d4] ;  /* 0x0003d400010f7983 */ /* 0x000ee80000300800 */
[----:B------:R0:W-:Y:S04]  /*19180*/  STL [R1+0x418], R10 ;  /* 0x0004180a01007387 */ /* 0x0001e80000100800 */
[----:B0-----:R-:W3:Y:S01]  /*19190*/  LDL.LU R10, [R1+0x3b0] ;  /* 0x0003b000010a7983 */ /* 0x001ee20000300800 */
[----:B----4-:R-:W-:-:S03]  /*191a0*/  IADD3.X R9, PT, PT, R9, UR30, RZ, P6, !PT ;  /* 0x0000001e09097c10 */ /* 0x010fc6000b7fe4ff */
[----:B------:R-:W4:Y:S04]  /*191b0*/  LDL.LU R14, [R1+0x3cc] ;  /* 0x0003cc00010e7983 */ /* 0x000f280000300800 */
[----:B------:R0:W-:Y:S04]  /*191c0*/  STL [R1+0x434], R9 ;  /* 0x0004340901007387 */ /* 0x0001e80000100800 */
[----:B0-----:R-:W4:Y:S01]  /*191d0*/  LDL.LU R9, [R1+0x3a8] ;  /* 0x0003a80001097983 */ /* 0x001f220000300800 */
[----:B------:R-:W-:-:S05]  /*191e0*/  IADD3 R13, P6, PT, R13, UR21, RZ ;  /* 0x000000150d0d7c10 */ /* 0x000fca000ffde0ff */
[----:B------:R0:W-:Y:S01]  /*191f0*/  STL [R1+0x410], R13 ;  /* 0x0004100d01007387 */ /* 0x0001e20000100800 */
[----:B------:R-:W-:Y:S02]  /*19200*/  IADD3.X R36, PT, PT, R36, UR30, RZ, P1, !PT ;  /* 0x0000001e24247c10 */ /* 0x000fe40008ffe4ff */
[----:B------:R-:W-:Y:S01]  /*19210*/  IADD3 R35, P1, PT, R35, UR21, RZ ;  /* 0x0000001523237c10 */ /* 0x000fe2000ff3e0ff */
[----:B0-----:R-:W4:Y:S01]  /*19220*/  LDL.LU R13, [R1+0x3c4] ;  /* 0x0003c400010d7983 */ /* 0x001f220000300800 */
[----:B------:R-:W-:-:S03]  /*19230*/  IADD3.X R34, PT, PT, R34, UR30, RZ, P2, !PT ;  /* 0x0000001e22227c10 */ /* 0x000fc600097fe4ff */
[----:B------:R-:W-:Y:S01]  /*19240*/  STL [R1+0x42c], R36 ;  /* 0x00042c2401007387 */ /* 0x000fe20000100800 */
[----:B------:R-:W-:-:S03]  /*19250*/  IADD3 R33, P2, PT, R33, UR21, RZ ;  /* 0x0000001521217c10 */ /* 0x000fc6000ff5e0ff */
[----:B------:R-:W-:Y:S01]  /*19260*/  STL [R1+0x408], R35 ;  /* 0x0004082301007387 */ /* 0x000fe20000100800 */
        /* <DEDUP_REMOVED lines=26> */
[----:B------:R-:W-:Y:S02]  /*19410*/  IADD3 R18, P4, PT, R18, UR21, RZ ;  /* 0x0000001512127c10 */ /* 0x000fe4000ff9e0ff */
[----:B------:R-:W-:Y:S01]  /*19420*/  IADD3.X R17, PT, PT, R17, UR30, RZ, P6, !PT ;  /* 0x0000001e11117c10 */ /* 0x000fe2000b7fe4ff */
[----:B------:R-:W-:Y:S01]  /*19430*/  STL [R1+0x3d0], R20 ;  /* 0x0003d01401007387 */ /* 0x000fe20000100800 */
[----:B------:R-:W-:-:S03]  /*19440*/  IADD3 R12, P6, PT, R12, UR21, RZ ;  /* 0x000000150c0c7c10 */ /* 0x000fc6000ffde0ff */
[----:B------:R-:W-:Y:S01]  /*19450*/  STL [R1+0x3ec], R19 ;  /* 0x0003ec1301007387 */ /* 0x000fe20000100800 */
[----:B------:R-:W-:-:S03]  /*19460*/  IADD3.X R16, PT, PT, R16, UR30, RZ, P1, !PT ;  /* 0x0000001e10107c10 */ /* 0x000fc60008ffe4ff */
[----:B------:R0:W-:Y:S04]  /*19470*/  STL [R1+0x3c0], R12 ;  /* 0x0003c00c01007387 */ /* 0x0001e80000100800 */
[----:B------:R-:W-:Y:S04]  /*19480*/  STL [R1+0x3c8], R18 ;  /* 0x0003c81201007387 */ /* 0x000fe80000100800 */
[----:B0-----:R-:W4:Y:S04]  /*19490*/  LDL.LU R12, [R1+0x3a0] ;  /* 0x0003a000010c7983 */ /* 0x001f280000300800 */
[----:B------:R-:W-:Y:S01]  /*194a0*/  STL [R1+0x3e4], R17 ;  /* 0x0003e41101007387 */ /* 0x000fe20000100800 */
[----:B--2---:R-:W-:-:S02]  /*194b0*/  IADD3 R11, P1, PT, R11, UR21, RZ ;  /* 0x000000150b0b7c10 */ /* 0x004fc4000ff3e0ff */
[----:B---3--:R-:W-:-:S03]  /*194c0*/  IADD3.X R15, PT, PT, R15, UR30, RZ, P2, !PT ;  /* 0x0000001e0f0f7c10 */ /* 0x008fc600097fe4ff */
[----:B------:R0:W-:Y:S04]  /*194d0*/  STL [R1+0x3b8], R11 ;  /* 0x0003b80b01007387 */ /* 0x0001e80000100800 */
[----:B0-----:R-:W2:Y:S01]  /*194e0*/  LDL.LU R11, [R1+0x3bc] ;  /* 0x0003bc00010b7983 */ /* 0x001ea20000300800 */
[----:B------:R-:W-:-:S03]  /*194f0*/  IADD3 R10, P2, PT, R10, UR21, RZ ;  /* 0x000000150a0a7c10 */ /* 0x000fc6000ff5e0ff */
[----:B------:R-:W-:Y:S01]  /*19500*/  STL [R1+0x3dc], R16 ;  /* 0x0003dc1001007387 */ /* 0x000fe20000100800 */
[----:B----4-:R-:W-:-:S03]  /*19510*/  IADD3.X R14, PT, PT, R14, UR30, RZ, P3, !PT ;  /* 0x0000001e0e0e7c10 */ /* 0x010fc60009ffe4ff */
[----:B------:R0:W-:Y:S04]  /*19520*/  STL [R1+0x3b0], R10 ;  /* 0x0003b00a01007387 */ /* 0x0001e80000100800 */
[----:B0-----:R-:W3:Y:S01]  /*19530*/  LDL.LU R10, [R1+0x398] ;  /* 0x00039800010a7983 */ /* 0x001ee20000300800 */
[----:B------:R-:W-:-:S03]  /*19540*/  IADD3 R9, P3, PT, R9, UR21, RZ ;  /* 0x0000001509097c10 */ /* 0x000fc6000ff7e0ff */
[----:B------:R-:W-:Y:S04]  /*19550*/  STL [R1+0x3d4], R15 ;  /* 0x0003d40f01007387 */ /* 0x000fe80000100800 */
[----:B------:R0:W-:Y:S04]  /*19560*/  STL [R1+0x3a8], R9 ;  /* 0x0003a80901007387 */ /* 0x0001e80000100800 */
[----:B0-----:R-:W4:Y:S01]  /*19570*/  LDL.LU R9, [R1+0x3b4] ;  /* 0x0003b40001097983 */ /* 0x001f220000300800 */
[----:B------:R-:W-:-:S03]  /*19580*/  IADD3.X R13, PT, PT, R13, UR30, RZ, P4, !PT ;  /* 0x0000001e0d0d7c10 */ /* 0x000fc6000a7fe4ff */
        /* <DEDUP_REMOVED lines=21> */
[----:B0-----:R-:W4:Y:S01]  /*196e0*/  LDL.LU R13, [R1+0x364] ;  /* 0x00036400010d7983 */ /* 0x001f220000300800 */
[----:B------:R-:W-:-:S03]  /*196f0*/  IADD3 R12, P4, PT, R12, UR21, RZ ;  /* 0x000000150c0c7c10 */ /* 0x000fc6000ff9e0ff */
[----:B------:R-:W4:Y:S04]  /*19700*/  LDL.LU R16, [R1+0x340] ;  /* 0x0003400001107983 */ /* 0x000f280000300800 */
[----:B------:R0:W-:Y:S04]  /*19710*/  STL [R1+0x3a0], R12 ;  /* 0x0003a00c01007387 */ /* 0x0001e80000100800 */
        /* <DEDUP_REMOVED lines=9> */
[----:B----4-:R-:W-:-:S05]  /*197b0*/  IADD3.X R9, PT, PT, R9, UR30, RZ, P1, !PT ;  /* 0x0000001e09097c10 */ /* 0x010fca0008ffe4ff */
[----:B------:R0:W-:Y:S04]  /*197c0*/  STL [R1+0x3b4], R9 ;  /* 0x0003b40901007387 */ /* 0x0001e80000100800 */
[----:B0-----:R-:W4:Y:S01]  /*197d0*/  LDL.LU R9, [R1+0x328] ;  /* 0x0003280001097983 */ /* 0x001f220000300800 */
[----:B------:R-:W-:Y:S02]  /*197e0*/  IADD3 R36, P1, PT, R36, UR21, RZ ;  /* 0x0000001524247c10 */ /* 0x000fe4000ff3e0ff */
[----:B------:R-:W-:Y:S02]  /*197f0*/  IADD3.X R35, PT, PT, R35, UR30, RZ, P2, !PT ;  /* 0x0000001e23237c10 */ /* 0x000fe400097fe4ff */
[----:B------:R-:W-:Y:S01]  /*19800*/  IADD3 R34, P2, PT, R34, UR21, RZ ;  /* 0x0000001522227c10 */ /* 0x000fe2000ff5e0ff */
        /* <DEDUP_REMOVED lines=33> */
[----:B------:R-:W-:Y:S04]  /*19a20*/  STL [R1+0x350], R19 ;  /* 0x0003501301007387 */ /* 0x000fe80000100800 */
[----:B------:R0:W-:Y:S01]  /*19a30*/  STL [R1+0x364], R13 ;  /* 0x0003640d01007387 */ /* 0x0001e20000100800 */
[----:B------:R-:W-:-:S03]  /*19a40*/  IADD3 R16, P1, PT, R16, UR21, RZ ;  /* 0x0000001510107c10 */ /* 0x000fc6000ff3e0ff */
[----:B------:R-:W-:Y:S04]  /*19a50*/  STL [R1+0x36c], R18 ;  /* 0x00036c1201007387 */ /* 0x000fe80000100800 */
[----:B0-----:R-:W4:Y:S01]  /*19a60*/  LDL.LU R13, [R1+0x344] ;  /* 0x00034400010d7983 */ /* 0x001f220000300800 */
[----:B------:R-:W-:-:S03]  /*19a70*/  IADD3.X R12, PT, PT, R12, UR30, RZ, P2, !PT ;  /* 0x0000001e0c0c7c10 */ /* 0x000fc600097fe4ff */
[----:B------:R-:W-:Y:S04]  /*19a80*/  STL [R1+0x348], R17 ;  /* 0x0003481101007387 */ /* 0x000fe80000100800 */
[----:B------:R0:W-:Y:S01]  /*19a90*/  STL [R1+0x35c], R12 ;  /* 0x00035c0c01007387 */ /* 0x0001e20000100800 */
[----:B------:R-:W-:-:S03]  /*19aa0*/  IADD3 R15, P2, PT, R15, UR21, RZ ;  /* 0x000000150f0f7c10 */ /* 0x000fc6000ff5e0ff */
[----:B0-----:R-:W4:Y:S04]  /*19ab0*/  LDL.LU R12, [R1+0x320] ;  /* 0x00032000010c7983 */ /* 0x001f280000300800 */
[----:B------:R-:W-:Y:S01]  /*19ac0*/  STL [R1+0x340], R16 ;  /* 0x0003401001007387 */ /* 0x000fe20000100800 */
[----:B--2---:R-:W-:-:S05]  /*19ad0*/  IADD3.X R11, PT, PT, R11, UR30, RZ, P3, !PT ;  /* 0x0000001e0b0b7c10 */ /* 0x004fca0009ffe4ff */
[----:B------:R0:W-:Y:S01]  /*19ae0*/  STL [R1+0x354], R11 ;  /* 0x0003540b01007387 */ /* 0x0001e20000100800 */
[----:B---3--:R-:W-:-:S03]  /*19af0*/  IADD3 R14, P3, PT, R14, UR21, RZ ;  /* 0x000000150e0e7c10 */ /* 0x008fc6000ff7e0ff */
[----:B0-----:R-:W2:Y:S01]  /*19b00*/  LDL.LU R11, [R1+0x33c] ;  /* 0x00033c00010b7983 */ /* 0x001ea20000300800 */
[----:B------:R-:W-:-:S03]  /*19b10*/  IADD3.X R10, PT, PT, R10, UR30, RZ, P4, !PT ;  /* 0x0000001e0a0a7c10 */ /* 0x000fc6000a7fe4ff */
[----:B------:R-:W-:Y:S04]  /*19b20*/  STL [R1+0x338], R15 ;  /* 0x0003380f01007387 */ /* 0x000fe80000100800 */
[----:B------:R0:W-:Y:S04]  /*19b30*/  STL [R1+0x34c], R10 ;  /* 0x00034c0a01007387 */ /* 0x0001e80000100800 */
[----:B0-----:R-:W3:Y:S01]  /*19b40*/  LDL.LU R10, [R1+0x318] ;  /* 0x00031800010a7983 */ /* 0x001ee20000300800 */
[----:B----4-:R-:W-:-:S03]  /*19b50*/  IADD3 R9, P4, PT, R9, UR21, RZ ;  /* 0x0000001509097c10 */ /* 0x010fc6000ff9e0ff */
        /* <DEDUP_REMOVED lines=22> */
[----:B------:R-:W-:-:S03]  /*19cc0*/  IADD3.X R13, PT, PT, R13, UR30, RZ, P6, !PT ;  /* 0x0000001e0d0d7c10 */ /* 0x000fc6000b7fe4ff */
[----:B------:R-:W4:Y:S04]  /*19cd0*/  LDL.LU R16, [R1+0x2e4] ;  /* 0x0002e40001107983 */ /* 0x000f280000300800 */
[----:B------:R0:W-:Y:S04]  /*19ce0*/  STL [R1+0x344], R13 ;  /* 0x0003440d01007387 */ /* 0x0001e80000100800 */
        /* <DEDUP_REMOVED lines=9> */
[----:B---3--:R-:W-:-:S05]  /*19d80*/  IADD3 R10, P1, PT, R10, UR21, RZ ;  /* 0x000000150a0a7c10 */ /* 0x008fca000ff3e0ff */
[----:B------:R0:W-:Y:S01]  /*19d90*/  STL [R1+0x318], R10 ;  /* 0x0003180a01007387 */ /* 0x0001e20000100800 */
[----:B----4-:R-:W-:Y:S02]  /*19da0*/  IADD3.X R36, PT, PT, R36, UR30, RZ, P2, !PT ;  /* 0x0000001e24247c10 */ /* 0x010fe400097fe4ff */
[----:B------:R-:W-:Y:S01]  /*19db0*/  IADD3 R35, P2, PT, R35, UR21, RZ ;  /* 0x0000001523237c10 */ /* 0x000fe2000ff5e0ff */
[----:B0-----:R-:W3:Y:S01]  /*19dc0*/  LDL.LU R10, [R1+0x2cc] ;  /* 0x0002cc00010a7983 */ /* 0x001ee20000300800 */
        /* <DEDUP_REMOVED lines=34> */
[----:B------:R-:W-:Y:S04]  /*19ff0*/  STL [R1+0x2f4], R19 ;  /* 0x0002f41301007387 */ /* 0x000fe80000100800 */
[----:B------:R0:W-:Y:S04]  /*1a000*/  STL [R1+0x2c8], R9 ;  /* 0x0002c80901007387 */ /* 0x0001e80000100800 */
[----:B------:R-:W-:Y:S04]  /*1a010*/  STL [R1+0x2d0], R18 ;  /* 0x0002d01201007387 */ /* 0x000fe80000100800 */
[----:B0-----:R-:W4:Y:S01]  /*1a020*/  LDL.LU R9, [R1+0x2a8] ;  /* 0x0002a80001097983 */ /* 0x001f220000300800 */
[----:B------:R-:W-:-:S02]  /*1a030*/  IADD3.X R16, PT, PT, R16, UR30, RZ, P2, !PT ;  /* 0x0000001e10107c10 */ /* 0x000fc400097fe4ff */
[----:B------:R-:W-:Y:S01]  /*1a040*/  IADD3 R13, P2, PT, R13, UR21, RZ ;  /* 0x000000150d0d7c10 */ /* 0x000fe2000ff5e0ff */
[----:B------:R-:W-:Y:S01]  /*1a050*/  STL [R1+0x2ec], R17 ;  /* 0x0002ec1101007387 */ /* 0x000fe20000100800 */
[----:B------:R-:W-:-:S03]  /*1a060*/  IADD3.X R15, PT, PT, R15, UR30, RZ, P3, !PT ;  /* 0x0000001e0f0f7c10 */ /* 0x000fc60009ffe4ff */
[----:B------:R0:W-:Y:S04]  /*1a070*/  STL [R1+0x2c0], R13 ;  /* 0x0002c00d01007387 */ /* 0x0001e80000100800 */
[----:B0-----:R-:W4:Y:S01]  /*1a080*/  LDL.LU R13, [R1+0x2c4] ;  /* 0x0002c400010d7983 */ /* 0x001f220000300800 */
[----:B------:R-:W-:-:S03]  /*1a090*/  IADD3 R12, P3, PT, R12, UR21, RZ ;  /* 0x000000150c0c7c10 */ /* 0x000fc6000ff7e0ff */
[----:B------:R-:W-:Y:S01]  /*1a0a0*/  STL [R1+0x2e4], R16 ;  /* 0x0002e41001007387 */ /* 0x000fe20000100800 */
[----:B------:R-:W-:-:S03]  /*1a0b0*/  IADD3.X R14, PT, PT, R14, UR30, RZ, P4, !PT ;  /* 0x0000001e0e0e7c10 */ /* 0x000fc6000a7fe4ff */
[----:B------:R0:W-:Y:S04]  /*1a0c0*/  STL [R1+0x2b8], R12 ;  /* 0x0002b80c01007387 */ /* 0x0001e80000100800 */
[----:B0-----:R-:W4:Y:S04]  /*1a0d0*/  LDL.LU R12, [R1+0x2a0] ;  /* 0x0002a000010c7983 */ /* 0x001f280000300800 */
[----:B------:R-:W-:Y:S01]  /*1a0e0*/  STL [R1+0x2dc], R15 ;  /* 0x0002dc0f01007387 */ /* 0x000fe20000100800 */
[----:B--2---:R-:W-:-:S05]  /*1a0f0*/  IADD3 R11, P4, PT, R11, UR21, RZ ;  /* 0x000000150b0b7c10 */ /* 0x004fca000ff9e0ff */
[----:B------:R0:W-:Y:S04]  /*1a100*/  STL [R1+0x2b0], R11 ;  /* 0x0002b00b01007387 */ /* 0x0001e80000100800 */
[----:B0-----:R-:W2:Y:S01]  /*1a110*/  LDL.LU R11, [R1+0x2bc] ;  /* 0x0002bc00010b7983 */ /* 0x001ea20000300800 */
[----:B---3--:R-:W-:-:S03]  /*1a120*/  IADD3.X R10, PT, PT, R10, UR30, RZ, P6, !PT ;  /* 0x0000001e0a0a7c10 */ /* 0x008fc6000b7fe4ff */
[----:B------:R-:W-:Y:S04]  /*1a130*/  STL [R1+0x2d4], R14 ;  /* 0x0002d40e01007387 */ /* 0x000fe80000100800 */
[----:B------:R-:W3:Y:S04]  /*1a140*/  LDL.LU R36, [R1+0x298] ;  /* 0x0002980001247983 */ /* 0x000ee80000300800 */
[----:B------:R-:W3:Y:S04]  /*1a150*/  LDL.LU R35, [R1+0x2b4] ;  /* 0x0002b40001237983 */ /* 0x000ee80000300800 */
[----:B------:R-:W3:Y:S04]  /*1a160*/  LDL.LU R34, [R1+0x290] ;  /* 0x0002900001227983 */ /* 0x000ee80000300800 */
[----:B------:R0:W-:Y:S04]  /*1a170*/  STL [R1+0x2cc], R10 ;  /* 0x0002cc0a01007387 */ /* 0x0001e80000100800 */
        /* <DEDUP_REMOVED lines=16> */
[----:B0-----:R-:W3:Y:S01]  /*1a280*/  LDL.LU R10, [R1+0x26c] ;  /* 0x00026c00010a7983 */ /* 0x001ee20000300800 */
[----:B----4-:R-:W-:-:S03]  /*1a290*/  IADD3 R9, P6, PT, R9, UR21, RZ ;  /* 0x0000001509097c10 */ /* 0x010fc6000ffde0ff */
[----:B------:R-:W4:Y:S04]  /*1a2a0*/  LDL.LU R16, [R1+0x248] ;  /* 0x0002480001107983 */ /* 0x000f280000300800 */
[----:B------:R0:W-:Y:S04]  /*1a2b0*/  STL [R1+0x2a8], R9 ;  /* 0x0002a80901007387 */ /* 0x0001e80000100800 */
        /* <DEDUP_REMOVED lines=8> */
[----:B0-----:R-:W4:Y:S01]  /*1a340*/  LDL.LU R12, [R1+0x254] ;  /* 0x00025400010c7983 */ /* 0x001f220000300800 */
[----:B--2---:R-:W-:-:S05]  /*1a350*/  IADD3.X R11, PT, PT, R11, UR30, RZ, P2, !PT ;  /* 0x0000001e0b0b7c10 */ /* 0x004fca00097fe4ff */
[----:B------:R0:W-:Y:S01]  /*1a360*/  STL [R1+0x2bc], R11 ;  /* 0x0002bc0b01007387 */ /* 0x0001e20000100800 */
[----:B---3--:R-:W-:Y:S02]  /*1a370*/  IADD3 R36, P2, PT, R36, UR21, RZ ;  /* 0x0000001524247c10 */ /* 0x008fe4000ff5e0ff */
[----:B------:R-:W-:Y:S01]  /*1a380*/  IADD3.X R35, PT, PT, R35, UR30, RZ, P3, !PT ;  /* 0x0000001e23237c10 */ /* 0x000fe20009ffe4ff */
[----:B0-----:R-:W2:Y:S01]  /*1a390*/  LDL.LU R11, [R1+0x55c] ;  /* 0x00055c00010b7983 */ /* 0x001ea20000300800 */
        /* <DEDUP_REMOVED lines=32> */
[----:B------:R-:W-:-:S03]  /*1a5a0*/  IADD3.X R10, PT, PT, R10, UR30, RZ, P2, !PT ;  /* 0x0000001e0a0a7c10 */ /* 0x000fc600097fe4ff */
[----:B------:R-:W-:Y:S01]  /*1a5b0*/  STL [R1+0x258], R19 ;  /* 0x0002581301007387 */ /* 0x000fe20000100800 */
[----:B------:R-:W-:-:S03]  /*1a5c0*/  IADD3 R17, P1, PT, R17, UR21, RZ ;  /* 0x0000001511117c10 */ /* 0x000fc6000ff3e0ff */
[----:B------:R0:W-:Y:S04]  /*1a5d0*/  STL [R1+0x26c], R10 ;  /* 0x00026c0a01007387 */ /* 0x0001e80000100800 */
[----:B------:R-:W-:Y:S04]  /*1a5e0*/  STL [R1+0x274], R18 ;  /* 0x0002741201007387 */ /* 0x000fe80000100800 */
[----:B0-----:R-:W3:Y:S01]  /*1a5f0*/  LDL.LU R10, [R1+0x24c] ;  /* 0x00024c00010a7983 */ /* 0x001ee20000300800 */
[----:B----4-:R-:W-:-:S03]  /*1a600*/  IADD3.X R9, PT, PT, R9, UR30, RZ, P3, !PT ;  /* 0x0000001e09097c10 */ /* 0x010fc60009ffe4ff */
[----:B------:R-:W-:Y:S04]  /*1a610*/  STL [R1+0x250], R17 ;  /* 0x0002501101007387 */ /* 0x000fe80000100800 */
[----:B------:R0:W-:Y:S04]  /*1a620*/  STL [R1+0x264], R9 ;  /* 0x0002640901007387 */ /* 0x0001e80000100800 */
[----:B0-----:R-:W4:Y:S01]  /*1a630*/  LDL.LU R9, [R1+0x238] ;  /* 0x0002380001097983 */ /* 0x001f220000300800 */
[----:B------:R-:W-:Y:S02]  /*1a640*/  IADD3 R16, P2, PT, R16, UR21, RZ ;  /* 0x0000001510107c10 */ /* 0x000fe4000ff5e0ff */
[----:B------:R-:W-:-:S02]  /*1a650*/  IADD3.X R13, PT, PT, R13, UR30, RZ, P4, !PT ;  /* 0x0000001e0d0d7c10 */ /* 0x000fc4000a7fe4ff */
[----:B------:R-:W-:Y:S01]  /*1a660*/  IADD3 R15, P3, PT, R15, UR21, RZ ;  /* 0x000000150f0f7c10 */ /* 0x000fe2000ff7e0ff */
[----:B------:R-:W-:Y:S01]  /*1a670*/  STL [R1+0x248], R16 ;  /* 0x0002481001007387 */ /* 0x000fe20000100800 */
[----:B------:R-:W-:-:S03]  /*1a680*/  IADD3 R14, P4, PT, R14, UR21, RZ ;  /* 0x000000150e0e7c10 */ /* 0x000fc6000ff9e0ff */
[----:B------:R0:W-:Y:S04]  /*1a690*/  STL [R1+0x25c], R13 ;  /* 0x00025c0d01007387 */ /* 0x0001e80000100800 */
[----:B0-----:R-:W4:Y:S01]  /*1a6a0*/  LDL.LU R13, [R1+0x244] ;  /* 0x00024400010d7983 */ /* 0x001f220000300800 */
[----:B------:R-:W-:-:S03]  /*1a6b0*/  IADD3.X R12, PT, PT, R12, UR30, RZ, P6, !PT ;  /* 0x0000001e0c0c7c10 */ /* 0x000fc6000b7fe4ff */
[----:B------:R-:W-:Y:S04]  /*1a6c0*/  STL [R1+0x240], R15 ;  /* 0x0002400f01007387 */ /* 0x000fe80000100800 */
[----:B------:R0:W-:Y:S04]  /*1a6d0*/  STL [R1+0x254], R12 ;  /* 0x0002540c01007387 */ /* 0x0001e80000100800 */
[----:B0-----:R-:W4:Y:S04]  /*1a6e0*/  LDL.LU R12, [R1+0x464] ;  /* 0x00046400010c7983 */ /* 0x001f280000300800 */
[----:B------:R-:W-:Y:S04]  /*1a6f0*/  STL [R1+0x460], R14 ;  /* 0x0004600e01007387 */ /* 0x000fe80000100800 */
[----:B------:R-:W4:Y:S04]  /*1a700*/  LDL.LU R36, [R1+0x23c] ;  /* 0x00023c0001247983 */ /* 0x000f280000300800 */
[----:B------:R-:W4:Y:S04]  /*1a710*/  LDL.LU R35, [R1+0x554] ;  /* 0x0005540001237983 */ /* 0x000f280000300800 */
[----:B------:R-:W4:Y:S01]  /*1a720*/  LDL.LU R34, [R1+0x45c] ;  /* 0x00045c0001227983 */ /* 0x000f220000300800 */
[----:B--2---:R-:W-:-:S05]  /*1a730*/  IADD3 R11, P6, PT, R11, UR21, RZ ;  /* 0x000000150b0b7c10 */ /* 0x004fca000ffde0ff */
[----:B------:R0:W-:Y:S04]  /*1a740*/  STL [R1+0x55c], R11 ;  /* 0x00055c0b01007387 */ /* 0x0001e80000100800 */
[----:B------:R-:W2:Y:S04]  /*1a750*/  LDL.LU R33, [R1+0x54c] ;  /* 0x00054c0001217983 */ /* 0x000ea80000300800 */
        /* <DEDUP_REMOVED lines=15> */
[----:B0-----:R-:W2:Y:S04]  /*1a850*/  LDL.LU R11, [R1+0x50c] ;  /* 0x00050c00010b7983 */ /* 0x001ea80000300800 */
[----:B------:R-:W2:Y:S01]  /*1a860*/  LDL.LU R16, [R1+0x528] ;  /* 0x0005280001107983 */ /* 0x000ea20000300800 */
[----:B---3--:R-:W-:-:S05]  /*1a870*/  IADD3.X R10, PT, PT, R10, UR30, RZ, P1, !PT ;  /* 0x0000001e0a0a7c10 */ /* 0x008fca0008ffe4ff */
[----:B------:R0:W-:Y:S04]  /*1a880*/  STL [R1+0x24c], R10 ;  /* 0x00024c0a01007387 */ /* 0x0001e80000100800 */
[----:B0-----:R-:W3:Y:S01]  /*1a890*/  LDL.LU R10, [R1+0x504] ;  /* 0x00050400010a7983 */ /* 0x001ee20000300800 */
[----:B----4-:R-:W-:-:S03]  /*1a8a0*/  IADD3 R9, P1, PT, R9, UR21, RZ ;  /* 0x0000001509097c10 */ /* 0x010fc6000ff3e0ff */
[----:B------:R-:W4:Y:S04]  /*1a8b0*/  LDL.LU R15, [R1+0x520] ;  /* 0x00052000010f7983 */ /* 0x000f280000300800 */
[----:B------:R0:W-:Y:S04]  /*1a8c0*/  STL [R1+0x238], R9 ;  /* 0x0002380901007387 */ /* 0x0001e80000100800 */
[----:B0-----:R-:W4:Y:S04]  /*1a8d0*/  LDL.LU R9, [R1+0x4fc] ;  /* 0x0004fc0001097983 */ /* 0x001f280000300800 */
[----:B------:R-:W4:Y:S01]  /*1a8e0*/  LDL.LU R14, [R1+0x518] ;  /* 0x00051800010e7983 */ /* 0x000f220000300800 */
[----:B------:R-:W-:-:S05]  /*1a8f0*/  IADD3.X R13, PT, PT, R13, UR30, RZ, P2, !PT ;  /* 0x0000001e0d0d7c10 */ /* 0x000fca00097fe4ff */
        /* <DEDUP_REMOVED lines=8> */
[----:B------:R-:W-:Y:S04]  /*1a980*/  STL [R1+0x23c], R36 ;  /* 0x00023c2401007387 */ /* 0x000fe80000100800 */
[----:B------:R-:W-:Y:S04]  /*1a990*/  STL [R1+0x554], R35 ;  /* 0x0005542301007387 */ /* 0x000fe80000100800 */
[----:B------:R-:W-:Y:S01]  /*1a9a0*/  STL [R1+0x45c], R34 ;  /* 0x00045c2201007387 */ /* 0x000fe20000100800 */
[----:B--2---:R-:W-:Y:S02]  /*1a9b0*/  IADD3 R33, P4, PT, R33, UR21, RZ ;  /* 0x0000001521217c10 */ /* 0x004fe4000ff9e0ff */
        /* <DEDUP_REMOVED lines=27> */
[----:B------:R-:W-:Y:S02]  /*1ab70*/  IADD3.X R17, PT, PT, R17, UR30, RZ, P2, !PT ;  /* 0x0000001e11117c10 */ /* 0x000fe400097fe4ff */
[----:B------:R-:W-:Y:S01]  /*1ab80*/  IADD3 R11, P2, PT, R11, UR21, RZ ;  /* 0x000000150b0b7c10 */ /* 0x000fe2000ff5e0ff */
[----:B------:R-:W-:Y:S01]  /*1ab90*/  STL [R1+0x538], R19 ;  /* 0x0005381301007387 */ /* 0x000fe20000100800 */
[----:B------:R-:W-:-:S03]  /*1aba0*/  IADD3.X R16, PT, PT, R16, UR30, RZ, P3, !PT ;  /* 0x0000001e10107c10 */ /* 0x000fc60009ffe4ff */
[----:B------:R0:W-:Y:S04]  /*1abb0*/  STL [R1+0x50c], R11 ;  /* 0x00050c0b01007387 */ /* 0x0001e80000100800 */
[----:B------:R-:W-:Y:S04]  /*1abc0*/  STL [R1+0x514], R18 ;  /* 0x0005141201007387 */ /* 0x000fe80000100800 */
[----:B0-----:R-:W2:Y:S04]  /*1abd0*/  LDL.LU R11, [R1+0x4ec] ;  /* 0x0004ec00010b7983 */ /* 0x001ea80000300800 */
[----:B------:R-:W-:Y:S01]  /*1abe0*/  STL [R1+0x530], R17 ;  /* 0x0005301101007387 */ /* 0x000fe20000100800 */
[----:B---3--:R-:W-:-:S02]  /*1abf0*/  IADD3 R10, P3, PT, R10, UR21, RZ ;  /* 0x000000150a0a7c10 */ /* 0x008fc4000ff7e0ff */
[----:B----4-:R-:W-:-:S03]  /*1ac00*/  IADD3.X R15, PT, PT, R15, UR30, RZ, P4, !PT ;  /* 0x0000001e0f0f7c10 */ /* 0x010fc6000a7fe4ff */
        /* <DEDUP_REMOVED lines=35> */
[----:B--2---:R-:W-:-:S05]  /*1ae40*/  IADD3 R11, P1, PT, R11, UR21, RZ ;  /* 0x000000150b0b7c10 */ /* 0x004fca000ff3e0ff */
[----:B------:R0:W-:Y:S04]  /*1ae50*/  STL [R1+0x4ec], R11 ;  /* 0x0004ec0b01007387 */ /* 0x0001e80000100800 */
        /* <DEDUP_REMOVED lines=8> */
[----:B0-----:R-:W4:Y:S01]  /*1aee0*/  LDL.LU R9, [R1+0x498] ;  /* 0x0004980001097983 */ /* 0x001f220000300800 */
[----:B------:R-:W-:-:S05]  /*1aef0*/  IADD3.X R13, PT, PT, R13, UR30, RZ, P3, !PT ;  /* 0x0000001e0d0d7c10 */ /* 0x000fca0009ffe4ff */
[----:B------:R0:W-:Y:S01]  /*1af00*/  STL [R1+0x500], R13 ;  /* 0x0005000d01007387 */ /* 0x0001e20000100800 */
[----:B------:R-:W-:Y:S02]  /*1af10*/  IADD3 R36, P3, PT, R36, UR21, RZ ;  /* 0x0000001524247c10 */ /* 0x000fe4000ff7e0ff */
[----:B------:R-:W-:Y:S01]  /*1af20*/  IADD3.X R35, PT, PT, R35, UR30, RZ, P4, !PT ;  /* 0x0000001e23237c10 */ /* 0x000fe2000a7fe4ff */
[----:B0-----:R-:W4:Y:S01]  /*1af30*/  LDL.LU R13, [R1+0x474] ;  /* 0x00047400010d7983 */ /* 0x001f220000300800 */
        /* <DEDUP_REMOVED lines=38> */
[----:B0-----:R-:W4:Y:S04]  /*1b1a0*/  LDL.LU R12, [R1+0x490] ;  /* 0x00049000010c7983 */ /* 0x001f280000300800 */
[----:B------:R-:W-:Y:S01]  /*1b1b0*/  STL [R1+0x494], R17 ;  /* 0x0004941101007387 */ /* 0x000fe20000100800 */
[----:B--2---:R-:W-:-:S05]  /*1b1c0*/  IADD3.X R11, PT, PT, R11, UR30, RZ, P4, !PT ;  /* 0x0000001e0b0b7c10 */ /* 0x004fca000a7fe4ff */
[----:B------:R0:W-:Y:S01]  /*1b1d0*/  STL [R1+0x4a8], R11 ;  /* 0x0004a80b01007387 */ /* 0x0001e20000100800 */
[----:B------:R-:W-:-:S03]  /*1b1e0*/  IADD3 R15, P4, PT, R15, UR21, RZ ;  /* 0x000000150f0f7c10 */ /* 0x000fc6000ff9e0ff */
[----:B0-----:R-:W2:Y:S04]  /*1b1f0*/  LDL.LU R11, [R1+0x46c] ;  /* 0x00046c00010b7983 */ /* 0x001ea80000300800 */
[----:B------:R-:W-:Y:S01]  /*1b200*/  STL [R1+0x48c], R16 ;  /* 0x00048c1001007387 */ /* 0x000fe20000100800 */
[----:B---3--:R-:W-:-:S05]  /*1b210*/  IADD3.X R10, PT, PT, R10, UR30, RZ, P6, !PT ;  /* 0x0000001e0a0a7c10 */ /* 0x008fca000b7fe4ff */
[----:B------:R0:W-:Y:S04]  /*1b220*/  STL [R1+0x4a0], R10 ;  /* 0x0004a00a01007387 */ /* 0x0001e80000100800 */
[----:B0-----:R-:W3:Y:S01]  /*1b230*/  LDL.LU R10, [R1+0x488] ;  /* 0x00048800010a7983 */ /* 0x001ee20000300800 */
[----:B----4-:R-:W-:-:S03]  /*1b240*/  IADD3.X R9, PT, PT, R9, UR30, RZ, P1, !PT ;  /* 0x0000001e09097c10 */ /* 0x010fc60008ffe4ff */
[----:B------:R-:W-:Y:S04]  /*1b250*/  STL [R1+0x484], R15 ;  /* 0x0004840f01007387 */ /* 0x000fe80000100800 */
[----:B------:R0:W-:Y:S04]  /*1b260*/  STL [R1+0x498], R9 ;  /* 0x0004980901007387 */ /* 0x0001e80000100800 */
[----:B0-----:R-:W4:Y:S01]  /*1b270*/  LDL.LU R9, [R1+0x224] ;  /* 0x0002240001097983 */ /* 0x001f220000300800 */
[----:B------:R-:W-:Y:S02]  /*1b280*/  IADD3 R14, P6, PT, R14, UR21, RZ ;  /* 0x000000150e0e7c10 */ /* 0x000fe4000ffde0ff */
[----:B------:R-:W-:-:S03]  /*1b290*/  IADD3 R13, P1, PT, R13, UR21, RZ ;  /* 0x000000150d0d7c10 */ /* 0x000fc6000ff3e0ff */
        /* <DEDUP_REMOVED lines=34> */
[----:B----4-:R-:W-:-:S05]  /*1b4c0*/  IADD3 R9, P3, PT, R9, UR21, RZ ;  /* 0x0000001509097c10 */ /* 0x010fca000ff7e0ff */
[----:B------:R0:W-:Y:S04]  /*1b4d0*/  STL [R1+0x224], R9 ;  /* 0x0002240901007387 */ /* 0x0001e80000100800 */
[----:B0-----:R-:W4:Y:S01]  /*1b4e0*/  LDL.LU R9, [R1+0x1d8] ;  /* 0x0001d80001097983 */ /* 0x001f220000300800 */
[----:B------:R-:W-:Y:S02]  /*1b4f0*/  IADD3.X R36, PT, PT, R36, UR30, RZ, P4, !PT ;  /* 0x0000001e24247c10 */ /* 0x000fe4000a7fe4ff */
[----:B------:R-:W-:Y:S02]  /*1b500*/  IADD3 R35, P4, PT, R35, UR21, RZ ;  /* 0x0000001523237c10 */ /* 0x000fe4000ff9e0ff */
[----:B------:R-:W-:Y:S01]  /*1b510*/  IADD3.X R34, PT, PT, R34, UR30, RZ, P6, !PT ;  /* 0x0000001e22227c10 */ /* 0x000fe2000b7fe4ff */
        /* <DEDUP_REMOVED lines=37> */
[----:B0-----:R-:W4:Y:S01]  /*1b770*/  LDL.LU R13, [R1+0x1b4] ;  /* 0x0001b400010d7983 */ /* 0x001f220000300800 */
[----:B------:R-:W-:-:S03]  /*1b780*/  IADD3 R12, P4, PT, R12, UR21, RZ ;  /* 0x000000150c0c7c10 */ /* 0x000fc6000ff9e0ff */
[----:B------:R-:W-:Y:S01]  /*1b790*/  STL [R1+0x1f8], R17 ;  /* 0x0001f81101007387 */ /* 0x000fe20000100800 */
[----:B------:R-:W-:-:S03]  /*1b7a0*/  IADD3.X R15, PT, PT, R15, UR30, RZ, P6, !PT ;  /* 0x0000001e0f0f7c10 */ /* 0x000fc6000b7fe4ff */
[----:B------:R0:W-:Y:S04]  /*1b7b0*/  STL [R1+0x1cc], R12 ;  /* 0x0001cc0c01007387 */ /* 0x0001e80000100800 */
[----:B0-----:R-:W4:Y:S04]  /*1b7c0*/  LDL.LU R12, [R1+0x1d0] ;  /* 0x0001d000010c7983 */ /* 0x001f280000300800 */
[----:B------:R-:W-:Y:S01]  /*1b7d0*/  STL [R1+0x1f0], R16 ;  /* 0x0001f01001007387 */ /* 0x000fe20000100800 */
[----:B--2---:R-:W-:Y:S02]  /*1b7e0*/  IADD3 R11, P6, PT, R11, UR21, RZ ;  /* 0x000000150b0b7c10 */ /* 0x004fe4000ffde0ff */
[----:B------:R-:W-:-:S03]  /*1b7f0*/  IADD3.X R14, PT, PT, R14, UR30, RZ, P1, !PT ;  /* 0x0000001e0e0e7c10 */ /* 0x000fc60008ffe4ff */
[----:B------:R0:W-:Y:S04]  /*1b800*/  STL [R1+0x1c4], R11 ;  /* 0x0001c40b01007387 */ /* 0x0001e80000100800 */
[----:B0-----:R-:W2:Y:S04]  /*1b810*/  LDL.LU R11, [R1+0x1ac] ;  /* 0x0001ac00010b7983 */ /* 0x001ea80000300800 */
[----:B------:R-:W-:Y:S01]  /*1b820*/  STL [R1+0x1e8], R15 ;  /* 0x0001e80f01007387 */ /* 0x000fe20000100800 */
[----:B---3--:R-:W-:-:S05]  /*1b830*/  IADD3 R10, P1, PT, R10, UR21, RZ ;  /* 0x000000150a0a7c10 */ /* 0x008fca000ff3e0ff */
[----:B------:R0:W-:Y:S04]  /*1b840*/  STL [R1+0x1bc], R10 ;  /* 0x0001bc0a01007387 */ /* 0x0001e80000100800 */
[----:B0-----:R-:W3:Y:S01]  /*1b850*/  LDL.LU R10, [R1+0x1c8] ;  /* 0x0001c800010a7983 */ /* 0x001ee20000300800 */
[----:B----4-:R-:W-:-:S03]  /*1b860*/  IADD3.X R9, PT, PT, R9, UR30, RZ, P2, !PT ;  /* 0x0000001e09097c10 */ /* 0x010fc600097fe4ff */
        /* <DEDUP_REMOVED lines=23> */
[----:B------:R-:W-:-:S05]  /*1b9e0*/  IADD3 R13, P2, PT, R13, UR21, RZ ;  /* 0x000000150d0d7c10 */ /* 0x000fca000ff5e0ff */
[----:B------:R0:W-:Y:S04]  /*1b9f0*/  STL [R1+0x1b4], R13 ;  /* 0x0001b40d01007387 */ /* 0x0001e80000100800 */
        /* <DEDUP_REMOVED lines=8> */
[----:B0-----:R-:W2:Y:S01]  /*1ba80*/  LDL.LU R11, [R1+0x66c] ;  /* 0x00066c00010b7983 */ /* 0x001ea20000300800 */
[----:B---3--:R-:W-:-:S05]  /*1ba90*/  IADD3.X R10, PT, PT, R10, UR30, RZ, P4, !PT ;  /* 0x0000001e0a0a7c10 */ /* 0x008fca000a7fe4ff */
[----:B------:R0:W-:Y:S01]  /*1baa0*/  STL [R1+0x1c8], R10 ;  /* 0x0001c80a01007387 */ /* 0x0001e20000100800 */
[----:B----4-:R-:W-:Y:S02]  /*1bab0*/  IADD3 R36, P4, PT, R36, UR21, RZ ;  /* 0x0000001524247c10 */ /* 0x010fe4000ff9e0ff */
[----:B------:R-:W-:Y:S01]  /*1bac0*/  IADD3.X R35, PT, PT, R35, UR30, RZ, P6, !PT ;  /* 0x0000001e23237c10 */ /* 0x000fe2000b7fe4ff */
[----:B0-----:R-:W3:Y:S01]  /*1bad0*/  LDL.LU R10, [R1+0x8c0] ;  /* 0x0008c000010a7983 */ /* 0x001ee20000300800 */
        /* <DEDUP_REMOVED lines=33> */
[----:B------:R-:W-:Y:S04]  /*1bcf0*/  STL [R1+0x670], R19 ;  /* 0x0006701301007387 */ /* 0x000fe80000100800 */
[----:B------:R0:W-:Y:S04]  /*1bd00*/  STL [R1+0x178], R9 ;  /* 0x0001780901007387 */ /* 0x0001e80000100800 */
[----:B------:R-:W-:Y:S04]  /*1bd10*/  STL [R1+0x180], R18 ;  /* 0x0001801201007387 */ /* 0x000fe80000100800 */
[----:B0-----:R-:W4:Y:S01]  /*1bd20*/  LDL.LU R9, [R1+0x664] ;  /* 0x0006640001097983 */ /* 0x001f220000300800 */
[----:B------:R-:W-:-:S02]  /*1bd30*/  IADD3 R17, P3, PT, R17, UR20, RZ ;  /* 0x0000001411117c10 */ /* 0x000fc4000ff7e0ff */
[----:B------:R-:W-:Y:S02]  /*1bd40*/  IADD3 R16, P4, PT, R16, UR20, RZ ;  /* 0x0000001410107c10 */ /* 0x000fe4000ff9e0ff */
[----:B------:R-:W-:Y:S01]  /*1bd50*/  IADD3.X R13, PT, PT, R13, UR30, RZ, P6, !PT ;  /* 0x0000001e0d0d7c10 */ /* 0x000fe2000b7fe4ff */
[----:B------:R-:W-:Y:S01]  /*1bd60*/  STL [R1+0x668], R17 ;  /* 0x0006681101007387 */ /* 0x000fe20000100800 */
[----:B------:R-:W-:-:S03]  /*1bd70*/  IADD3 R15, P6, PT, R15, UR20, RZ ;  /* 0x000000140f0f7c10 */ /* 0x000fc6000ffde0ff */
[----:B------:R0:W-:Y:S04]  /*1bd80*/  STL [R1+0x170], R13 ;  /* 0x0001700d01007387 */ /* 0x0001e80000100800 */
[----:B0-----:R-:W4:Y:S01]  /*1bd90*/  LDL.LU R13, [R1+0x8b8] ;  /* 0x0008b800010d7983 */ /* 0x001f220000300800 */
[----:B------:R-:W-:-:S03]  /*1bda0*/  IADD3.X R12, PT, PT, R12, UR30, RZ, P1, !PT ;  /* 0x0000001e0c0c7c10 */ /* 0x000fc60008ffe4ff */
[----:B------:R-:W-:Y:S01]  /*1bdb0*/  STL [R1+0x8d8], R16 ;  /* 0x0008d81001007387 */ /* 0x000fe20000100800 */
[----:B------:R-:W-:-:S03]  /*1bdc0*/  IADD3 R14, P1, PT, R14, UR20, RZ ;  /* 0x000000140e0e7c10 */ /* 0x000fc6000ff3e0ff */
[----:B------:R0:W-:Y:S04]  /*1bdd0*/  STL [R1+0x168], R12 ;  /* 0x0001680c01007387 */ /* 0x0001e80000100800 */
[----:B0-----:R-:W4:Y:S04]  /*1bde0*/  LDL.LU R12, [R1+0x8d4] ;  /* 0x0008d400010c7983 */ /* 0x001f280000300800 */
[----:B------:R-:W-:Y:S01]  /*1bdf0*/  STL [R1+0x8d0], R15 ;  /* 0x0008d00f01007387 */ /* 0x000fe20000100800 */
[----:B--2---:R-:W-:-:S05]  /*1be00*/  IADD3.X R11, PT, PT, R11, UR23, RZ, P2, !PT ;  /* 0x000000170b0b7c10 */ /* 0x004fca00097fe4ff */
[----:B------:R0:W-:Y:S04]  /*1be10*/  STL [R1+0x66c], R11 ;  /* 0x00066c0b01007387 */ /* 0x0001e80000100800 */
[----:B0-----:R-:W2:Y:S04]  /*1be20*/  LDL.LU R11, [R1+0x8b0] ;  /* 0x0008b000010b7983 */ /* 0x001ea80000300800 */
[----:B------:R-:W-:Y:S04]  /*1be30*/  STL [R1+0x8c8], R14 ;  /* 0x0008c80e01007387 */ /* 0x000fe80000100800 */
[----:B------:R-:W2:Y:S04]  /*1be40*/  LDL.LU R36, [R1+0x8cc] ;  /* 0x0008cc0001247983 */ /* 0x000ea80000300800 */
[----:B------:R-:W2:Y:S01]  /*1be50*/  LDL.LU R35, [R1+0x8a8] ;  /* 0x0008a80001237983 */ /* 0x000ea20000300800 */
[----:B---3--:R-:W-:-:S03]  /*1be60*/  IADD3 R10, P2, PT, R10, UR20, RZ ;  /* 0x000000140a0a7c10 */ /* 0x008fc6000ff5e0ff */
        /* <DEDUP_REMOVED lines=18> */
[----:B0-----:R-:W3:Y:S04]  /*1bf90*/  LDL.LU R10, [R1+0x658] ;  /* 0x00065800010a7983 */ /* 0x001ee80000300800 */
[----:B------:R-:W3:Y:S01]  /*1bfa0*/  LDL.LU R16, [R1+0x87c] ;  /* 0x00087c0001107983 */ /* 0x000ee20000300800 */
[----:B----4-:R-:W-:-:S05]  /*1bfb0*/  IADD3.X R9, PT, PT, R9, UR23, RZ, P3, !PT ;  /* 0x0000001709097c10 */ /* 0x010fca0009ffe4ff */
[----:B------:R0:W-:Y:S04]  /*1bfc0*/  STL [R1+0x664], R9 ;  /* 0x0006640901007387 */ /* 0x0001e80000100800 */
        /* <DEDUP_REMOVED lines=8> */
[----:B0-----:R-:W4:Y:S01]  /*1c050*/  LDL.LU R12, [R1+0x858] ;  /* 0x00085800010c7983 */ /* 0x001f220000300800 */
[----:B--2---:R-:W-:-:S05]  /*1c060*/  IADD3 R11, P4, PT, R11, UR20, RZ ;  /* 0x000000140b0b7c10 */ /* 0x004fca000ff9e0ff */
[----:B------:R0:W-:Y:S01]  /*1c070*/  STL [R1+0x8b0], R11 ;  /* 0x0008b00b01007387 */ /* 0x0001e20000100800 */
[----:B------:R-:W-:Y:S02]  /*1c080*/  IADD3.X R36, PT, PT, R36, UR23, RZ, P6, !PT ;  /* 0x0000001724247c10 */ /* 0x000fe4000b7fe4ff */
[----:B------:R-:W-:Y:S01]  /*1c090*/  IADD3 R35, P6, PT, R35, UR20, RZ ;  /* 0x0000001423237c10 */ /* 0x000fe2000ffde0ff */
[----:B0-----:R-:W2:Y:S01]  /*1c0a0*/  LDL.LU R11, [R1+0x65c] ;  /* 0x00065c00010b7983 */ /* 0x001ea20000300800 */
[----:B---3--:R-:W-:-:S03]  /*1c0b0*/  IADD3.X R34, PT, PT, R34, UR23, RZ, P1, !PT ;  /* 0x0000001722227c10 */ /* 0x008fc60008ffe4ff */
        /* <DEDUP_REMOVED lines=37> */
[----:B0-----:R-:W3:Y:S04]  /*1c310*/  LDL.LU R10, [R1+0x850] ;  /* 0x00085000010a7983 */ /* 0x001ee80000300800 */
[----:B------:R-:W-:Y:S01]  /*1c320*/  STL [R1+0x884], R17 ;  /* 0x0008841101007387 */ /* 0x000fe20000100800 */
[----:B----4-:R-:W-:-:S05]  /*1c330*/  IADD3 R9, P6, PT, R9, UR20, RZ ;  /* 0x0000001409097c10 */ /* 0x010fca000ffde0ff */
[----:B------:R0:W-:Y:S04]  /*1c340*/  STL [R1+0x868], R9 ;  /* 0x0008680901007387 */ /* 0x0001e80000100800 */
[----:B0-----:R-:W4:Y:S01]  /*1c350*/  LDL.LU R9, [R1+0x654] ;  /* 0x0006540001097983 */ /* 0x001f220000300800 */
[----:B------:R-:W-:Y:S02]  /*1c360*/  IADD3.X R15, PT, PT, R15, UR23, RZ, P1, !PT ;  /* 0x000000170f0f7c10 */ /* 0x000fe40008ffe4ff */
[----:B------:R-:W-:Y:S01]  /*1c370*/  IADD3 R13, P1, PT, R13, UR20, RZ ;  /* 0x000000140d0d7c10 */ /* 0x000fe2000ff3e0ff */
[----:B------:R-:W-:Y:S01]  /*1c380*/  STL [R1+0x87c], R16 ;  /* 0x00087c1001007387 */ /* 0x000fe20000100800 */
[----:B------:R-:W-:-:S03]  /*1c390*/  IADD3.X R14, PT, PT, R14, UR23, RZ, P2, !PT ;  /* 0x000000170e0e7c10 */ /* 0x000fc600097fe4ff */
[----:B------:R0:W-:Y:S04]  /*1c3a0*/  STL [R1+0x860], R13 ;  /* 0x0008600d01007387 */ /* 0x0001e80000100800 */
[----:B0-----:R-:W4:Y:S01]  /*1c3b0*/  LDL.LU R13, [R1+0x848] ;  /* 0x00084800010d7983 */ /* 0x001f220000300800 */
[----:B------:R-:W-:-:S03]  /*1c3c0*/  IADD3 R12, P2, PT, R12, UR20, RZ ;  /* 0x000000140c0c7c10 */ /* 0x000fc6000ff5e0ff */
[----:B------:R-:W-:Y:S04]  /*1c3d0*/  STL [R1+0x874], R15 ;  /* 0x0008740f01007387 */ /* 0x000fe80000100800 */
[----:B------:R0:W-:Y:S04]  /*1c3e0*/  STL [R1+0x858], R12 ;  /* 0x0008580c01007387 */ /* 0x0001e80000100800 */
[----:B0-----:R-:W4:Y:S04]  /*1c3f0*/  LDL.LU R12, [R1+0x864] ;  /* 0x00086400010c7983 */ /* 0x001f280000300800 */
[----:B------:R-:W-:Y:S04]  /*1c400*/  STL [R1+0x86c], R14 ;  /* 0x00086c0e01007387 */ /* 0x000fe80000100800 */
[----:B------:R-:W4:Y:S04]  /*1c410*/  LDL.LU R36, [R1+0x840] ;  /* 0x0008400001247983 */ /* 0x000f280000300800 */
[----:B------:R-:W4:Y:S04]  /*1c420*/  LDL.LU R35, [R1+0x85c] ;  /* 0x00085c0001237983 */ /* 0x000f280000300800 */
[----:B------:R-:W4:Y:S01]  /*1c430*/  LDL.LU R34, [R1+0x838] ;  /* 0x0008380001227983 */ /* 0x000f220000300800 */
[----:B--2---:R-:W-:-:S05]  /*1c440*/  IADD3.X R11, PT, PT, R11, UR23, RZ, P3, !PT ;  /* 0x000000170b0b7c10 */ /* 0x004fca0009ffe4ff */
        /* <DEDUP_REMOVED lines=19> */
[----:B---3--:R-:W-:-:S05]  /*1c580*/  IADD3 R10, P3, PT, R10, UR20, RZ ;  /* 0x000000140a0a7c10 */ /* 0x008fca000ff7e0ff */
[----:B------:R0:W-:Y:S04]  /*1c590*/  STL [R1+0x850], R10 ;  /* 0x0008500a01007387 */ /* 0x0001e80000100800 */
        /* <DEDUP_REMOVED lines=15> */
[----:B------:R-:W-:Y:S04]  /*1c690*/  STL [R1+0x840], R36 ;  /* 0x0008402401007387 */ /* 0x000fe80000100800 */
[----:B------:R-:W-:Y:S04]  /*1c6a0*/  STL [R1+0x85c], R35 ;  /* 0x00085c2301007387 */ /* 0x000fe80000100800 */
[----:B------:R-:W-:Y:S01]  /*1c6b0*/  STL [R1+0x838], R34 ;  /* 0x0008382201007387 */ /* 0x000fe20000100800 */
[----:B--2---:R-:W-:Y:S02]  /*1c6c0*/  IADD3.X R33, PT, PT, R33, UR23, RZ, P2, !PT ;  /* 0x0000001721217c10 */ /* 0x004fe400097fe4ff */
        /* <DEDUP_REMOVED lines=31> */
[----:B------:R-:W-:-:S03]  /*1c8c0*/  IADD3 R16, P6, PT, R16, UR20, RZ ;  /* 0x0000001410107c10 */ /* 0x000fc6000ffde0ff */
[----:B------:R-:W-:Y:S04]  /*1c8d0*/  STL [R1+0x81c], R18 ;  /* 0x00081c1201007387 */ /* 0x000fe80000100800 */
[----:B0-----:R-:W2:Y:S04]  /*1c8e0*/  LDL.LU R11, [R1+0x64c] ;  /* 0x00064c00010b7983 */ /* 0x001ea80000300800 */
[----:B------:R-:W-:Y:S01]  /*1c8f0*/  STL [R1+0x650], R17 ;  /* 0x0006501101007387 */ /* 0x000fe20000100800 */
[----:B---3--:R-:W-:-:S05]  /*1c900*/  IADD3.X R10, PT, PT, R10, UR23, RZ, P1, !PT ;  /* 0x000000170a0a7c10 */ /* 0x008fca0008ffe4ff */
[----:B------:R0:W-:Y:S04]  /*1c910*/  STL [R1+0x80c], R10 ;  /* 0x00080c0a01007387 */ /* 0x0001e80000100800 */
[----:B0-----:R-:W3:Y:S04]  /*1c920*/  LDL.LU R10, [R1+0x7e0] ;  /* 0x0007e000010a7983 */ /* 0x001ee80000300800 */
[----:B------:R-:W-:Y:S01]  /*1c930*/  STL [R1+0x648], R16 ;  /* 0x0006481001007387 */ /* 0x000fe20000100800 */
[----:B----4-:R-:W-:-:S05]  /*1c940*/  IADD3.X R9, PT, PT, R9, UR23, RZ, P2, !PT ;  /* 0x0000001709097c10 */ /* 0x010fca00097fe4ff */
[----:B------:R0:W-:Y:S04]  /*1c950*/  STL [R1+0x804], R9 ;  /* 0x0008040901007387 */ /* 0x0001e80000100800 */
[----:B0-----:R-:W4:Y:S01]  /*1c960*/  LDL.LU R9, [R1+0x644] ;  /* 0x0006440001097983 */ /* 0x001f220000300800 */
[----:B------:R-:W-:Y:S02]  /*1c970*/  IADD3 R15, P1, PT, R15, UR20, RZ ;  /* 0x000000140f0f7c10 */ /* 0x000fe4000ff3e0ff */
[----:B------:R-:W-:Y:S02]  /*1c980*/  IADD3 R14, P2, PT, R14, UR20, RZ ;  /* 0x000000140e0e7c10 */ /* 0x000fe4000ff5e0ff */
[----:B------:R-:W-:Y:S01]  /*1c990*/  IADD3.X R13, PT, PT, R13, UR23, RZ, P3, !PT ;  /* 0x000000170d0d7c10 */ /* 0x000fe20009ffe4ff */
[----:B------:R-:W-:Y:S04]  /*1c9a0*/  STL [R1+0x7f8], R15 ;  /* 0x0007f80f01007387 */ /* 0x000fe80000100800 */
[----:B------:R0:W-:Y:S04]  /*1c9b0*/  STL [R1+0x7fc], R13 ;  /* 0x0007fc0d01007387 */ /* 0x0001e80000100800 */
[----:B0-----:R-:W4:Y:S01]  /*1c9c0*/  LDL.LU R13, [R1+0x7d8] ;  /* 0x0007d800010d7983 */ /* 0x001f220000300800 */
        /* <DEDUP_REMOVED lines=81> */
[----:B------:R-:W-:-:S03]  /*1cee0*/  IADD3.X R15, PT, PT, R15, UR23, RZ, P2, !PT ;  /* 0x000000170f0f7c10 */ /* 0x000fc600097fe4ff */
[----:B------:R0:W-:Y:S04]  /*1cef0*/  STL [R1+0x638], R11 ;  /* 0x0006380b01007387 */ /* 0x0001e80000100800 */
[----:B0-----:R-:W2:Y:S04]  /*1cf00*/  LDL.LU R11, [R1+0x63c] ;  /* 0x00063c00010b7983 */ /* 0x001ea80000300800 */
[----:B------:R-:W-:Y:S01]  /*1cf10*/  STL [R1+0x7a4], R16 ;  /* 0x0007a41001007387 */ /* 0x000fe20000100800 */
[----:B---3--:R-:W-:Y:S02]  /*1cf20*/  IADD3 R10, P2, PT, R10, UR20, RZ ;  /* 0x000000140a0a7c10 */ /* 0x008fe4000ff5e0ff */
[----:B------:R-:W-:-:S03]  /*1cf30*/  IADD3.X R14, PT, PT, R14, UR23, RZ, P3, !PT ;  /* 0x000000170e0e7c10 */ /* 0x000fc60009ffe4ff */
[----:B------:R0:W-:Y:S04]  /*1cf40*/  STL [R1+0x788], R10 ;  /* 0x0007880a01007387 */ /* 0x0001e80000100800 */
[----:B0-----:R-:W3:Y:S04]  /*1cf50*/  LDL.LU R10, [R1+0x770] ;  /* 0x00077000010a7983 */ /* 0x001ee80000300800 */
[----:B------:R-:W-:Y:S01]  /*1cf60*/  STL [R1+0x79c], R15 ;  /* 0x00079c0f01007387 */ /* 0x000fe20000100800 */
[----:B----4-:R-:W-:-:S05]  /*1cf70*/  IADD3 R9, P3, PT, R9, UR20, RZ ;  /* 0x0000001409097c10 */ /* 0x010fca000ff7e0ff */
[----:B------:R0:W-:Y:S04]  /*1cf80*/  STL [R1+0x780], R9 ;  /* 0x0007800901007387 */ /* 0x0001e80000100800 */
[----:B0-----:R-:W4:Y:S04]  /*1cf90*/  LDL.LU R9, [R1+0x634] ;  /* 0x0006340001097983 */ /* 0x001f280000300800 */
[----:B------:R-:W-:Y:S01]  /*1cfa0*/  STL [R1+0x794], R14 ;  /* 0x0007940e01007387 */ /* 0x000fe20000100800 */
[----:B------:R-:W-:-:S03]  /*1cfb0*/  IADD3.X R13, PT, PT, R13, UR23, RZ, P4, !PT ;  /* 0x000000170d0d7c10 */ /* 0x000fc6000a7fe4ff */
        /* <DEDUP_REMOVED lines=74> */
[----:B------:R0:W-:Y:S04]  /*1d460*/  STL [R1+0x73c], R13 ;  /* 0x00073c0d01007387 */ /* 0x0001e80000100800 */
[----:B------:R-:W-:Y:S04]  /*1d470*/  STL [R1+0x744], R18 ;  /* 0x0007441201007387 */ /* 0x000fe80000100800 */
[----:B0-----:R-:W4:Y:S01]  /*1d480*/  LDL.LU R13, [R1+0x71c] ;  /* 0x00071c00010d7983 */ /* 0x001f220000300800 */
[----:B------:R-:W-:-:S03]  /*1d490*/  IADD3.X R12, PT, PT, R12, UR23, RZ, P2, !PT ;  /* 0x000000170c0c7c10 */ /* 0x000fc600097fe4ff */
[----:B------:R-:W-:Y:S01]  /*1d4a0*/  STL [R1+0x720], R17 ;  /* 0x0007201101007387 */ /* 0x000fe20000100800 */
[----:B------:R-:W-:-:S03]  /*1d4b0*/  IADD3 R15, P2, PT, R15, UR20, RZ ;  /* 0x000000140f0f7c10 */ /* 0x000fc6000ff5e0ff */
[----:B------:R0:W-:Y:S04]  /*1d4c0*/  STL [R1+0x734], R12 ;  /* 0x0007340c01007387 */ /* 0x0001e80000100800 */
[----:B0-----:R-:W4:Y:S04]  /*1d4d0*/  LDL.LU R12, [R1+0x708] ;  /* 0x00070800010c7983 */ /* 0x001f280000300800 */
[----:B------:R-:W-:Y:S01]  /*1d4e0*/  STL [R1+0x630], R16 ;  /* 0x0006301001007387 */ /* 0x000fe20000100800 */
[----:B--2---:R-:W-:Y:S02]  /*1d4f0*/  IADD3.X R11, PT, PT, R11, UR23, RZ, P3, !PT ;  /* 0x000000170b0b7c10 */ /* 0x004fe40009ffe4ff */
[----:B------:R-:W-:-:S03]  /*1d500*/  IADD3 R14, P3, PT, R14, UR20, RZ ;  /* 0x000000140e0e7c10 */ /* 0x000fc6000ff7e0ff */
[----:B------:R0:W-:Y:S04]  /*1d510*/  STL [R1+0x72c], R11 ;  /* 0x00072c0b01007387 */ /* 0x0001e80000100800 */
[----:B0-----:R-:W2:Y:S04]  /*1d520*/  LDL.LU R11, [R1+0x62c] ;  /* 0x00062c00010b7983 */ /* 0x001ea80000300800 */
[----:B------:R-:W-:Y:S01]  /*1d530*/  STL [R1+0x69c], R15 ;  /* 0x00069c0f01007387 */ /* 0x000fe20000100800 */
[----:B---3--:R-:W-:-:S05]  /*1d540*/  IADD3.X R10, PT, PT, R10, UR23, RZ, P4, !PT ;  /* 0x000000170a0a7c10 */ /* 0x008fca000a7fe4ff */
[----:B------:R0:W-:Y:S04]  /*1d550*/  STL [R1+0x724], R10 ;  /* 0x0007240a01007387 */ /* 0x0001e80000100800 */
[----:B0-----:R-:W3:Y:S04]  /*1d560*/  LDL.LU R10, [R1+0x700] ;  /* 0x00070000010a7983 */ /* 0x001ee80000300800 */
[----:B------:R-:W-:Y:S04]  /*1d570*/  STL [R1+0x718], R14 ;  /* 0x0007180e01007387 */ /* 0x000fe80000100800 */
[----:B------:R-:W3:Y:S04]  /*1d580*/  LDL.LU R36, [R1+0x628] ;  /* 0x0006280001247983 */ /* 0x000ee80000300800 */
[----:B------:R-:W3:Y:S01]  /*1d590*/  LDL.LU R35, [R1+0x6f8] ;  /* 0x0006f80001237983 */ /* 0x000ee20000300800 */
[----:B----4-:R-:W-:-:S03]  /*1d5a0*/  IADD3 R9, P4, PT, R9, UR20, RZ ;  /* 0x0000001409097c10 */ /* 0x010fc6000ff9e0ff */
        /* <DEDUP_REMOVED lines=20> */
[----:B------:R-:W-:-:S05]  /*1d6f0*/  IADD3.X R13, PT, PT, R13, UR23, RZ, P6, !PT ;  /* 0x000000170d0d7c10 */ /* 0x000fca000b7fe4ff */
[----:B------:R0:W-:Y:S04]  /*1d700*/  STL [R1+0x71c], R13 ;  /* 0x00071c0d01007387 */ /* 0x0001e80000100800 */
        /* <DEDUP_REMOVED lines=11> */
[----:B------:R-:W-:Y:S02]  /*1d7c0*/  IADD3.X R36, PT, PT, R36, UR23, RZ, P2, !PT ;  /* 0x0000001724247c10 */ /* 0x000fe400097fe4ff */
[----:B------:R-:W-:Y:S01]  /*1d7d0*/  IADD3 R35, P2, PT, R35, UR20, RZ ;  /* 0x0000001423237c10 */ /* 0x000fe2000ff5e0ff */
[----:B0-----:R-:W3:Y:S01]  /*1d7e0*/  LDL.LU R10, [R1+0x6b4] ;  /* 0x0006b400010a7983 */ /* 0x001ee20000300800 */
[----:B----4-:R-:W-:-:S03]  /*1d7f0*/  IADD3.X R34, PT, PT, R34, UR23, RZ, P3, !PT ;  /* 0x0000001722227c10 */ /* 0x010fc60009ffe4ff */
        /* <DEDUP_REMOVED lines=37> */
[----:B------:R-:W-:-:S03]  /*1da50*/  IADD3.X R16, PT, PT, R16, UR23, RZ, P2, !PT ;  /* 0x0000001710107c10 */ /* 0x000fc600097fe4ff */
[----:B------:R-:W-:Y:S01]  /*1da60*/  STL [R1+0x6d4], R17 ;  /* 0x0006d41101007387 */ /* 0x000fe20000100800 */
[----:B------:R-:W-:Y:S02]  /*1da70*/  IADD3 R13, P2, PT, R13, UR20, RZ ;  /* 0x000000140d0d7c10 */ /* 0x000fe4000ff5e0ff */
        /* <DEDUP_REMOVED lines=11> */
[----:B0-----:R-:W2:Y:S04]  /*1db30*/  LDL.LU R11, [R1+0x694] ;  /* 0x00069400010b7983 */ /* 0x001ea80000300800 */
[----:B------:R-:W-:Y:S04]  /*1db40*/  STL [R1+0x6bc], R14 ;  /* 0x0006bc0e01007387 */ /* 0x000fe80000100800 */
[----:B------:R-:W2:Y:S04]  /*1db50*/  LDL.LU R36, [R1+0x67c] ;  /* 0x00067c0001247983 */ /* 0x000ea80000300800 */
[----:B------:R-:W2:Y:S01]  /*1db60*/  LDL.LU R35, [R1+0x68c] ;  /* 0x00068c0001237983 */ /* 0x000ea20000300800 */
[----:B---3--:R-:W-:-:S03]  /*1db70*/  IADD3.X R10, PT, PT, R10, UR23, RZ, P6, !PT ;  /* 0x000000170a0a7c10 */ /* 0x008fc6000b7fe4ff */
        /* <DEDUP_REMOVED lines=20> */
[----:B----4-:R-:W-:-:S05]  /*1dcc0*/  IADD3 R9, P6, PT, R9, UR20, RZ ;  /* 0x0000001409097c10 */ /* 0x010fca000ffde0ff */
[----:B------:R0:W-:Y:S04]  /*1dcd0*/  STL [R1+0x6a0], R9 ;  /* 0x0006a00901007387 */ /* 0x0001e80000100800 */
        /* <DEDUP_REMOVED lines=8> */
[----:B0-----:R-:W4:Y:S01]  /*1dd60*/  LDL.LU R12, [R1+0x5ec] ;  /* 0x0005ec00010c7983 */ /* 0x001f220000300800 */
[----:B--2---:R-:W-:-:S05]  /*1dd70*/  IADD3.X R11, PT, PT, R11, UR23, RZ, P2, !PT ;  /* 0x000000170b0b7c10 */ /* 0x004fca00097fe4ff */
[----:B------:R0:W-:Y:S01]  /*1dd80*/  STL [R1+0x694], R11 ;  /* 0x0006940b01007387 */ /* 0x0001e20000100800 */
[----:B------:R-:W-:Y:S02]  /*1dd90*/  IADD3 R36, P2, PT, R36, UR20, RZ ;  /* 0x0000001424247c10 */ /* 0x000fe4000ff5e0ff */
[----:B------:R-:W-:Y:S01]  /*1dda0*/  IADD3.X R35, PT, PT, R35, UR23, RZ, P3, !PT ;  /* 0x0000001723237c10 */ /* 0x000fe20009ffe4ff */
[----:B0-----:R-:W2:Y:S01]  /*1ddb0*/  LDL.LU R11, [R1+0x5c8] ;  /* 0x0005c800010b7983 */ /* 0x001ea20000300800 */
[----:B---3--:R-:W-:-:S03]  /*1ddc0*/  IADD3 R34, P3, PT, R34, UR20, RZ ;  /* 0x0000001422227c10 */ /* 0x008fc6000ff7e0ff */
        /* <DEDUP_REMOVED lines=34> */
[----:B------:R0:W-:Y:S04]  /*1dff0*/  STL [R1+0x604], R10 ;  /* 0x0006040a01007387 */ /* 0x0001e80000100800 */
[----:B------:R-:W-:Y:S04]  /*1e000*/  STL [R1+0x60c], R18 ;  /* 0x00060c1201007387 */ /* 0x000fe80000100800 */
[----:B0-----:R-:W3:Y:S04]  /*1e010*/  LDL.LU R10, [R1+0x5e4] ;  /* 0x0005e400010a7983 */ /* 0x001ee80000300800 */
[----:B------:R-:W-:Y:S01]  /*1e020*/  STL [R1+0x5e8], R17 ;  /* 0x0005e81101007387 */ /* 0x000fe20000100800 */
[----:B----4-:R-:W-:-:S05]  /*1e030*/  IADD3.X R9, PT, PT, R9, UR23, RZ, P3, !PT ;  /* 0x0000001709097c10 */ /* 0x010fca0009ffe4ff */
[----:B------:R0:W-:Y:S04]  /*1e040*/  STL [R1+0x5fc], R9 ;  /* 0x0005fc0901007387 */ /* 0x0001e80000100800 */
[----:B0-----:R-:W4:Y:S01]  /*1e050*/  LDL.LU R9, [R1+0x5c0] ;  /* 0x0005c00001097983 */ /* 0x001f220000300800 */
[----:B------:R-:W-:Y:S02]  /*1e060*/  IADD3 R16, P2, PT, R16, UR20, RZ ;  /* 0x0000001410107c10 */ /* 0x000fe4000ff5e0ff */
[----:B------:R-:W-:-:S03]  /*1e070*/  IADD3 R15, P3, PT, R15, UR20, RZ ;  /* 0x000000140f0f7c10 */ /* 0x000fc6000ff7e0ff */
[----:B------:R-:W-:Y:S01]  /*1e080*/  STL [R1+0x5e0], R16 ;  /* 0x0005e01001007387 */ /* 0x000fe20000100800 */
[----:B------:R-:W-:Y:S02]  /*1e090*/  IADD3.X R13, PT, PT, R13, UR23, RZ, P4, !PT ;  /* 0x000000170d0d7c10 */ /* 0x000fe4000a7fe4ff */
        /* <DEDUP_REMOVED lines=53> */
[----:B------:R0:W-:Y:S01]  /*1e3f0*/  STL [R1+0x5a8], R33 ;  /* 0x0005a82101007387 */ /* 0x0001e20000100800 */
[----:B------:R-:W-:-:S03]  /*1e400*/  IADD3 R30, P6, PT, R30, UR20, RZ ;  /* 0x000000141e1e7c10 */ /* 0x000fc6000ffde0ff */
[----:B------:R-:W-:Y:S01]  /*1e410*/  STL [R1+0x5c4], R32 ;  /* 0x0005c42001007387 */ /* 0x000fe20000100800 */
[----:B------:R-:W-:-:S03]  /*1e420*/  IADD3.X R29, PT, PT, R29, UR23, RZ, P1, !PT ;  /* 0x000000171d1d7c10 */ /* 0x000fc60008ffe4ff */
[----:B------:R-:W-:Y:S01]  /*1e430*/  STL [R1+0x5a0], R30 ;  /* 0x0005a01e01007387 */ /* 0x000fe20000100800 */
[----:B0-----:R-:W0:Y:S01]  /*1e440*/  LDC R33, c[0x0][0x3a0] ;  /* 0x0000e800ff217b82 */ /* 0x001e220000000800 */
[----:B------:R-:W-:Y:S02]  /*1e450*/  IADD3 R28, P1, PT, R28, UR20, RZ ;  /* 0x000000141c1c7c10 */ /* 0x000fe4000ff3e0ff */
        /* <DEDUP_REMOVED lines=26> */
[----:B-1----:R-:W2:Y:S04]  /*1e600*/  LDL.LU R11, [R1+0x148] ;  /* 0x00014800010b7983 */ /* 0x002ea80000300800 */
[----:B------:R-:W-:Y:S01]  /*1e610*/  STL [R1+0x58c], R17 ;  /* 0x00058c1101007387 */ /* 0x000fe20000100800 */
[----:B---3--:R-:W-:-:S02]  /*1e620*/  IADD3 R10, P3, PT, R10, UR20, RZ ;  /* 0x000000140a0a7c10 */ /* 0x008fc4000ff7e0ff */
[----:B------:R-:W-:-:S03]  /*1e630*/  IADD3.X R15, PT, PT, R15, UR23, RZ, P4, !PT ;  /* 0x000000170f0f7c10 */ /* 0x000fc6000a7fe4ff */
[----:B------:R1:W-:Y:S04]  /*1e640*/  STL [R1+0x160], R10 ;  /* 0x0001600a01007387 */ /* 0x0003e80000100800 */
[----:B-1----:R-:W3:Y:S04]  /*1e650*/  LDL.LU R10, [R1+0x164] ;  /* 0x00016400010a7983 */ /* 0x002ee80000300800 */
[----:B------:R-:W-:Y:S01]  /*1e660*/  STL [R1+0x584], R16 ;  /* 0x0005841001007387 */ /* 0x000fe20000100800 */
[----:B----4-:R-:W-:-:S05]  /*1e670*/  IADD3 R9, P4, PT, R9, UR20, RZ ;  /* 0x0000001409097c10 */ /* 0x010fca000ff9e0ff */
[----:B------:R1:W-:Y:S04]  /*1e680*/  STL [R1+0x158], R9 ;  /* 0x0001580901007387 */ /* 0x0003e80000100800 */
[----:B-1----:R-:W4:Y:S01]  /*1e690*/  LDL.LU R9, [R1+0x140] ;  /* 0x0001400001097983 */ /* 0x002f220000300800 */
[----:B------:R-:W-:-:S03]  /*1e6a0*/  IADD3.X R14, PT, PT, R14, UR23, RZ, P6, !PT ;  /* 0x000000170e0e7c10 */ /* 0x000fc6000b7fe4ff */
[----:B------:R-:W-:Y:S04]  /*1e6b0*/  STL [R1+0x57c], R15 ;  /* 0x00057c0f01007387 */ /* 0x000fe80000100800 */
[----:B------:R-:W4:Y:S04]  /*1e6c0*/  LDL.LU R36, [R1+0x15c] ;  /* 0x00015c0001247983 */ /* 0x000f280000300800 */
[----:B------:R-:W-:Y:S01]  /*1e6d0*/  STL [R1+0x574], R14 ;  /* 0x0005740e01007387 */ /* 0x000fe20000100800 */
[----:B------:R-:W-:-:S03]  /*1e6e0*/  IADD3 R13, P6, PT, R13, UR20, RZ ;  /* 0x000000140d0d7c10 */ /* 0x000fc6000ffde0ff */
[----:B------:R-:W4:Y:S04]  /*1e6f0*/  LDL.LU R35, [R1+0x154] ;  /* 0x0001540001237983 */ /* 0x000f280000300800 */
[----:B------:R1:W-:Y:S04]  /*1e700*/  STL [R1+0x150], R13 ;  /* 0x0001500d01007387 */ /* 0x0003e80000100800 */
[----:B------:R-:W4:Y:S04]  /*1e710*/  LDL.LU R34, [R1+0x138] ;  /* 0x0001380001227983 */ /* 0x000f280000300800 */
[----:B------:R-:W4:Y:S01]  /*1e720*/  LDL.LU R32, [R1+0x14c] ;  /* 0x00014c0001207983 */ /* 0x000f220000300800 */
[----:B------:R-:W-:-:S05]  /*1e730*/  IADD3.X R12, PT, PT, R12, UR23, RZ, P1, !PT ;  /* 0x000000170c0c7c10 */ /* 0x000fca0008ffe4ff */
        /* <DEDUP_REMOVED lines=14> */
[----:B-1----:R-:W4:Y:S04]  /*1e820*/  LDL R13, [R1+0x8dc] ;  /* 0x0008dc00010d7983 */ /* 0x002f280000100800 */
[----:B------:R-:W4:Y:S04]  /*1e830*/  LDL.LU R17, [R1+0x114] ;  /* 0x0001140001117983 */ /* 0x000f280000300800 */
[----:B------:R-:W4:Y:S04]  /*1e840*/  LDL.LU R16, [R1+0xf8] ;  /* 0x0000f80001107983 */ /* 0x000f280000300800 */
[----:B------:R-:W4:Y:S04]  /*1e850*/  LDL.LU R15, [R1+0x10c] ;  /* 0x00010c00010f7983 */ /* 0x000f280000300800 */
[----:B------:R-:W4:Y:S04]  /*1e860*/  LDL.LU R14, [R1+0xf0] ;  /* 0x0000f000010e7983 */ /* 0x000f280000300800 */
[----:B0-----:R-:W4:Y:S01]  /*1e870*/  LDL.LU R12, [R1+0x104] ;  /* 0x00010400010c7983 */ /* 0x001f220000300800 */
[----:B--2---:R-:W-:-:S05]  /*1e880*/  IADD3 R11, P1, PT, R11, UR20, RZ ;  /* 0x000000140b0b7c10 */ /* 0x004fca000ff3e0ff */
[----:B------:R0:W-:Y:S04]  /*1e890*/  STL [R1+0x148], R11 ;  /* 0x0001480b01007387 */ /* 0x0001e80000100800 */
[----:B0-----:R-:W2:Y:S01]  /*1e8a0*/  LDL.LU R11, [R1+0xfc] ;  /* 0x0000fc00010b7983 */ /* 0x001ea20000300800 */
[----:B---3--:R-:W-:-:S05]  /*1e8b0*/  IADD3.X R10, PT, PT, R10, UR23, RZ, P2, !PT ;  /* 0x000000170a0a7c10 */ /* 0x008fca00097fe4ff */
[----:B------:R0:W-:Y:S04]  /*1e8c0*/  STL [R1+0x164], R10 ;  /* 0x0001640a01007387 */ /* 0x0001e80000100800 */
[----:B0-----:R-:W3:Y:S01]  /*1e8d0*/  LDL.LU R10, [R1+0xf4] ;  /* 0x0000f400010a7983 */ /* 0x001ee20000300800 */
[----:B----4-:R-:W-:-:S05]  /*1e8e0*/  IADD3 R9, P2, PT, R9, UR20, RZ ;  /* 0x0000001409097c10 */ /* 0x010fca000ff5e0ff */
[----:B------:R0:W-:Y:S04]  /*1e8f0*/  STL [R1+0x140], R9 ;  /* 0x0001400901007387 */ /* 0x0001e80000100800 */
[----:B0-----:R-:W4:Y:S01]  /*1e900*/  LDL.LU R9, [R1+0xec] ;  /* 0x0000ec0001097983 */ /* 0x001f220000300800 */
[----:B------:R-:W-:Y:S01]  /*1e910*/  IADD3.X R36, PT, PT, R36, UR23, RZ, P3, !PT ;  /* 0x0000001724247c10 */ /* 0x000fe20009ffe4ff */
[----:B------:R-:W0:Y:S01]  /*1e920*/  SYNCS.PHASECHK.TRANS64.TRYWAIT P3, [UR11], R8 ;  /* 0x00000008ff0075a7 */ /* 0x000e22000806110b */
[----:B------:R-:W-:-:S03]  /*1e930*/  IADD3.X R35, PT, PT, R35, UR23, RZ, P4, !PT ;  /* 0x0000001723237c10 */ /* 0x000fc6000a7fe4ff */
[----:B------:R1:W-:Y:S01]  /*1e940*/  STL [R1+0x15c], R36 ;  /* 0x00015c2401007387 */ /* 0x0003e20000100800 */
[----:B------:R-:W-:-:S03]  /*1e950*/  IADD3 R34, P4, PT, R34, UR20, RZ ;  /* 0x0000001422227c10 */ /* 0x000fc6000ff9e0ff */
[----:B------:R1:W-:Y:S01]  /*1e960*/  STL [R1+0x154], R35 ;  /* 0x0001542301007387 */ /* 0x0003e20000100800 */
[----:B------:R-:W-:-:S03]  /*1e970*/  IADD3.X R32, PT, PT, R32, UR23, RZ, P6, !PT ;  /* 0x0000001720207c10 */ /* 0x000fc6000b7fe4ff */
[----:B------:R1:W-:Y:S04]  /*1e980*/  STL [R1+0x138], R34 ;  /* 0x0001382201007387 */ /* 0x0003e80000100800 */
[----:B------:R1:W-:Y:S01]  /*1e990*/  STL [R1+0x14c], R32 ;  /* 0x00014c2001007387 */ /* 0x0003e20000100800 */
[----:B------:R-:W-:Y:S02]  /*1e9a0*/  IADD3 R30, P6, PT, R30, UR20, RZ ;  /* 0x000000141e1e7c10 */ /* 0x000fe4000ffde0ff */
[----:B------:R-:W-:-:S03]  /*1e9b0*/  IADD3.X R29, PT, PT, R29, UR23, RZ, P1, !PT ;  /* 0x000000171d1d7c10 */ /* 0x000fc60008ffe4ff */
[----:B------:R1:W-:Y:S01]  /*1e9c0*/  STL [R1+0x130], R30 ;  /* 0x0001301e01007387 */ /* 0x0003e20000100800 */
[----:B------:R-:W-:-:S03]  /*1e9d0*/  IADD3 R28, P1, PT, R28, UR20, RZ ;  /* 0x000000141c1c7c10 */ /* 0x000fc6000ff3e0ff */
[----:B------:R1:W-:Y:S01]  /*1e9e0*/  STL [R1+0x144], R29 ;  /* 0x0001441d01007387 */ /* 0x0003e20000100800 */
        /* <DEDUP_REMOVED lines=20> */
[----:B------:R-:W-:-:S03]  /*1eb30*/  VIADD R13, R13, 0x1 ;  /* 0x000000010d0d7836 */ /* 0x000fc60000000000 */
        /* <DEDUP_REMOVED lines=10> */
[----:B------:R1:W-:Y:S04]  /*1ebe0*/  STL [R1+0xf0], R14 ;  /* 0x0000f00e01007387 */ /* 0x0003e80000100800 */
[----:B------:R1:W-:Y:S01]  /*1ebf0*/  STL [R1+0x104], R12 ;  /* 0x0001040c01007387 */ /* 0x0003e20000100800 */
[----:B-----5:R-:W-:Y:S01]  /*1ec00*/  IADD3 R3, P1, PT, R3, UR20, RZ ;  /* 0x0000001403037c10 */ /* 0x020fe2000ff3e0ff */
[----:B------:R-:W-:-:S03]  /*1ec10*/  IMAD R33, R13, -0x40, R33 ;  /* 0xffffffc00d217824 */ /* 0x000fc600078e0221 */
[----:B------:R-:W-:Y:S02]  /*1ec20*/  IADD3.X R4, PT, PT, R4, UR23, RZ, P1, !PT ;  /* 0x0000001704047c10 */ /* 0x000fe40008ffe4ff */
[----:B------:R-:W-:Y:S02]  /*1ec30*/  PRMT R31, RZ, 0x7610, R31 ;  /* 0x00007610ff1f7816 */ /* 0x000fe4000000001f */
[----:B--2---:R-:W-:-:S05]  /*1ec40*/  IADD3.X R11, PT, PT, R11, UR23, RZ, P2, !PT ;  /* 0x000000170b0b7c10 */ /* 0x004fca00097fe4ff */
[----:B------:R1:W-:Y:S01]  /*1ec50*/  STL [R1+0xfc], R11 ;  /* 0x0000fc0b01007387 */ /* 0x0003e20000100800 */
[----:B---3--:R-:W-:-:S05]  /*1ec60*/  IADD3.X R10, PT, PT, R10, UR23, RZ, P4, !PT ;  /* 0x000000170a0a7c10 */ /* 0x008fca000a7fe4ff */
[----:B------:R1:W-:Y:S01]  /*1ec70*/  STL [R1+0xf4], R10 ;  /* 0x0000f40a01007387 */ /* 0x0003e20000100800 */
[----:B----4-:R-:W-:-:S05]  /*1ec80*/  IADD3.X R9, PT, PT, R9, UR23, RZ, P6, !PT ;  /* 0x0000001709097c10 */ /* 0x010fca000b7fe4ff */
[----:B------:R1:W-:Y:S01]  /*1ec90*/  STL [R1+0xec], R9 ;  /* 0x0000ec0901007387 */ /* 0x0003e20000100800 */
[----:B------:R-:W-:-:S04]  /*1eca0*/  IADD3 R0, P6, PT, R0, UR20, RZ ;  /* 0x0000001400007c10 */ /* 0x000fc8000ffde0ff */
[----:B------:R-:W-:Y:S02]  /*1ecb0*/  IADD3.X R2, PT, PT, R2, UR23, RZ, P6, !PT ;  /* 0x0000001702027c10 */ /* 0x000fe4000b7fe4ff */
[C---:B------:R-:W-:Y:S02]  /*1ecc0*/  ISETP.GT.AND P2, PT, R33.reuse, RZ, PT ;  /* 0x000000ff2100720c */ /* 0x040fe40003f44270 */
[----:B------:R-:W-:Y:S01]  /*1ecd0*/  ISETP.GT.AND P4, PT, R33, 0x1, PT ;  /* 0x000000012100780c */ /* 0x000fe20003f84270 */
[----:B01----:R-:W-:-:S12]  /*1ece0*/  @!P3 BRA `(.L_x_8) ;  /* 0x0000020c004cb947 */ /* 0x003fd80003800000 */
.L_x_16:
[----:B------:R0:W-:Y:S01]  /*1ecf0*/  STL [R1+0xdf8], R64 ;  /* 0x000df84001007387 */ /* 0x0001e20000100800 */
[----:B------:R-:W-:Y:S01]  /*1ed00*/  @P2 IMAD.MOV.U32 R8, RZ, RZ, R0 ;  /* 0x000000ffff082224 */ /* 0x000fe200078e0000 */
[----:B------:R-:W-:Y:S01]  /*1ed10*/  PRMT R30, RZ, 0x7610, R30 ;  /* 0x00007610ff1e7816 */ /* 0x000fe2000000001e */
[----:B------:R-:W-:Y:S01]  /*1ed20*/  @P2 IMAD.MOV.U32 R9, RZ, RZ, R2 ;  /* 0x000000ffff092224 */ /* 0x000fe200078e0002 */
[----:B------:R-:W-:Y:S01]  /*1ed30*/  STL [R1+0xdf4], R66 ;  /* 0x000df44201007387 */ /* 0x000fe20000100800 */
[----:B------:R-:W-:-:S03]  /*1ed40*/  ISETP.GT.AND P1, PT, R33, 0x2, PT ;  /* 0x000000022100780c */ /* 0x000fc60003f24270 */
        /* <DEDUP_REMOVED lines=41> */
[----:B------:R1:W2:Y:S04]  /*1efe0*/  @P2 LDG.E.U8 R31, desc[UR24][R8.64] ;  /* 0x00000018081f2981 */ /* 0x0002a8000c1e1100 */
[----:B------:R-:W-:Y:S04]  /*1eff0*/  STL [R1+0xcf4], R69 ;  /* 0x000cf44501007387 */ /* 0x000fe80000100800 */
[----:B------:R-:W-:Y:S01]  /*1f000*/  STL [R1+0xcf0], R68 ;  /* 0x000cf04401007387 */ /* 0x000fe20000100800 */
[----:B-1----:R-:W-:-:S02]  /*1f010*/  @P2 IMAD.MOV.U32 R8, RZ, RZ, R3 ;  /* 0x000000ffff082224 */ /* 0x002fc400078e0003 */
[----:B------:R-:W-:Y:S01]  /*1f020*/  @P2 IMAD.MOV.U32 R9, RZ, RZ, R4 ;  /* 0x000000ffff092224 */ /* 0x000fe200078e0004 */
[----:B------:R-:W-:Y:S04]  /*1f030*/  STL [R1+0xd00], R0 ;  /* 0x000d000001007387 */ /* 0x000fe80000100800 */
[----:B------:R-:W-:Y:S04]  /*1f040*/  STL [R1+0xcfc], R2 ;  /* 0x000cfc0201007387 */ /* 0x000fe80000100800 */
[----:B------:R-:W-:Y:S04]  /*1f050*/  STL [R1+0xd08], R3 ;  /* 0x000d080301007387 */ /* 0x000fe80000100800 */
[----:B------:R-:W-:Y:S04]  /*1f060*/  STL [R1+0xd04], R4 ;  /* 0x000d040401007387 */ /* 0x000fe80000100800 */
[----:B------:R1:W3:Y:S04]  /*1f070*/  @P2 LDG.E.U8 R30, desc[UR24][R8.64] ;  /* 0x00000018081e2981 */ /* 0x0002e8000c1e1100 */
[----:B------:R-:W1:Y:S04]  /*1f080*/  LDL R8, [R1+0xec] ;  /* 0x0000ec0001087983 */ /* 0x000e680000100800 */
[----:B------:R-:W1:Y:S01]  /*1f090*/  LDL R9, [R1+0xf0] ;  /* 0x0000f00001097983 */ /* 0x000e620000100800 */
[----:B------:R-:W-:-:S02]  /*1f0a0*/  PRMT R15, RZ, 0x7610, R15 ;  /* 0x00007610ff0f7816 */ /* 0x000fc4000000000f */
[----:B-1----:R-:W-:-:S04]  /*1f0b0*/  @P4 LOP3.LUT R9, R9, R8, RZ, 0x3c, !PT ;  /* 0x0000000809094212 */ /* 0x002fc800078e3cff */
[----:B------:R-:W-:-:S04]  /*1f0c0*/  @P4 LOP3.LUT R8, R9, R8, RZ, 0x3c, !PT ;  /* 0x0000000809084212 */ /* 0x000fc800078e3cff */
[----:B------:R-:W-:-:S05]  /*1f0d0*/  @P4 LOP3.LUT R9, R9, R8, RZ, 0x3c, !PT ;  /* 0x0000000809094212 */ /* 0x000fca00078e3cff */
[----:B------:R1:W4:Y:S04]  /*1f0e0*/  @P4 LDG.E.U8 R15, desc[UR24][R8.64] ;  /* 0x00000018080f4981 */ /* 0x000328000c1e1100 */
[----:B------:R-:W1:Y:S04]  /*1f0f0*/  LDL R8, [R1+0xf4] ;  /* 0x0000f40001087983 */ /* 0x000e680000100800 */
[----:B------:R-:W1:Y:S01]  /*1f100*/  LDL R9, [R1+0xf8] ;  /* 0x0000f80001097983 */ /* 0x000e620000100800 */
[----:B------:R-:W-:Y:S02]  /*1f110*/  PRMT R14, RZ, 0x7610, R14 ;  /* 0x00007610ff0e7816 */ /* 0x000fe4000000000e */
[----:B-1----:R-:W-:-:S04]  /*1f120*/  @P4 LOP3.LUT R9, R9, R8, RZ, 0x3c, !PT ;  /* 0x0000000809094212 */ /* 0x002fc800078e3cff */
[----:B------:R-:W-:-:S04]  /*1f130*/  @P4 LOP3.LUT R8, R9, R8, RZ, 0x3c, !PT ;  /* 0x0000000809084212 */ /* 0x000fc800078e3cff */
[----:B------:R-:W-:-:S05]  /*1f140*/  @P4 LOP3.LUT R9, R9, R8, RZ, 0x3c, !PT ;  /* 0x0000000809094212 */ /* 0x000fca00078e3cff */
[----:B------:R1:W2:Y:S04]  /*1f150*/  @P4 LDG.E.U8 R14, desc[UR24][R8.64] ;  /* 0x00000018080e4981 */ /* 0x0002a8000c1e1100 */
        /* <DEDUP_REMOVED lines=16> */
[----:B------:R-:W-:Y:S02]  /*1f260*/  ISETP.GT.AND P2, PT, R33, 0x3, PT ;  /* 0x000000032100780c */ /* 0x000fe40003f44270 */
[----:B------:R-:W-:-:S11]  /*1f270*/  PRMT R71, RZ, 0x7610, R71 ;  /* 0x00007610ff477816 */ /* 0x000fd60000000047 */
        /* <DEDUP_REMOVED lines=14> */
[----:B0-----:R-:W-:-:S11]  /*1f360*/  PRMT R64, RZ, 0x7610, R64 ;  /* 0x00007610ff407816 */ /* 0x001fd60000000040 */
[----:B-1----:R-:W-:-:S04]  /*1f370*/  @P3 LOP3.LUT R9, R9, R8, RZ, 0x3c, !PT ;  /* 0x0000000809093212 */ /* 0x002fc800078e3cff */
[----:B------:R-:W-:-:S04]  /*1f380*/  @P3 LOP3.LUT R8, R9, R8, RZ, 0x3c, !PT ;  /* 0x0000000809083212 */ /* 0x000fc800078e3cff */
[----:B------:R-:W-:-:S05]  /*1f390*/  @P3 LOP3.LUT R9, R9, R8, RZ, 0x3c, !PT ;  /* 0x0000000809093212 */ /* 0x000fca00078e3cff */
[----:B------:R-:W2:Y:S04]  /*1f3a0*/  @P3 LDG.E.U8 R64, desc[UR24][R8.64] ;  /* 0x0000001808403981 */ /* 0x000ea8000c1e1100 */
[----:B--2---:R0:W-:Y:S04]  /*1f3b0*/  STL [R1+0xe4], R64 ;  /* 0x0000e44001007387 */ /* 0x0041e80000100800 */
[----:B0-----:R-:W2:Y:S04]  /*1f3c0*/  LDL.LU R64, [R1+0xdf8] ;  /* 0x000df80001407983 */ /* 0x001ea80000300800 */
[----:B------:R-:W2:Y:S04]  /*1f3d0*/  LDL R8, [R1+0x124] ;  /* 0x0001240001087983 */ /* 0x000ea80000100800 */
[----:B------:R-:W2:Y:S01]  /*1f3e0*/  LDL R9, [R1+0x128] ;  /* 0x0001280001097983 */ /* 0x000ea20000100800 */
[----:B------:R-:W-:-:S02]  /*1f3f0*/  PRMT R66, RZ, 0x7610, R66 ;  /* 0x00007610ff427816 */ /* 0x000fc40000000042 */
[----:B--2---:R-:W-:-:S04]  /*1f400*/  @P3 LOP3.LUT R9, R9, R8, RZ, 0x3c, !PT ;  /* 0x0000000809093212 */ /* 0x004fc800078e3cff */
[----:B------:R-:W-:-:S04]  /*1f410*/  @P3 LOP3.LUT R8, R9, R8, RZ, 0x3c, !PT ;  /* 0x0000000809083212 */ /* 0x000fc800078e3cff */
[----:B------:R-:W-:-:S05]  /*1f420*/  @P3 LOP3.LUT R9, R9, R8, RZ, 0x3c, !PT ;  /* 0x0000000809093212 */ /* 0x000fca00078e3cff */
[----:B------:R-:W2:Y:S01]  /*1f430*/  @P3 LDG.E.U8 R66, desc[UR24][R8.64] ;  /* 0x0000001808423981 */ /* 0x000ea2000c1e1100 */
[----:B------:R-:W-:-:S03]  /*1f440*/  ISETP.GT.AND P1, PT, R33, 0x5, PT ;  /* 0x000000052100780c */ /* 0x000fc60003f24270 */
        /* <DEDUP_REMOVED lines=65> */
[----:B------:R0:W2:Y:S04]  /*1f860*/  @P1 LDG.E.U8 R29, desc[UR24][R8.64] ;  /* 0x00000018081d1981 */ /* 0x0000a8000c1e1100 */
[----:B------:R-:W0:Y:S04]  /*1f870*/  LDL R8, [R1+0x164] ;  /* 0x0001640001087983 */ /* 0x000e280000100800 */
[----:B------:R-:W0:Y:S01]  /*1f880*/  LDL R9, [R1+0x568] ;  /* 0x0005680001097983 */ /* 0x000e220000100800 */
[----:B------:R-:W-:Y:S02]  /*1f890*/  PRMT R28, RZ, 0x7610, R28 ;  /* 0x00007610ff1c7816 */ /* 0x000fe4000000001c */
[----:B0-----:R-:W-:-:S04]  /*1f8a0*/  @P1 LOP3.LUT R9, R9, R8, RZ, 0x3c, !PT ;  /* 0x0000000809091212 */ /* 0x001fc800078e3cff */
[----:B------:R-:W-:-:S04]  /*1f8b0*/  @P1 LOP3.LUT R8, R9, R8, RZ, 0x3c, !PT ;  /* 0x0000000809081212 */ /* 0x000fc800078e3cff */
[----:B------:R-:W-:-:S05]  /*1f8c0*/  @P1 LOP3.LUT R9, R9, R8, RZ, 0x3c, !PT ;  /* 0x0000000809091212 */ /* 0x000fca00078e3cff */
[----:B------:R0:W2:Y:S04]  /*1f8d0*/  @P1 LDG.E.U8 R28, desc[UR24][R8.64] ;  /* 0x00000018081c1981 */ /* 0x0000a8000c1e1100 */
[----:B------:R-:W0:Y:S04]  /*1f8e0*/  LDL R8, [R1+0x56c] ;  /* 0x00056c0001087983 */ /* 0x000e280000100800 */
[----:B------:R-:W0:Y:S01]  /*1f8f0*/  LDL R9, [R1+0x570] ;  /* 0x0005700001097983 */ /* 0x000e220000100800 */
[----:B------:R-:W-:Y:S02]  /*1f900*/  ISETP.GT.AND P2, PT, R33, 0x9, PT ;  /* 0x000000092100780c */ /* 0x000fe40003f44270 */
[----:B------:R-:W-:-:S11]  /*1f910*/  PRMT R13, RZ, 0x7610, R13 ;  /* 0x00007610ff0d7816 */ /* 0x000fd6000000000d */
[----:B0-----:R-:W-:-:S04]  /*1f920*/  @P2 LOP3.LUT R9, R9, R8, RZ, 0x3c, !PT ;  /* 0x0000000809092212 */ /* 0x001fc800078e3cff */
        /* <DEDUP_REMOVED lines=381> */
[----:B------:R-:W3:Y:S04]  /*21100*/  LDL R8, [R1+0x62c] ;  /* 0x00062c0001087983 */ /* 0x000ee80000100800 */
[----:B------:R-:W3:Y:S01]  /*21110*/  LDL R9, [R1+0x630] ;  /* 0x0006300001097983 */ /* 0x000ee20000100800 */
[----:B------:R-:W-:-:S03]  /*21120*/  PRMT R4, RZ, 0x7610, R4 ;  /* 0x00007610ff047816 */ /* 0x000fc60000000004 */
[----:B--2---:R-:W-:Y:S01]  /*21130*/  STL [R1+0xd0c], R3 ;  /* 0x000d0c0301007387 */ /* 0x004fe20000100800 */
[----:B---3--:R-:W-:-:S04]  /*21140*/  @P3 LOP3.LUT R9, R9, R8, RZ, 0x3c, !PT ;  /* 0x0000000809093212 */ /* 0x008fc800078e3cff */
[----:B------:R-:W-:-:S04]  /*21150*/  @P3 LOP3.LUT R8, R9, R8, RZ, 0x3c, !PT ;  /* 0x0000000809083212 */ /* 0x000fc800078e3cff */
[----:B------:R-:W-:-:S05]  /*21160*/  @P3 LOP3.LUT R9, R9, R8, RZ, 0x3c, !PT ;  /* 0x0000000809093212 */ /* 0x000fca00078e3cff */
[----:B------:R-:W2:Y:S04]  /*21170*/  @P3 LDG.E.U8 R4, desc[UR24][R8.64] ;  /* 0x0000001808043981 */ /* 0x000ea8000c1e1100 */
[----:B------:R-:W3:Y:S04]  /*21180*/  LDL R8, [R1+0x71c] ;  /* 0x00071c0001087983 */ /* 0x000ee80000100800 */
[----:B------:R-:W3:Y:S01]  /*21190*/  LDL R9, [R1+0x720] ;  /* 0x0007200001097983 */ /* 0x000ee20000100800 */
[----:B------:R-:W-:Y:S02]  /*211a0*/  ISETP.GT.AND P1, PT, R33, 0x20, PT ;  /* 0x000000202100780c */ /* 0x000fe40003f24270 */
[----:B------:R-:W-:Y:S01]  /*211b0*/  PRMT R23, RZ, 0x7610, R23 ;  /* 0x00007610ff177816 */ /* 0x000fe20000000017 */
[----:B--2---:R-:W-:Y:S10]  /*211c0*/  STL [R1+0xd10], R4 ;  /* 0x000d100401007387 */ /* 0x004ff40000100800 */
[----:B---3--:R-:W-:-:S04]  /*211d0*/  @P1 LOP3.LUT R9, R9, R8, RZ, 0x3c, !PT ;  /* 0x0000000809091212 */ /* 0x008fc800078e3cff */
        /* <DEDUP_REMOVED lines=9> */
[----:B------:R0:W3:Y:S04]  /*21270*/  @P1 LDG.E.U8 R22, desc[UR24][R8.64] ;  /* 0x0000001808161981 */ /* 0x0000e8000c1e1100 */
        /* <DEDUP_REMOVED lines=115> */
[----:B--2---:R0:W-:Y:S01]  /*219b0*/  STL [R1+0xd14], R0 ;  /* 0x000d140001007387 */ /* 0x0041e20000100800 */
[----:B------:R-:W-:Y:S02]  /*219c0*/  ISETP.GT.AND P3, PT, R33, 0x28, PT ;  /* 0x000000282100780c */ /* 0x000fe40003f64270 */
[----:B------:R-:W-:Y:S01]  /*219d0*/  PRMT R21, RZ, 0x7610, R21 ;  /* 0x00007610ff157816 */ /* 0x000fe20000000015 */
[----:B0-----:R-:W2:Y:S01]  /*219e0*/  LDL R0, [R1+0x7a0] ;  /* 0x0007a00001007983 */ /* 0x001ea20000100800 */
[----:B---3--:R-:W-:-:S04]  /*219f0*/  @P2 LOP3.LUT R9, R9, R8, RZ, 0x3c, !PT ;  /* 0x0000000809092212 */ /* 0x008fc800078e3cff */
[----:B------:R-:W-:-:S04]  /*21a00*/  @P2 LOP3.LUT R8, R9, R8, RZ, 0x3c, !PT ;  /* 0x0000000809082212 */ /* 0x000fc800078e3cff */
[----:B------:R-:W-:-:S05]  /*21a10*/  @P2 LOP3.LUT R9, R9, R8, RZ, 0x3c, !PT ;  /* 0x0000000809092212 */ /* 0x000fca00078e3cff */
[----:B------:R-:W3:Y:S04]  /*21a20*/  @P2 LDG.E.U8 R2, desc[UR24][R8.64] ;  /* 0x0000001808022981 */ /* 0x000ee8000c1e1100 */
[----:B------:R-:W2:Y:S04]  /*21a30*/  LDL R8, [R1+0x78c] ;  /* 0x00078c0001087983 */ /* 0x000ea80000100800 */
[----:B------:R-:W2:Y:S04]  /*21a40*/  LDL R9, [R1+0x790] ;  /* 0x0007900001097983 */ /* 0x000ea80000100800 */
[----:B---3--:R0:W-:Y:S04]  /*21a50*/  STL [R1+0xd18], R2 ;  /* 0x000d180201007387 */ /* 0x0081e80000100800 */
[----:B0-----:R-:W3:Y:S01]  /*21a60*/  LDL R2, [R1+0x79c] ;  /* 0x00079c0001027983 */ /* 0x001ee20000100800 */
[----:B--2---:R-:W-:-:S04]  /*21a70*/  @P3 LOP3.LUT R9, R9, R8, RZ, 0x3c, !PT ;  /* 0x0000000809093212 */ /* 0x004fc800078e3cff */
[----:B------:R-:W-:-:S04]  /*21a80*/  @P3 LOP3.LUT R8, R9, R8, RZ, 0x3c, !PT ;  /* 0x0000000809083212 */ /* 0x000fc800078e3cff */
[----:B------:R-:W-:-:S05]  /*21a90*/  @P3 LOP3.LUT R9, R9, R8, RZ, 0x3c, !PT ;  /* 0x0000000809093212 */ /* 0x000fca00078e3cff */
[----:B------:R0:W2:Y:S04]  /*21aa0*/  @P3 LDG.E.U8 R21, desc[UR24][R8.64] ;  /* 0x0000001808153981 */ /* 0x0000a8000c1e1100 */
[----:B------:R-:W0:Y:S04]  /*21ab0*/  LDL R8, [R1+0x794] ;  /* 0x0007940001087983 */ /* 0x000e280000100800 */
[----:B------:R-:W0:Y:S01]  /*21ac0*/  LDL R9, [R1+0x798] ;  /* 0x0007980001097983 */ /* 0x000e220000100800 */
[----:B------:R-:W-:Y:S02]  /*21ad0*/  ISETP.GT.AND P1, PT, R33, 0x29, PT ;  /* 0x000000292100780c */ /* 0x000fe40003f24270 */
[----:B------:R-:W-:-:S02]  /*21ae0*/  PRMT R20, RZ, 0x7610, R20 ;  /* 0x00007610ff147816 */ /* 0x000fc40000000014 */
[----:B------:R-:W-:Y:S02]  /*21af0*/  PRMT R34, RZ, 0x7610, R34 ;  /* 0x00007610ff227816 */ /* 0x000fe40000000022 */
[----:B0-----:R-:W-:-:S04]  /*21b00*/  @P3 LOP3.LUT R9, R9, R8, RZ, 0x3c, !PT ;  /* 0x0000000809093212 */ /* 0x001fc800078e3cff */
[----:B------:R-:W-:-:S04]  /*21b10*/  @P3 LOP3.LUT R8, R9, R8, RZ, 0x3c, !PT ;  /* 0x0000000809083212 */ /* 0x000fc800078e3cff */
[----:B------:R-:W-:-:S05]  /*21b20*/  @P3 LOP3.LUT R9, R9, R8, RZ, 0x3c, !PT ;  /* 0x0000000809093212 */ /* 0x000fca00078e3cff */
[----:B------:R0:W2:Y:S02]  /*21b30*/  @P3 LDG.E.U8 R20, desc[UR24][R8.64] ;  /* 0x0000001808143981 */ /* 0x0000a4000c1e1100 */
[----:B0-----:R-:W-:Y:S02]  /*21b40*/  @P1 IMAD.MOV.U32 R8, RZ, RZ, R0 ;  /* 0x000000ffff081224 */ /* 0x001fe400078e0000 */
[----:B---3--:R-:W-:Y:S01]  /*21b50*/  @P1 IMAD.MOV.U32 R9, RZ, RZ, R2 ;  /* 0x000000ffff091224 */ /* 0x008fe200078e0002 */
[----:B------:R-:W-:Y:S01]  /*21b60*/  PRMT R37, RZ, 0x7610, R37 ;  /* 0x00007610ff257816 */ /* 0x000fe20000000025 */
[----:B------:R-:W3:Y:S04]  /*21b70*/  LDL R2, [R1+0x7c4] ;  /* 0x0007c40001027983 */ /* 0x000ee80000100800 */
[----:B------:R0:W2:Y:S01]  /*21b80*/  @P1 LDG.E.U8 R34, desc[UR24][R8.64] ;  /* 0x0000001808221981 */ /* 0x0000a2000c1e1100 */
[----:B------:R-:W-:-:S02]  /*21b90*/  ISETP.GT.AND P2, PT, R33, 0x2a, PT ;  /* 0x0000002a2100780c */ /* 0x000fc40003f44270 */
[----:B------:R-:W-:Y:S01]  /*21ba0*/  PRMT R64, RZ, 0x7610, R64 ;  /* 0x00007610ff407816 */ /* 0x000fe20000000040 */
[----:B------:R-:W2:Y:S04]  /*21bb0*/  LDL R0, [R1+0x7c8] ;  /* 0x0007c80001007983 */ /* 0x000ea80000100800 */
[----:B------:R-:W0:Y:S04]  /*21bc0*/  LDL R8, [R1+0x7a4] ;  /* 0x0007a40001087983 */ /* 0x000e280000100800 */
[----:B------:R-:W0:Y:S02]  /*21bd0*/  LDL R9, [R1+0x7a8] ;  /* 0x0007a80001097983 */ /* 0x000e240000100800 */
[----:B0-----:R-:W-:-:S04]  /*21be0*/  @P1 LOP3.LUT R9, R9, R8, RZ, 0x3c, !PT ;  /* 0x0000000809091212 */ /* 0x001fc800078e3cff */
[----:B------:R-:W-:-:S04]  /*21bf0*/  @P1 LOP3.LUT R8, R9, R8, RZ, 0x3c, !PT ;  /* 0x0000000809081212 */ /* 0x000fc800078e3cff */
[----:B------:R-:W-:-:S05]  /*21c00*/  @P1 LOP3.LUT R9, R9, R8, RZ, 0x3c, !PT ;  /* 0x0000000809091212 */ /* 0x000fca00078e3cff */
[----:B------:R0:W2:Y:S04]  /*21c10*/  @P1 LDG.E.U8 R37, desc[UR24][R8.64] ;  /* 0x0000001808251981 */ /* 0x0000a8000c1e1100 */
[----:B------:R-:W0:Y:S04]  /*21c20*/  LDL R8, [R1+0x7ac] ;  /* 0x0007ac0001087983 */ /* 0x000e280000100800 */
[----:B------:R-:W0:Y:S02]  /*21c30*/  LDL R9, [R1+0x7b0] ;  /* 0x0007b00001097983 */ /* 0x000e240000100800 */
        /* <DEDUP_REMOVED lines=14> */
[----:B------:R-:W-:-:S02]  /*21d20*/  PRMT R85, RZ, 0x7610, R85 ;  /* 0x00007610ff557816 */ /* 0x000fc40000000055 */
[----:B------:R-:W-:-:S09]  /*21d30*/  PRMT R87, RZ, 0x7610, R87 ;  /* 0x00007610ff577816 */ /* 0x000fd20000000057 */
[----:B0-----:R-:W-:-:S04]  /*21d40*/  @P3 LOP3.LUT R9, R9, R8, RZ, 0x3c, !PT ;  /* 0x0000000809093212 */ /* 0x001fc800078e3cff */
[----:B------:R-:W-:-:S04]  /*21d50*/  @P3 LOP3.LUT R8, R9, R8, RZ, 0x3c, !PT ;  /* 0x0000000809083212 */ /* 0x000fc800078e3cff */
[----:B------:R-:W-:-:S05]  /*21d60*/  @P3 LOP3.LUT R9, R9, R8, RZ, 0x3c, !PT ;  /* 0x0000000809093212 */ /* 0x000fca00078e3cff */
[----:B------:R2:W4:Y:S02]  /*21d70*/  @P3 LDG.E.U8 R85, desc[UR24][R8.64] ;  /* 0x0000001808553981 */ /* 0x000524000c1e1100 */
[----:B--2---:R-:W-:Y:S02]  /*21d80*/  @P3 IMAD.MOV.U32 R8, RZ, RZ, R0 ;  /* 0x000000ffff083224 */ /* 0x004fe400078e0000 */
[----:B---3--:R-:W-:Y:S01]  /*21d90*/  @P3 IMAD.MOV.U32 R9, RZ, RZ, R2 ;  /* 0x000000ffff093224 */ /* 0x008fe200078e0002 */
[----:B------:R-:W-:Y:S01]  /*21da0*/  ISETP.GT.AND P1, PT, R33, 0x2c, PT ;  /* 0x0000002c2100780c */ /* 0x000fe20003f24270 */
[----:B------:R-:W2:Y:S04]  /*21db0*/  LDL R2, [R1+0x7ec] ;  /* 0x0007ec0001027983 */ /* 0x000ea80000100800 */
[----:B------:R0:W3:Y:S01]  /*21dc0*/  @P3 LDG.E.U8 R87, desc[UR24][R8.64] ;  /* 0x0000001808573981 */ /* 0x0000e2000c1e1100 */
[----:B------:R-:W-:-:S03]  /*21dd0*/  PRMT R55, RZ, 0x7610, R55 ;  /* 0x00007610ff377816 */ /* 0x000fc60000000037 */
[----:B------:R-:W2:Y:S04]  /*21de0*/  LDL R0, [R1+0x7f0] ;  /* 0x0007f00001007983 */ /* 0x000ea80000100800 */
[----:B------:R-:W0:Y:S04]  /*21df0*/  LDL R8, [R1+0x7cc] ;  /* 0x0007cc0001087983 */ /* 0x000e280000100800 */
[----:B------:R-:W0:Y:S02]  /*21e00*/  LDL R9, [R1+0x7d0] ;  /* 0x0007d00001097983 */ /* 0x000e240000100800 */
        /* <DEDUP_REMOVED lines=28> */
[----:B------:R-:W-:Y:S02]  /*21fd0*/  ISETP.GT.AND P3, PT, R33, 0x2e, PT ;  /* 0x0000002e2100780c */ /* 0x000fe40003f64270 */
[----:B--2---:R-:W-:-:S04]  /*21fe0*/  @P2 LOP3.LUT R9, R9, R8, RZ, 0x3c, !PT ;  /* 0x0000000809092212 */ /* 0x004fc800078e3cff */
[----:B------:R-:W-:-:S04]  /*21ff0*/  @P2 LOP3.LUT R8, R9, R8, RZ, 0x3c, !PT ;  /* 0x0000000809082212 */ /* 0x000fc800078e3cff */
[----:B------:R-:W-:-:S05]  /*22000*/  @P2 LOP3.LUT R9, R9, R8, RZ, 0x3c, !PT ;  /* 0x0000000809092212 */ /* 0x000fca00078e3cff */
[----:B------:R0:W2:Y:S01]  /*22010*/  @P2 LDG.E.U8 R7, desc[UR24][R8.64] ;  /* 0x0000001808072981 */ /* 0x0000a2000c1e1100 */
[----:B------:R-:W-:Y:S01]  /*22020*/  PRMT R4, RZ, 0x7610, R4 ;  /* 0x00007610ff047816 */ /* 0x000fe20000000004 */
[----:B0-----:R-:W-:Y:S02]  /*22030*/  @P3 IMAD.MOV.U32 R8, RZ, RZ, R0 ;  /* 0x000000ffff083224 */ /* 0x001fe400078e0000 */
[----:B------:R-:W-:-:S05]  /*22040*/  @P3 IMAD.MOV.U32 R9, RZ, RZ, R2 ;  /* 0x000000ffff093224 */ /* 0x000fca00078e0002 */
[----:B------:R-:W3:Y:S04]  /*22050*/  @P3 LDG.E.U8 R4, desc[UR24][R8.64] ;  /* 0x0000001808043981 */ /* 0x000ee8000c1e1100 */
[----:B--2---:R-:W-:Y:S04]  /*22060*/  STL [R1+0x2c], R7 ;  /* 0x00002c0701007387 */ /* 0x004fe80000100800 */
[----:B------:R-:W2:Y:S04]  /*22070*/  LDL R8, [R1+0x7f4] ;  /* 0x0007f40001087983 */ /* 0x000ea80000100800 */
[----:B------:R-:W2:Y:S01]  /*22080*/  LDL R9, [R1+0x7f8] ;  /* 0x0007f80001097983 */ /* 0x000ea20000100800 */
[----:B------:R-:W-:-:S03]  /*22090*/  PRMT R3, RZ, 0x7610, R3 ;  /* 0x00007610ff037816 */ /* 0x000fc60000000003 */
[----:B------:R-:W4:Y:S04]  /*220a0*/  LDL R2, [R1+0x804] ;  /* 0x0008040001027983 */ /* 0x000f280000100800 */
[----:B------:R-:W4:Y:S04]  /*220b0*/  LDL R0, [R1+0x808] ;  /* 0x0008080001007983 */ /* 0x000f280000100800 */
[----:B---3--:R-:W-:Y:S01]  /*220c0*/  STL [R1+0xd1c], R4 ;  /* 0x000d1c0401007387 */ /* 0x008fe20000100800 */
[----:B--2---:R-:W-:-:S04]  /*220d0*/  @P3 LOP3.LUT R9, R9, R8, RZ, 0x3c, !PT ;  /* 0x0000000809093212 */ /* 0x004fc800078e3cff */
        /* <DEDUP_REMOVED lines=11> */
[----:B------:R-:W2:Y:S04]  /*22190*/  @P1 LDG.E.U8 R70, desc[UR24][R8.64] ;  /* 0x0000001808461981 */ /* 0x000ea8000c1e1100 */
[----:B------:R-:W3:Y:S04]  /*221a0*/  LDL R8, [R1+0x64c] ;  /* 0x00064c0001087983 */ /* 0x000ee80000100800 */
[----:B------:R-:W3:Y:S01]  /*221b0*/  LDL R9, [R1+0x650] ;  /* 0x0006500001097983 */ /* 0x000ee20000100800 */
[----:B------:R-:W-:-:S03]  /*221c0*/  PRMT R69, RZ, 0x7610, R69 ;  /* 0x00007610ff457816 */ /* 0x000fc60000000045 */
[----:B--2---:R0:W-:Y:S01]  /*221d0*/  STL [R1+0xd24], R70 ;  /* 0x000d244601007387 */ /* 0x0041e20000100800 */
[----:B---3--:R-:W-:-:S04]  /*221e0*/  @P1 LOP3.LUT R9, R9, R8, RZ, 0x3c, !PT ;  /* 0x0000000809091212 */ /* 0x008fc800078e3cff */
[----:B------:R-:W-:-:S04]  /*221f0*/  @P1 LOP3.LUT R8, R9, R8, RZ, 0x3c, !PT ;  /* 0x0000000809081212 */ /* 0x000fc800078e3cff */
[----:B------:R-:W-:-:S05]  /*22200*/  @P1 LOP3.LUT R9, R9, R8, RZ, 0x3c, !PT ;  /* 0x0000000809091212 */ /* 0x000fca00078e3cff */
[----:B------:R1:W2:Y:S04]  /*22210*/  @P1 LDG.E.U8 R69, desc[UR24][R8.64] ;  /* 0x0000001808451981 */ /* 0x0002a8000c1e1100 */
[----:B------:R-:W1:Y:S04]  /*22220*/  LDL R8, [R1+0x7fc] ;  /* 0x0007fc0001087983 */ /* 0x000e680000100800 */
[----:B------:R-:W1:Y:S01]  /*22230*/  LDL R9, [R1+0x800] ;  /* 0x0008000001097983 */ /* 0x000e620000100800 */
[----:B------:R-:W-:Y:S02]  /*22240*/  ISETP.GT.AND P2, PT, R33, 0x30, PT ;  /* 0x000000302100780c */ /* 0x000fe40003f44270 */
[----:B------:R-:W-:-:S02]  /*22250*/  PRMT R19, RZ, 0x7610, R19 ;  /* 0x00007610ff137816 */ /* 0x000fc40000000013 */
[----:B------:R-:W-:-:S09]  /*22260*/  PRMT R18, RZ, 0x7610, R18 ;  /* 0x00007610ff127816 */ /* 0x000fd20000000012 */
[----:B-1----:R-:W-:-:S04]  /*22270*/  @P2 LOP3.LUT R9, R9, R8, RZ, 0x3c, !PT ;  /* 0x0000000809092212 */ /* 0x002fc800078e3cff */
[----:B------:R-:W-:-:S04]  /*22280*/  @P2 LOP3.LUT R8, R9, R8, RZ, 0x3c, !PT ;  /* 0x0000000809082212 */ /* 0x000fc800078e3cff */
[----:B------:R-:W-:-:S05]  /*22290*/  @P2 LOP3.LUT R9, R9, R8, RZ, 0x3c, !PT ;  /* 0x0000000809092212 */ /* 0x000fca00078e3cff */
[----:B------:R4:W3:Y:S04]  /*222a0*/  @P2 LDG.E.U8 R19, desc[UR24][R8.64] ;  /* 0x0000001808132981 */ /* 0x0008e8000c1e1100 */
[----:B--2---:R1:W-:Y:S01]  /*222b0*/  STL [R1+0xd28], R69 ;  /* 0x000d284501007387 */ /* 0x0043e20000100800 */
[----:B----4-:R-:W-:Y:S02]  /*222c0*/  @P2 IMAD.MOV.U32 R8, RZ, RZ, R0 ;  /* 0x000000ffff082224 */ /* 0x010fe400078e0000 */
[----:B------:R-:W-:Y:S01]  /*222d0*/  @P2 IMAD.MOV.U32 R9, RZ, RZ, R2 ;  /* 0x000000ffff092224 */ /* 0x000fe200078e0002 */
[----:B------:R-:W-:Y:S01]  /*222e0*/  ISETP.GT.AND P1, PT, R33, 0x31, PT ;  /* 0x000000312100780c */ /* 0x000fe20003f24270 */
[----:B------:R-:W2:Y:S04]  /*222f0*/  LDL R2, [R1+0x82c] ;  /* 0x00082c0001027983 */ /* 0x000ea80000100800 */
[----:B------:R4:W2:Y:S01]  /*22300*/  @P2 LDG.E.U8 R18, desc[UR24][R8.64] ;  /* 0x0000001808122981 */ /* 0x0008a2000c1e1100 */
[----:B------:R-:W-:-:S02]  /*22310*/  PRMT R36, RZ, 0x7610, R36 ;  /* 0x00007610ff247816 */ /* 0x000fc40000000024 */
[----:B------:R-:W-:Y:S01]  /*22320*/  PRMT R39, RZ, 0x7610, R39 ;  /* 0x00007610ff277816 */ /* 0x000fe20000000027 */
[----:B------:R-:W2:Y:S04]  /*22330*/  LDL R0, [R1+0x830] ;  /* 0x0008300001007983 */ /* 0x000ea80000100800 */
[----:B------:R-:W4:Y:S04]  /*22340*/  LDL R8, [R1+0x80c] ;  /* 0x00080c0001087983 */ /* 0x000f280000100800 */
[----:B------:R-:W4:Y:S02]  /*22350*/  LDL R9, [R1+0x810] ;  /* 0x0008100001097983 */ /* 0x000f240000100800 */
[----:B----4-:R-:W-:-:S04]  /*22360*/  @P1 LOP3.LUT R9, R9, R8, RZ, 0x3c, !PT ;  /* 0x0000000809091212 */ /* 0x010fc800078e3cff */
[----:B------:R-:W-:-:S04]  /*22370*/  @P1 LOP3.LUT R8, R9, R8, RZ, 0x3c, !PT ;  /* 0x0000000809081212 */ /* 0x000fc800078e3cff */
[----:B------:R-:W-:-:S05]  /*22380*/  @P1 LOP3.LUT R9, R9, R8, RZ, 0x3c, !PT ;  /* 0x0000000809091212 */ /* 0x000fca00078e3cff */
[----:B------:R4:W2:Y:S04]  /*22390*/  @P1 LDG.E.U8 R36, desc[UR24][R8.64] ;  /* 0x0000001808241981 */ /* 0x0008a8000c1e1100 */
[----:B------:R-:W4:Y:S04]  /*223a0*/  LDL R8, [R1+0x814] ;  /* 0x0008140001087983 */ /* 0x000f280000100800 */
[----:B------:R-:W4:Y:S02]  /*223b0*/  LDL R9, [R1+0x818] ;  /* 0x0008180001097983 */ /* 0x000f240000100800 */
[----:B----4-:R-:W-:-:S04]  /*223c0*/  @P1 LOP3.LUT R9, R9, R8, RZ, 0x3c, !PT ;  /* 0x0000000809091212 */ /* 0x010fc800078e3cff */
[----:B------:R-:W-:-:S04]  /*223d0*/  @P1 LOP3.LUT R8, R9, R8, RZ, 0x3c, !PT ;  /* 0x0000000809081212 */ /* 0x000fc800078e3cff */
[----:B------:R-:W-:-:S05]  /*223e0*/  @P1 LOP3.LUT R9, R9, R8, RZ, 0x3c, !PT ;  /* 0x0000000809091212 */ /* 0x000fca00078e3cff */
[----:B------:R4:W2:Y:S04]  /*223f0*/  @P1 LDG.E.U8 R39, desc[UR24][R8.64] ;  /* 0x0000001808271981 */ /* 0x0008a8000c1e1100 */
[----:B------:R-:W4:Y:S04]  /*22400*/  LDL R8, [R1+0x81c] ;  /* 0x00081c0001087983 */ /* 0x000f280000100800 */
[----:B------:R-:W4:Y:S01]  /*22410*/  LDL R9, [R1+0x820] ;  /* 0x0008200001097983 */ /* 0x000f220000100800 */
[----:B------:R-:W-:Y:S02]  /*22420*/  ISETP.GT.AND P2, PT, R33, 0x32, PT ;  /* 0x000000322100780c */ /* 0x000fe40003f44270 */
[----:B------:R-:W-:-:S11]  /*22430*/  PRMT R56, RZ, 0x7610, R56 ;  /* 0x00007610ff387816 */ /* 0x000fd60000000038 */
[----:B----4-:R-:W-:-:S04]  /*22440*/  @P2 LOP3.LUT R9, R9, R8, RZ, 0x3c, !PT ;  /* 0x0000000809092212 */ /* 0x010fc800078e3cff */
[----:B------:R-:W-:-:S04]  /*22450*/  @P2 LOP3.LUT R8, R9, R8, RZ, 0x3c, !PT ;  /* 0x0000000809082212 */ /* 0x000fc800078e3cff */
[----:B------:R-:W-:-:S05]  /*22460*/  @P2 LOP3.LUT R9, R9, R8, RZ, 0x3c, !PT ;  /* 0x0000000809092212 */ /* 0x000fca00078e3cff */
[----:B------:R4:W2:Y:S04]  /*22470*/  @P2 LDG.E.U8 R56, desc[UR24][R8.64] ;  /* 0x0000001808382981 */ /* 0x0008a8000c1e1100 */
[----:B------:R-:W4:Y:S04]  /*22480*/  LDL R8, [R1+0x824] ;  /* 0x0008240001087983 */ /* 0x000f280000100800 */
[----:B------:R-:W4:Y:S01]  /*22490*/  LDL R9, [R1+0x828] ;  /* 0x0008280001097983 */ /* 0x000f220000100800 */
[----:B------:R-:W-:Y:S02]  /*224a0*/  ISETP.GT.AND P1, PT, R33, 0x33, PT ;  /* 0x000000332100780c */ /* 0x000fe40003f24270 */
[----:B------:R-:W-:-:S02]  /*224b0*/  PRMT R62, RZ, 0x7610, R62 ;  /* 0x00007610ff3e7816 */ /* 0x000fc4000000003e */
[----:B------:R-:W-:Y:S02]  /*224c0*/  PRMT R89, RZ, 0x7610, R89 ;  /* 0x00007610ff597816 */ /* 0x000fe40000000059 */
[----:B----4-:R-:W-:-:S04]  /*224d0*/  @P2 LOP3.LUT R9, R9, R8, RZ, 0x3c, !PT ;  /* 0x0000000809092212 */ /* 0x010fc800078e3cff */
[----:B------:R-:W-:-:S04]  /*224e0*/  @P2 LOP3.LUT R8, R9, R8, RZ, 0x3c, !PT ;  /* 0x0000000809082212 */ /* 0x000fc800078e3cff */
[----:B------:R-:W-:-:S05]  /*224f0*/  @P2 LOP3.LUT R9, R9, R8, RZ, 0x3c, !PT ;  /* 0x0000000809092212 */ /* 0x000fca00078e3cff */
[----:B------:R2:W4:Y:S02]  /*22500*/  @P2 LDG.E.U8 R62, desc[UR24][R8.64] ;  /* 0x00000018083e2981 */ /* 0x000524000c1e1100 */
[----:B--2---:R-:W-:Y:S02]  /*22510*/  @P1 IMAD.MOV.U32 R8, RZ, RZ, R0 ;  /* 0x000000ffff081224 */ /* 0x004fe400078e0000 */
[----:B------:R-:W-:Y:S01]  /*22520*/  @P1 IMAD.MOV.U32 R9, RZ, RZ, R2 ;  /* 0x000000ffff091224 */ /* 0x000fe200078e0002 */
[----:B------:R-:W-:Y:S01]  /*22530*/  PRMT R91, RZ, 0x7610, R91 ;  /* 0x00007610ff5b7816 */ /* 0x000fe2000000005b */
[----:B------:R-:W2:Y:S04]  /*22540*/  LDL R2, [R1+0x874] ;  /* 0x0008740001027983 */ /* 0x000ea80000100800 */
[----:B------:R1:W2:Y:S01]  /*22550*/  @P1 LDG.E.U8 R89, desc[UR24][R8.64] ;  /* 0x0000001808591981 */ /* 0x0002a2000c1e1100 */
[----:B------:R-:W-:-:S02]  /*22560*/  ISETP.GT.AND P2, PT, R33, 0x34, PT ;  /* 0x000000342100780c */ /* 0x000fc40003f44270 */
[----:B0-----:R-:W-:Y:S01]  /*22570*/  PRMT R70, RZ, 0x7610, R70 ;  /* 0x00007610ff467816 */ /* 0x001fe20000000046 */
[----:B------:R-:W2:Y:S04]  /*22580*/  LDL R0, [R1+0x878] ;  /* 0x0008780001007983 */ /* 0x000ea80000100800 */
[----:B------:R-:W1:Y:S04]  /*22590*/  LDL R8, [R1+0x834] ;  /* 0x0008340001087983 */ /* 0x000e680000100800 */
[----:B------:R-:W1:Y:S02]  /*225a0*/  LDL R9, [R1+0x838] ;  /* 0x0008380001097983 */ /* 0x000e640000100800 */
[----:B-1----:R-:W-:-:S04]  /*225b0*/  @P1 LOP3.LUT R9, R9, R8, RZ, 0x3c, !PT ;  /* 0x0000000809091212 */ /* 0x002fc800078e3cff */
        /* <DEDUP_REMOVED lines=24> */
[----:B------:R2:W3:Y:S02]  /*22740*/  @P3 LDG.E.U8 R17, desc[UR24][R8.64] ;  /* 0x0000001808113981 */ /* 0x0004e4000c1e1100 */
[----:B--2---:R-:W-:Y:S02]  /*22750*/  @P3 IMAD.MOV.U32 R8, RZ, RZ, R0 ;  /* 0x000000ffff083224 */ /* 0x004fe400078e0000 */
[----:B------:R-:W-:Y:S01]  /*22760*/  @P3 IMAD.MOV.U32 R9, RZ, RZ, R2 ;  /* 0x000000ffff093224 */ /* 0x000fe200078e0002 */
[----:B------:R-:W-:Y:S01]  /*22770*/  ISETP.GT.AND P1, PT, R33, 0x35, PT ;  /* 0x000000352100780c */ /* 0x000fe20003f24270 */
[----:B------:R-:W2:Y:S04]  /*22780*/  LDL R2, [R1+0x654] ;  /* 0x0006540001027983 */ /* 0x000ea80000100800 */
[----:B------:R0:W2:Y:S01]  /*22790*/  @P3 LDG.E.U8 R16, desc[UR24][R8.64] ;  /* 0x0000001808103981 */ /* 0x0000a2000c1e1100 */
        /* <DEDUP_REMOVED lines=8> */
[----:B--2---:R-:W-:Y:S04]  /*22820*/  STL [R1+0x10], R6 ;  /* 0x0000100601007387 */ /* 0x004fe80000100800 */
        /* <DEDUP_REMOVED lines=8> */
[----:B--2---:R-:W-:Y:S04]  /*228b0*/  STL [R1+0xc], R5 ;  /* 0x00000c0501007387 */ /* 0x004fe80000100800 */
[----:B------:R-:W2:Y:S04]  /*228c0*/  LDL R8, [R1+0x85c] ;  /* 0x00085c0001087983 */ /* 0x000ea80000100800 */
[----:B------:R-:W2:Y:S01]  /*228d0*/  LDL R9, [R1+0x860] ;  /* 0x0008600001097983 */ /* 0x000ea20000100800 */
[----:B------:R-:W-:Y:S02]  /*228e0*/  PRMT R4, RZ, 0x7610, R4 ;  /* 0x00007610ff047816 */ /* 0x000fe40000000004 */
[----:B--2---:R-:W-:-:S04]  /*228f0*/  @P2 LOP3.LUT R9, R9, R8, RZ, 0x3c, !PT ;  /* 0x0000000809092212 */ /* 0x004fc800078e3cff */
[----:B------:R-:W-:-:S04]  /*22900*/  @P2 LOP3.LUT R8, R9, R8, RZ, 0x3c, !PT ;  /* 0x0000000809082212 */ /* 0x000fc800078e3cff */
[----:B------:R-:W-:-:S05]  /*22910*/  @P2 LOP3.LUT R9, R9, R8, RZ, 0x3c, !PT ;  /* 0x0000000809092212 */ /* 0x000fca00078e3cff */
[----:B------:R0:W2:Y:S04]  /*22920*/  @P2 LDG.E.U8 R4, desc[UR24][R8.64] ;  /* 0x0000001808042981 */ /* 0x0000a8000c1e1100 */
[----:B------:R-:W0:Y:S04]  /*22930*/  LDL R8, [R1+0x864] ;  /* 0x0008640001087983 */ /* 0x000e280000100800 */
[----:B------:R-:W0:Y:S01]  /*22940*/  LDL R9, [R1+0x868] ;  /* 0x0008680001097983 */ /* 0x000e220000100800 */
[----:B------:R-:W-:Y:S02]  /*22950*/  PRMT R3, RZ, 0x7610, R3 ;  /* 0x00007610ff037816 */ /* 0x000fe40000000003 */
[----:B------:R-:W-:-:S02]  /*22960*/  ISETP.GT.AND P1, PT, R33, 0x37, PT ;  /* 0x000000372100780c */ /* 0x000fc40003f24270 */
[----:B0-----:R-:W-:-:S04]  /*22970*/  @P2 LOP3.LUT R9, R9, R8, RZ, 0x3c, !PT ;  /* 0x0000000809092212 */ /* 0x001fc800078e3cff */
[----:B------:R-:W-:-:S04]  /*22980*/  @P2 LOP3.LUT R8, R9, R8, RZ, 0x3c, !PT ;  /* 0x0000000809082212 */ /* 0x000fc800078e3cff */
[----:B------:R-:W-:-:S05]  /*22990*/  @P2 LOP3.LUT R9, R9, R8, RZ, 0x3c, !PT ;  /* 0x0000000809092212 */ /* 0x000fca00078e3cff */
[----:B------:R0:W3:Y:S01]  /*229a0*/  @P2 LDG.E.U8 R3, desc[UR24][R8.64] ;  /* 0x0000001808032981 */ /* 0x0000e2000c1e1100 */
[----:B------:R-:W-:-:S03]  /*229b0*/  PRMT R68, RZ, 0x7610, R68 ;  /* 0x00007610ff447816 */ /* 0x000fc60000000044 */
[----:B--2---:R1:W-:Y:S01]  /*229c0*/  STL [R1+0x8], R4 ;  /* 0x0000080401007387 */ /* 0x0043e20000100800 */
[----:B0-----:R-:W-:Y:S02]  /*229d0*/  @P1 IMAD.MOV.U32 R8, RZ, RZ, R0 ;  /* 0x000000ffff081224 */ /* 0x001fe400078e0000 */
[----:B------:R-:W-:Y:S01]  /*229e0*/  @P1 IMAD.MOV.U32 R9, RZ, RZ, R2 ;  /* 0x000000ffff091224 */ /* 0x000fe200078e0002 */
[----:B------:R-:W2:Y:S04]  /*229f0*/  LDL R0, [R1+0x888] ;  /* 0x0008880001007983 */ /* 0x000ea80000100800 */
[----:B-1----:R-:W2:Y:S04]  /*22a00*/  LDL R4, [R1+0x880] ;  /* 0x0008800001047983 */ /* 0x002ea80000100800 */
[----:B------:R-:W2:Y:S04]  /*22a10*/  LDL R2, [R1+0x884] ;  /* 0x0008840001027983 */ /* 0x000ea80000100800 */
[----:B------:R-:W2:Y:S04]  /*22a20*/  @P1 LDG.E.U8 R68, desc[UR24][R8.64] ;  /* 0x0000001808441981 */ /* 0x000ea8000c1e1100 */
[----:B---3--:R0:W-:Y:S04]  /*22a30*/  STL [R1+0x4], R3 ;  /* 0x0000040301007387 */ /* 0x0081e80000100800 */
[----:B------:R-:W3:Y:S04]  /*22a40*/  LDL R8, [R1+0x65c] ;  /* 0x00065c0001087983 */ /* 0x000ee80000100800 */
[----:B------:R-:W3:Y:S01]  /*22a50*/  LDL R9, [R1+0x660] ;  /* 0x0006600001097983 */ /* 0x000ee20000100800 */
[----:B------:R-:W-:-:S03]  /*22a60*/  PRMT R93, RZ, 0x7610, R93 ;  /* 0x00007610ff5d7816 */ /* 0x000fc6000000005d */
[----:B0-----:R-:W4:Y:S04]  /*22a70*/  LDL R3, [R1+0x890] ;  /* 0x0008900001037983 */ /* 0x001f280000100800 */
[----:B--2---:R0:W-:Y:S04]  /*22a80*/  STL [R1+0xd2c], R68 ;  /* 0x000d2c4401007387 */ /* 0x0041e80000100800 */
[----:B0-----:R-:W2:Y:S01]  /*22a90*/  LDL R68, [R1+0x88c] ;  /* 0x00088c0001447983 */ /* 0x001ea20000100800 */
[----:B---3--:R-:W-:-:S04]  /*22aa0*/  @P1 LOP3.LUT R9, R9, R8, RZ, 0x3c, !PT ;  /* 0x0000000809091212 */ /* 0x008fc800078e3cff */
[----:B------:R-:W-:-:S04]  /*22ab0*/  @P1 LOP3.LUT R8, R9, R8, RZ, 0x3c, !PT ;  /* 0x0000000809081212 */ /* 0x000fc800078e3cff */
[----:B------:R-:W-:-:S05]  /*22ac0*/  @P1 LOP3.LUT R9, R9, R8, RZ, 0x3c, !PT ;  /* 0x0000000809091212 */ /* 0x000fca00078e3cff */
[----:B------:R0:W3:Y:S04]  /*22ad0*/  @P1 LDG.E.U8 R93, desc[UR24][R8.64] ;  /* 0x00000018085d1981 */ /* 0x0000e8000c1e1100 */
[----:B------:R-:W2:Y:S01]  /*22ae0*/  LDL R9, [R1+0x87c] ;  /* 0x00087c0001097983 */ /* 0x000ea20000100800 */
[C---:B------:R-:W-:Y:S02]  /*22af0*/  ISETP.GT.AND P2, PT, R33.reuse, 0x39, PT ;  /* 0x000000392100780c */ /* 0x040fe40003f44270 */
[----:B------:R-:W-:Y:S02]  /*22b00*/  PRMT R38, RZ, 0x7610, R38 ;  /* 0x00007610ff267816 */ /* 0x000fe40000000026 */
[----:B------:R-:W-:Y:S02]  /*22b10*/  ISETP.GT.AND P1, PT, R33, 0x3a, PT ;  /* 0x0000003a2100780c */ /* 0x000fe40003f24270 */
[----:B------:R-:W-:-:S07]  /*22b20*/  PRMT R41, RZ, 0x7610, R41 ;  /* 0x00007610ff297816 */ /* 0x000fce0000000029 */
[----:B0-----:R-:W-:Y:S01]  /*22b30*/  @P2 IMAD.MOV.U32 R8, RZ, RZ, R4 ;  /* 0x000000ffff082224 */ /* 0x001fe200078e0004 */
[----:B------:R-:W-:-:S04]  /*22b40*/  PRMT R58, RZ, 0x7610, R58 ;  /* 0x00007610ff3a7816 */ /* 0x000fc8000000003a */
[----:B--2---:R0:W2:Y:S02]  /*22b50*/  @P2 LDG.E.U8 R38, desc[UR24][R8.64] ;  /* 0x0000001808262981 */ /* 0x0040a4000c1e1100 */
[----:B0-----:R-:W-:Y:S02]  /*22b60*/  @P2 IMAD.MOV.U32 R8, RZ, RZ, R0 ;  /* 0x000000ffff082224 */ /* 0x001fe400078e0000 */
[----:B------:R-:W-:-:S05]  /*22b70*/  @P2 IMAD.MOV.U32 R9, RZ, RZ, R2 ;  /* 0x000000ffff092224 */ /* 0x000fca00078e0002 */
[----:B------:R4:W2:Y:S04]  /*22b80*/  @P2 LDG.E.U8 R41, desc[UR24][R8.64] ;  /* 0x0000001808292981 */ /* 0x0008a8000c1e1100 */
[----:B---3--:R0:W-:Y:S04]  /*22b90*/  STL [R1+0xd30], R93 ;  /* 0x000d305d01007387 */ /* 0x0081e80000100800 */
[----:B------:R-:W3:Y:S01]  /*22ba0*/  LDL R4, [R1+0x8a0] ;  /* 0x0008a00001047983 */ /* 0x000ee20000100800 */
[----:B----4-:R-:W-:Y:S02]  /*22bb0*/  @P1 IMAD.MOV.U32 R8, RZ, RZ, R3 ;  /* 0x000000ffff081224 */ /* 0x010fe400078e0003 */
[----:B------:R-:W-:Y:S01]  /*22bc0*/  @P1 IMAD.MOV.U32 R9, RZ, RZ, R68 ;  /* 0x000000ffff091224 */ /* 0x000fe200078e0044 */
[----:B------:R-:W4:Y:S04]  /*22bd0*/  LDL R2, [R1+0x8a4] ;  /* 0x0008a40001027983 */ /* 0x000f280000100800 */
[----:B------:R1:W2:Y:S04]  /*22be0*/  @P1 LDG.E.U8 R58, desc[UR24][R8.64] ;  /* 0x00000018083a1981 */ /* 0x0002a8000c1e1100 */
[----:B0-----:R-:W2:Y:S04]  /*22bf0*/  LDL R93, [R1+0x89c] ;  /* 0x00089c00015d7983 */ /* 0x001ea80000100800 */
[----:B------:R-:W2:Y:S04]  /*22c00*/  LDL R0, [R1+0x8a8] ;  /* 0x0008a80001007983 */ /* 0x000ea80000100800 */
[----:B------:R-:W1:Y:S04]  /*22c10*/  LDL R8, [R1+0x894] ;  /* 0x0008940001087983 */ /* 0x000e680000100800 */
[----:B------:R-:W1:Y:S04]  /*22c20*/  LDL R9, [R1+0x898] ;  /* 0x0008980001097983 */ /* 0x000e680000100800 */
[----:B------:R-:W2:Y:S04]  /*22c30*/  LDL R68, [R1+0x8ac] ;  /* 0x0008ac0001447983 */ /* 0x000ea80000100800 */
[----:B------:R-:W2:Y:S01]  /*22c40*/  LDL R3, [R1+0x8b0] ;  /* 0x0008b00001037983 */ /* 0x000ea20000100800 */
[----:B------:R-:W-:-:S02]  /*22c50*/  ISETP.GT.AND P2, PT, R33, 0x3b, PT ;  /* 0x0000003b2100780c */ /* 0x000fc40003f44270 */
[----:B------:R-:W-:Y:S02]  /*22c60*/  PRMT R60, RZ, 0x7610, R60 ;  /* 0x00007610ff3c7816 */ /* 0x000fe4000000003c */
[----:B------:R-:W-:Y:S02]  /*22c70*/  PRMT R92, RZ, 0x7610, R92 ;  /* 0x00007610ff5c7816 */ /* 0x000fe4000000005c */
[----:B------:R-:W-:Y:S02]  /*22c80*/  PRMT R90, RZ, 0x7610, R90 ;  /* 0x00007610ff5a7816 */ /* 0x000fe4000000005a */
[----:B------:R-:W-:Y:S02]  /*22c90*/  PRMT R88, RZ, 0x7610, R88 ;  /* 0x00007610ff587816 */ /* 0x000fe40000000058 */
[----:B-1----:R-:W-:-:S04]  /*22ca0*/  @P1 LOP3.LUT R9, R9, R8, RZ, 0x3c, !PT ;  /* 0x0000000809091212 */ /* 0x002fc800078e3cff */
[----:B------:R-:W-:-:S04]  /*22cb0*/  @P1 LOP3.LUT R8, R9, R8, RZ, 0x3c, !PT ;  /* 0x0000000809081212 */ /* 0x000fc800078e3cff */
[----:B------:R-:W-:-:S05]  /*22cc0*/  @P1 LOP3.LUT R9, R9, R8, RZ, 0x3c, !PT ;  /* 0x0000000809091212 */ /* 0x000fca00078e3cff */
[----:B------:R3:W4:Y:S01]  /*22cd0*/  @P1 LDG.E.U8 R60, desc[UR24][R8.64] ;  /* 0x00000018083c1981 */ /* 0x000722000c1e1100 */
[----:B------:R-:W-:Y:S01]  /*22ce0*/  ISETP.GT.AND P1, PT, R33, 0x3c, PT ;  /* 0x0000003c2100780c */ /* 0x000fe20003f24270 */
[----:B---3--:R-:W-:Y:S02]  /*22cf0*/  @P2 IMAD.MOV.U32 R8, RZ, RZ, R4 ;  /* 0x000000ffff082224 */ /* 0x008fe400078e0004 */
[----:B--2---:R-:W-:Y:S01]  /*22d00*/  @P2 IMAD.MOV.U32 R9, RZ, RZ, R93 ;  /* 0x000000ffff092224 */ /* 0x004fe200078e005d */
[----:B------:R-:W2:Y:S04]  /*22d10*/  LDL R4, [R1+0x8c0] ;  /* 0x0008c00001047983 */ /* 0x000ea80000100800 */
[----:B------:R0:W3:Y:S04]  /*22d20*/  @P2 LDG.E.U8 R92, desc[UR24][R8.64] ;  /* 0x00000018085c2981 */ /* 0x0000e8000c1e1100 */
[----:B------:R-:W2:Y:S01]  /*22d30*/  LDL R93, [R1+0x8bc] ;  /* 0x0008bc00015d7983 */ /* 0x000ea20000100800 */
[----:B0-----:R-:W-:-:S02]  /*22d40*/  @P2 IMAD.MOV.U32 R8, RZ, RZ, R0 ;  /* 0x000000ffff082224 */ /* 0x001fc400078e0000 */
[----:B----4-:R-:W-:Y:S01]  /*22d50*/  @P2 IMAD.MOV.U32 R9, RZ, RZ, R2 ;  /* 0x000000ffff092224 */ /* 0x010fe200078e0002 */
[----:B------:R-:W4:Y:S04]  /*22d60*/  LDL R0, [R1+0x8c8] ;  /* 0x0008c80001007983 */ /* 0x000f280000100800 */
[----:B------:R0:W2:Y:S04]  /*22d70*/  @P2 LDG.E.U8 R90, desc[UR24][R8.64] ;  /* 0x00000018085a2981 */ /* 0x0000a8000c1e1100 */
[----:B------:R-:W2:Y:S01]  /*22d80*/  LDL R2, [R1+0x8c4] ;  /* 0x0008c40001027983 */ /* 0x000ea20000100800 */
[----:B0-----:R-:W-:-:S02]  /*22d90*/  @P1 IMAD.MOV.U32 R8, RZ, RZ, R3 ;  /* 0x000000ffff081224 */ /* 0x001fc400078e0003 */
[----:B------:R-:W-:Y:S01]  /*22da0*/  @P1 IMAD.MOV.U32 R9, RZ, RZ, R68 ;  /* 0x000000ffff091224 */ /* 0x000fe200078e0044 */
[----:B------:R-:W2:Y:S04]  /*22db0*/  LDL R3, [R1+0x8d0] ;  /* 0x0008d00001037983 */ /* 0x000ea80000100800 */
[----:B------:R0:W2:Y:S04]  /*22dc0*/  @P1 LDG.E.U8 R88, desc[UR24][R8.64] ;  /* 0x0000001808581981 */ /* 0x0000a8000c1e1100 */
[----:B------:R-:W2:Y:S04]  /*22dd0*/  LDL R68, [R1+0x8cc] ;  /* 0x0008cc0001447983 */ /* 0x000ea80000100800 */
[----:B------:R-:W0:Y:S04]  /*22de0*/  LDL R8, [R1+0x8b4] ;  /* 0x0008b40001087983 */ /* 0x000e280000100800 */
[----:B------:R-:W0:Y:S01]  /*22df0*/  LDL R9, [R1+0x8b8] ;  /* 0x0008b80001097983 */ /* 0x000e220000100800 */
[----:B------:R-:W-:-:S02]  /*22e00*/  ISETP.GT.AND P2, PT, R33, 0x3d, PT ;  /* 0x0000003d2100780c */ /* 0x000fc40003f44270 */
[----:B------:R-:W-:Y:S02]  /*22e10*/  PRMT R86, RZ, 0x7610, R86 ;  /* 0x00007610ff567816 */ /* 0x000fe40000000056 */
[----:B------:R-:W-:Y:S02]  /*22e20*/  PRMT R84, RZ, 0x7610, R84 ;  /* 0x00007610ff547816 */ /* 0x000fe40000000054 */
[----:B------:R-:W-:Y:S02]  /*22e30*/  PRMT R82, RZ, 0x7610, R82 ;  /* 0x00007610ff527816 */ /* 0x000fe40000000052 */
[----:B------:R-:W-:Y:S02]  /*22e40*/  PRMT R80, RZ, 0x7610, R80 ;  /* 0x00007610ff507816 */ /* 0x000fe40000000050 */
[----:B0-----:R-:W-:-:S04]  /*22e50*/  @P1 LOP3.LUT R9, R9, R8, RZ, 0x3c, !PT ;  /* 0x0000000809091212 */ /* 0x001fc800078e3cff */
[----:B------:R-:W-:-:S04]  /*22e60*/  @P1 LOP3.LUT R8, R9, R8, RZ, 0x3c, !PT ;  /* 0x0000000809081212 */ /* 0x000fc800078e3cff */
[----:B------:R-:W-:-:S05]  /*22e70*/  @P1 LOP3.LUT R9, R9, R8, RZ, 0x3c, !PT ;  /* 0x0000000809091212 */ /* 0x000fca00078e3cff */
[----:B------:R2:W3:Y:S02]  /*22e80*/  @P1 LDG.E.U8 R86, desc[UR24][R8.64] ;  /* 0x0000001808561981 */ /* 0x0004e4000c1e1100 */
[----:B--2---:R-:W-:Y:S02]  /*22e90*/  @P2 IMAD.MOV.U32 R8, RZ, RZ, R4 ;  /* 0x000000ffff082224 */ /* 0x004fe400078e0004 */
[----:B------:R-:W-:Y:S01]  /*22ea0*/  @P2 IMAD.MOV.U32 R9, RZ, RZ, R93 ;  /* 0x000000ffff092224 */ /* 0x000fe200078e005d */
[----:B------:R-:W2:Y:S04]  /*22eb0*/  LDL R4, [R1+0x8d8] ;  /* 0x0008d80001047983 */ /* 0x000ea80000100800 */
[----:B------:R4:W2:Y:S04]  /*22ec0*/  @P2 LDG.E.U8 R84, desc[UR24][R8.64] ;  /* 0x0000001808542981 */ /* 0x0008a8000c1e1100 */
[----:B------:R-:W3:Y:S01]  /*22ed0*/  LDL R93, [R1+0x8d4] ;  /* 0x0008d400015d7983 */ /* 0x000ee20000100800 */
[----:B----4-:R-:W-:-:S02]  /*22ee0*/  @P2 IMAD.MOV.U32 R8, RZ, RZ, R0 ;  /* 0x000000ffff082224 */ /* 0x010fc400078e0000 */
[----:B------:R-:W-:-:S05]  /*22ef0*/  @P2 IMAD.MOV.U32 R9, RZ, RZ, R2 ;  /* 0x000000ffff092224 */ /* 0x000fca00078e0002 */
[----:B------:R0:W4:Y:S01]  /*22f00*/  @P2 LDG.E.U8 R82, desc[UR24][R8.64] ;  /* 0x0000001808522981 */ /* 0x000122000c1e1100 */
[----:B------:R-:W-:-:S13]  /*22f10*/  ISETP.GT.AND P1, PT, R33, 0x3e, PT ;  /* 0x0000003e2100780c */ /* 0x000fda0003f24270 */
[----:B0-----:R-:W-:Y:S02]  /*22f20*/  @P1 IMAD.MOV.U32 R8, RZ, RZ, R3 ;  /* 0x000000ffff081224 */ /* 0x001fe400078e0003 */
[----:B------:R-:W-:-:S05]  /*22f30*/  @P1 IMAD.MOV.U32 R9, RZ, RZ, R68 ;  /* 0x000000ffff091224 */ /* 0x000fca00078e0044 */
[----:B------:R0:W4:Y:S01]  /*22f40*/  @P1 LDG.E.U8 R80, desc[UR24][R8.64] ;  /* 0x0000001808501981 */ /* 0x000122000c1e1100 */
[----:B------:R-:W1:Y:S01]  /*22f50*/  S2R R3, SR_TID.X ;  /* 0x0000000000037919 */ /* 0x000e620000002100 */
[----:B------:R-:W-:Y:S02]  /*22f60*/  PRMT R78, RZ, 0x7610, R78 ;  /* 0x00007610ff4e7816 */ /* 0x000fe4000000004e */
[----:B--2---:R-:W-:Y:S04]  /*22f70*/  STL [R1+0xd3c], R84 ;  /* 0x000d3c5401007387 */ /* 0x004fe80000100800 */
[----:B------:R-:W2:Y:S04]  /*22f80*/  LDL R2, [R1+0x664] ;  /* 0x0006640001027983 */ /* 0x000ea80000100800 */
[----:B------:R-:W2:Y:S01]  /*22f90*/  LDL R0, [R1+0x668] ;  /* 0x0006680001007983 */ /* 0x000ea20000100800 */
[----:B0-----:R-:W-:-:S02]  /*22fa0*/  @P1 IMAD.MOV.U32 R8, RZ, RZ, R4 ;  /* 0x000000ffff081224 */ /* 0x001fc400078e0004 */
[----:B---3--:R-:W-:-:S05]  /*22fb0*/  @P1 IMAD.MOV.U32 R9, RZ, RZ, R93 ;  /* 0x000000ffff091224 */ /* 0x008fca00078e005d */
[----:B------:R2:W3:Y:S04]  /*22fc0*/  @P1 LDG.E.U8 R78, desc[UR24][R8.64] ;  /* 0x00000018084e1981 */ /* 0x0004e8000c1e1100 */
[----:B----4-:R0:W-:Y:S04]  /*22fd0*/  STL [R1+0xd40], R82 ;  /* 0x000d405201007387 */ /* 0x0101e80000100800 */
[----:B------:R-:W4:Y:S04]  /*22fe0*/  LDL R68, [R1+0x670] ;  /* 0x0006700001447983 */ /* 0x000f280000100800 */
[----:B0-----:R-:W4:Y:S01]  /*22ff0*/  LDL R82, [R1+0x66c] ;  /* 0x00066c0001527983 */ /* 0x001f220000100800 */
[----:B-1----:R-:W-:-:S03]  /*23000*/  LOP3.LUT R84, R3, 0x3f, RZ, 0xc0, !PT ;  /* 0x0000003f03547812 */ /* 0x002fc600078ec0ff */
[----:B------:R-:W-:Y:S04]  /*23010*/  STL [R1+0xd34], R80 ;  /* 0x000d345001007387 */ /* 0x000fe80000100800 */
[----:B------:R-:W4:Y:S04]  /*23020*/  LDL R4, [R1+0x168] ;  /* 0x0001680001047983 */ /* 0x000f280000100800 */
[----:B------:R-:W4:Y:S01]  /*23030*/  LDL R3, [R1+0x16c] ;  /* 0x00016c0001037983 */ /* 0x000f220000100800 */
[----:B------:R-:W-:Y:S02]  /*23040*/  ISETP.GT.AND P2, PT, R33, 0x3f, PT ;  /* 0x0000003f2100780c */ /* 0x000fe40003f44270 */
[----:B------:R-:W-:-:S02]  /*23050*/  PRMT R76, RZ, 0x7610, R76 ;  /* 0x00007610ff4c7816 */ /* 0x000fc4000000004c */
[----:B------:R-:W-:Y:S02]  /*23060*/  PRMT R74, RZ, 0x7610, R74 ;  /* 0x00007610ff4a7816 */ /* 0x000fe4000000004a */
[----:B------:R-:W-:Y:S02]  /*23070*/  ISETP.GE.AND P1, PT, R84, R33, PT ;  /* 0x000000215400720c */ /* 0x000fe40003f26270 */
[----:B------:R-:W-:-:S05]  /*23080*/  PRMT R72, RZ, 0x7610, R72 ;  /* 0x00007610ff487816 */ /* 0x000fca0000000048 */
[----:B--2---:R-:W-:Y:S02]  /*23090*/  @P2 IMAD.MOV.U32 R9, RZ, RZ, R2 ;  /* 0x000000ffff092224 */ /* 0x004fe400078e0002 */
[----:B------:R-:W-:-:S05]  /*230a0*/  @P2 IMAD.MOV.U32 R8, RZ, RZ, R0 ;  /* 0x000000ffff082224 */ /* 0x000fca00078e0000 */
[----:B------:R4:W2:Y:S04]  /*230b0*/  @P2 LDG.E.U8 R76, desc[UR24][R8.64] ;  /* 0x00000018084c2981 */ /* 0x0008a8000c1e1100 */
[----:B---3--:R0:W-:Y:S04]  /*230c0*/  STL [R1+0xd38], R78 ;  /* 0x000d384e01007387 */ /* 0x0081e80000100800 */
[----:B------:R-:W3:Y:S01]  /*230d0*/  LDL R2, [R1+0x188] ;  /* 0x0001880001027983 */ /* 0x000ee20000100800 */
[----:B----4-:R-:W-:-:S03]  /*230e0*/  @P2 IMAD.MOV.U32 R8, RZ, RZ, R68 ;  /* 0x000000ffff082224 */ /* 0x010fc600078e0044 */
[----:B------:R-:W4:Y:S01]  /*230f0*/  LDL R0, [R1+0x18c] ;  /* 0x00018c0001007983 */ /* 0x000f220000100800 */
[----:B------:R-:W-:-:S05]  /*23100*/  @P2 IMAD.MOV.U32 R9, RZ, RZ, R82 ;  /* 0x000000ffff092224 */ /* 0x000fca00078e0052 */
[----:B------:R1:W4:Y:S02]  /*23110*/  @P2 LDG.E.U8 R74, desc[UR24][R8.64] ;  /* 0x00000018084a2981 */ /* 0x000324000c1e1100 */
[----:B-1----:R-:W-:Y:S02]  /*23120*/  @!P1 IMAD.MOV.U32 R9, RZ, RZ, R4 ;  /* 0x000000ffff099224 */ /* 0x002fe400078e0004 */
[----:B------:R-:W-:Y:S01]  /*23130*/  @!P1 IMAD.MOV.U32 R8, RZ, RZ, R3 ;  /* 0x000000ffff089224 */ /* 0x000fe200078e0003 */
[----:B------:R-:W-:Y:S06]  /*23140*/  BAR.SYNC.DEFER_BLOCKING 0x0 ;  /* 0x0000000000007b1d */ /* 0x000fec0000010000 */
[----:B------:R3:W4:Y:S01]  /*23150*/  @!P1 LDG.E.U8 R72, desc[UR24][R8.64] ;  /* 0x0000001808489981 */ /* 0x000722000c1e1100 */
[----:B------:R-:W-:-:S03]  /*23160*/  PRMT R67, RZ, 0x7610, R67 ;  /* 0x00007610ff437816 */ /* 0x000fc60000000043 */
[----:B--2---:R1:W-:Y:S04]  /*23170*/  STL [R1+0xd44], R76 ;  /* 0x000d444c01007387 */ /* 0x0043e80000100800 */
[----:B0-----:R-:W2:Y:S01]  /*23180*/  LDL R78, [R1+0x1a8] ;  /* 0x0001a800014e7983 */ /* 0x001ea20000100800 */
[----:B---3--:R-:W-:-:S03]  /*23190*/  @!P1 IMAD.MOV.U32 R9, RZ, RZ, R2 ;  /* 0x000000ffff099224 */ /* 0x008fc600078e0002 */
[----:B-1----:R-:W3:Y:S01]  /*231a0*/  LDL R76, [R1+0x1ac] ;  /* 0x0001ac00014c7983 */ /* 0x002ee20000100800 */
[----:B----4-:R-:W-:-:S05]  /*231b0*/  @!P1 IMAD.MOV.U32 R8, RZ, RZ, R0 ;  /* 0x000000ffff089224 */ /* 0x010fca00078e0000 */
[----:B------:R2:W4:Y:S04]  /*231c0*/  @!P1 LDG.E.U8 R67, desc[UR24][R8.64] ;  /* 0x0000001808439981 */ /* 0x000528000c1e1100 */
[----:B------:R0:W-:Y:S04]  /*231d0*/  STL [R1+0xd48], R74 ;  /* 0x000d484a01007387 */ /* 0x0001e80000100800 */
[----:B------:R-:W4:Y:S04]  /*231e0*/  LDL R68, [R1+0x1cc] ;  /* 0x0001cc0001447983 */ /* 0x000f280000100800 */
[----:B------:R-:W4:Y:S04]  /*231f0*/  LDL R33, [R1+0x1e8] ;  /* 0x0001e80001217983 */ /* 0x000f280000100800 */
[----:B0-----:R-:W4:Y:S04]  /*23200*/  LDL R74, [R1+0x1c8] ;  /* 0x0001c800014a7983 */ /* 0x001f280000100800 */
[----:B------:R-:W4:Y:S04]  /*23210*/  LDL R4, [R1+0x1ec] ;  /* 0x0001ec0001047983 */ /* 0x000f280000100800 */
[----:B------:R0:W-:Y:S04]  /*23220*/  STL [R1+0xd4c], R72 ;  /* 0x000d4c4801007387 */ /* 0x0001e80000100800 */
[----:B------:R-:W4:Y:S04]  /*23230*/  LDL R3, [R1+0x20c] ;  /* 0x00020c0001037983 */ /* 0x000f280000100800 */
[----:B------:R-:W4:Y:S04]  /*23240*/  LDL R2, [R1+0x468] ;  /* 0x0004680001027983 */ /* 0x000f280000100800 */
[----:B0-----:R-:W4:Y:S04]  /*23250*/  LDL R72, [R1+0x208] ;  /* 0x0002080001487983 */ /* 0x001f280000100800 */
[----:B------:R-:W4:Y:S01]  /*23260*/  LDL R0, [R1+0x46c] ;  /* 0x00046c0001007983 */ /* 0x000f220000100800 */
[----:B------:R-:W-:-:S02]  /*23270*/  PRMT R65, RZ, 0x7610, R65 ;  /* 0x00007610ff417816 */ /* 0x000fc40000000041 */
[----:B------:R-:W-:Y:S02]  /*23280*/  PRMT R63, RZ, 0x7610, R63 ;  /* 0x00007610ff3f7816 */ /* 0x000fe4000000003f */
[----:B------:R-:W-:Y:S02]  /*23290*/  PRMT R61, RZ, 0x7610, R61 ;  /* 0x00007610ff3d7816 */ /* 0x000fe4000000003d */
[----:B------:R-:W-:Y:S01]  /*232a0*/  PRMT R59, RZ, 0x7610, R59 ;  /* 0x00007610ff3b7816 */ /* 0x000fe2000000003b */
[----:B--2---:R-:W-:Y:S02]  /*232b0*/  @!P1 IMAD.MOV.U32 R9, RZ, RZ, R78 ;  /* 0x000000ffff099224 */ /* 0x004fe400078e004e */
[----:B---3--:R-:W-:-:S05]  /*232c0*/  @!P1 IMAD.MOV.U32 R8, RZ, RZ, R76 ;  /* 0x000000ffff089224 */ /* 0x008fca00078e004c */
[----:B------:R0:W2:Y:S04]  /*232d0*/  @!P1 LDG.E.U8 R65, desc[UR24][R8.64] ;  /* 0x0000001808419981 */ /* 0x0000a8000c1e1100 */
[----:B----4-:R1:W-:Y:S01]  /*232e0*/  STL [R1+0xd50], R67 ;  /* 0x000d504301007387 */ /* 0x0103e20000100800 */
[----:B0-----:R-:W-:-:S03]  /*232f0*/  @!P1 IMAD.MOV.U32 R8, RZ, RZ, R68 ;  /* 0x000000ffff089224 */ /* 0x001fc600078e0044 */
[----:B------:R-:W3:Y:S04]  /*23300*/  LDL R68, [R1+0x488] ;  /* 0x0004880001447983 */ /* 0x000ee80000100800 */
[----:B-1----:R-:W4:Y:S01]  /*23310*/  LDL R67, [R1+0x48c] ;  /* 0x00048c0001437983 */ /* 0x002f220000100800 */
[----:B------:R-:W-:Y:S01]  /*23320*/  @!P1 IMAD.MOV.U32 R9, RZ, RZ, R74 ;  /* 0x000000ffff099224 */ /* 0x000fe200078e004a */
[----:B------:R-:W-:Y:S02]  /*23330*/  PRMT R57, RZ, 0x7610, R57 ;  /* 0x00007610ff397816 */ /* 0x000fe40000000039 */
[----:B------:R-:W2:Y:S04]  /*23340*/  LDL R74, [R1+0x508] ;  /* 0x00050800014a7983 */ /* 0x000ea80000100800 */
[----:B------:R0:W2:Y:S02]  /*23350*/  @!P1 LDG.E.U8 R63, desc[UR24][R8.64] ;  /* 0x00000018083f9981 */ /* 0x0000a4000c1e1100 */
[----:B0-----:R-:W-:-:S02]  /*23360*/  @!P1 IMAD.MOV.U32 R8, RZ, RZ, R4 ;  /* 0x000000ffff089224 */ /* 0x001fc400078e0004 */
[----:B------:R-:W-:Y:S01]  /*23370*/  @!P1 IMAD.MOV.U32 R9, RZ, RZ, R33 ;  /* 0x000000ffff099224 */ /* 0x000fe200078e0021 */
[----:B------:R-:W2:Y:S04]  /*23380*/  LDL R4, [R1+0x4ac] ;  /* 0x0004ac0001047983 */ /* 0x000ea80000100800 */
[----:B------:R-:W2:Y:S04]  /*23390*/  LDL R33, [R1+0x4a8] ;  /* 0x0004a80001217983 */ /* 0x000ea80000100800 */
[----:B------:R0:W2:Y:S02]  /*233a0*/  @!P1 LDG.E.U8 R61, desc[UR24][R8.64] ;  /* 0x00000018083d9981 */ /* 0x0000a4000c1e1100 */
[----:B0-----:R-:W-:-:S02]  /*233b0*/  @!P1 IMAD.MOV.U32 R8, RZ, RZ, R3 ;  /* 0x000000ffff089224 */ /* 0x001fc400078e0003 */
[----:B------:R-:W-:Y:S01]  /*233c0*/  @!P1 IMAD.MOV.U32 R9, RZ, RZ, R72 ;  /* 0x000000ffff099224 */ /* 0x000fe200078e0048 */
[----:B------:R-:W0:Y:S04]  /*233d0*/  S2R R3, SR_TID.X ;  /* 0x0000000000037919 */ /* 0x000e280000002100 */
[----:B------:R1:W2:Y:S01]  /*233e0*/  @!P1 LDG.E.U8 R59, desc[UR24][R8.64] ;  /* 0x00000018083b9981 */ /* 0x0002a2000c1e1100 */
[----:B------:R-:W-:-:S03]  /*233f0*/  PRMT R55, RZ, 0x7610, R55 ;  /* 0x00007610ff377816 */ /* 0x000fc60000000037 */
[----:B------:R-:W2:Y:S01]  /*23400*/  LDL R72, [R1+0x50c] ;  /* 0x00050c0001487983 */ /* 0x000ea20000100800 */
[----:B-1----:R-:W-:Y:S02]  /*23410*/  @!P1 IMAD.MOV.U32 R9, RZ, RZ, R2 ;  /* 0x000000ffff099224 */ /* 0x002fe400078e0002 */
[----:B------:R-:W-:Y:S01]  /*23420*/  @!P1 IMAD.MOV.U32 R8, RZ, RZ, R0 ;  /* 0x000000ffff089224 */ /* 0x000fe200078e0000 */
[----:B------:R-:W2:Y:S04]  /*23430*/  LDL R2, [R1+0x4c8] ;  /* 0x0004c80001027983 */ /* 0x000ea80000100800 */
[----:B------:R-:W2:Y:S04]  /*23440*/  LDL R0, [R1+0x4cc] ;  /* 0x0004cc0001007983 */ /* 0x000ea80000100800 */
[----:B------:R3:W2:Y:S01]  /*23450*/  @!P1 LDG.E.U8 R57, desc[UR24][R8.64] ;  /* 0x0000001808399981 */ /* 0x0006a2000c1e1100 */
[----:B0-----:R-:W-:-:S05]  /*23460*/  LOP3.LUT R3, R3, 0x7f, RZ, 0xc0, !PT ;  /* 0x0000007f03037812 */ /* 0x001fca00078ec0ff */
[----:B------:R0:W-:Y:S02]  /*23470*/  STS.U8 [R3+UR10+0x8000], R31 ;  /* 0x0080001f03007988 */ /* 0x0001e4000800000a */
[----:B0-----:R-:W-:Y:S01]  /*23480*/  PRMT R31, RZ, 0x7610, R31 ;  /* 0x00007610ff1f7816 */ /* 0x001fe2000000001f */
[----:B---3--:R-:W-:Y:S02]  /*23490*/  @!P1 IMAD.MOV.U32 R9, RZ, RZ, R68 ;  /* 0x000000ffff099224 */ /* 0x008fe400078e0044 */
[----:B------:R-:W3:Y:S01]  /*234a0*/  LDL R68, [R1+0x4e8] ;  /* 0x0004e80001447983 */ /* 0x000ee20000100800 */
[----:B----4-:R-:W-:-:S03]  /*234b0*/  @!P1 IMAD.MOV.U32 R8, RZ, RZ, R67 ;  /* 0x000000ffff089224 */ /* 0x010fc600078e0043 */
[----:B------:R-:W4:Y:S04]  /*234c0*/  LDL R67, [R1+0x4ec] ;  /* 0x0004ec0001437983 */ /* 0x000f280000100800 */
[----:B------:R2:W4:Y:S02]  /*234d0*/  @!P1 LDG.E.U8 R55, desc[UR24][R8.64] ;  /* 0x0000001808379981 */ /* 0x000524000c1e1100 */
[----:B--2---:R-:W-:Y:S02]  /*234e0*/  @!P1 IMAD.MOV.U32 R8, RZ, RZ, R4 ;  /* 0x000000ffff089224 */ /* 0x004fe400078e0004 */
[----:B------:R-:W2:Y:S01]  /*234f0*/  LDL R4, [R1+0x52c] ;  /* 0x00052c0001047983 */ /* 0x000ea20000100800 */
[----:B------:R-:W-:-:S03]  /*23500*/  @!P1 IMAD.MOV.U32 R9, RZ, RZ, R33 ;  /* 0x000000ffff099224 */ /* 0x000fc600078e0021 */
[----:B------:R-:W2:Y:S04]  /*23510*/  LDL R33, [R1+0x528] ;  /* 0x0005280001217983 */ /* 0x000ea80000100800 */
[----:B------:R0:W2:Y:S02]  /*23520*/  @!P1 LDG.E.U8 R31, desc[UR24][R8.64] ;  /* 0x00000018081f9981 */ /* 0x0000a4000c1e1100 */
[----:B0-----:R-:W-:Y:S02]  /*23530*/  @!P1 IMAD.MOV.U32 R9, RZ, RZ, R2 ;  /* 0x000000ffff099224 */ /* 0x001fe400078e0002 */
[----:B------:R-:W2:Y:S01]  /*23540*/  LDL R2, [R1+0x548] ;  /* 0x0005480001027983 */ /* 0x000ea20000100800 */
[----:B------:R-:W-:-:S03]  /*23550*/  @!P1 IMAD.MOV.U32 R8, RZ, RZ, R0 ;  /* 0x000000ffff089224 */ /* 0x000fc600078e0000 */
[----:B------:R-:W2:Y:S04]  /*23560*/  LDL R0, [R1+0x54c] ;  /* 0x00054c0001007983 */ /* 0x000ea80000100800 */
[----:B------:R0:W-:Y:S04]  /*23570*/  STS.U8 [R3+UR10+0xa000], R30 ;  /* 0x00a0001e03007988 */ /* 0x0001e8000800000a */
[----:B------:R1:W-:Y:S01]  /*23580*/  STS.U8 [R3+UR10+0x8400], R29 ;  /* 0x0084001d03007988 */ /* 0x0003e2000800000a */
[----:B0-----:R-:W-:Y:S02]  /*23590*/  PRMT R30, RZ, 0x7610, R30 ;  /* 0x00007610ff1e7816 */ /* 0x001fe4000000001e */
[----:B-1----:R-:W-:-:S04]  /*235a0*/  PRMT R29, RZ, 0x7610, R29 ;  /* 0x00007610ff1d7816 */ /* 0x002fc8000000001d */
[----:B------:R3:W2:Y:S04]  /*235b0*/  @!P1 LDG.E.U8 R30, desc[UR24][R8.64] ;  /* 0x00000018081e9981 */ /* 0x0006a8000c1e1100 */
[----:B------:R0:W-:Y:S02]  /*235c0*/  STS.U8 [R3+UR10+0xa400], R28 ;  /* 0x00a4001c03007988 */ /* 0x0001e4000800000a */
[----:B0-----:R-:W-:Y:S02]  /*235d0*/  PRMT R28, RZ, 0x7610, R28 ;  /* 0x00007610ff1c7816 */ /* 0x001fe4000000001c */
[----:B------:R0:W-:Y:S02]  /*235e0*/  STS.U8 [R3+UR10+0x8800], R27 ;  /* 0x0088001b03007988 */ /* 0x0001e4000800000a */
[----:B0-----:R-:W-:Y:S01]  /*235f0*/  PRMT R27, RZ, 0x7610, R27 ;  /* 0x00007610ff1b7816 */ /* 0x001fe2000000001b */
[----:B---3--:R-:W-:-:S02]  /*23600*/  @!P1 IMAD.MOV.U32 R9, RZ, RZ, R68 ;  /* 0x000000ffff099224 */ /* 0x008fc400078e0044 */
[----:B------:R-:W3:Y:S01]  /*23610*/  LDL R68, [R1+0x558] ;  /* 0x0005580001447983 */ /* 0x000ee20000100800 */
[----:B----4-:R-:W-:-:S03]  /*23620*/  @!P1 IMAD.MOV.U32 R8, RZ, RZ, R67 ;  /* 0x000000ffff089224 */ /* 0x010fc600078e0043 */
[----:B------:R-:W4:Y:S04]  /*23630*/  LDL R67, [R1+0x55c] ;  /* 0x00055c0001437983 */ /* 0x000f280000100800 */
[----:B------:R0:W4:Y:S02]  /*23640*/  @!P1 LDG.E.U8 R29, desc[UR24][R8.64] ;  /* 0x00000018081d9981 */ /* 0x000124000c1e1100 */
[----:B0-----:R-:W-:Y:S02]  /*23650*/  @!P1 IMAD.MOV.U32 R8, RZ, RZ, R72 ;  /* 0x000000ffff089224 */ /* 0x001fe400078e0048 */
[----:B------:R-:W-:Y:S01]  /*23660*/  @!P1 IMAD.MOV.U32 R9, RZ, RZ, R74 ;  /* 0x000000ffff099224 */ /* 0x000fe200078e004a */
[----:B------:R0:W-:Y:S04]  /*23670*/  STS.U8 [R3+UR10+0xa800], R26 ;  /* 0x00a8001a03007988 */ /* 0x0001e8000800000a */
[----:B------:R2:W4:Y:S04]  /*23680*/  @!P1 LDG.E.U8 R28, desc[UR24][R8.64] ;  /* 0x00000018081c9981 */ /* 0x000528000c1e1100 */
[----:B------:R-:W4:Y:S04]  /*23690*/  LDL R74, [R1+0x28c] ;  /* 0x00028c00014a7983 */ /* 0x000f280000100800 */
[----:B------:R-:W4:Y:S01]  /*236a0*/  LDL R72, [R1+0x290] ;  /* 0x0002900001487983 */ /* 0x000f220000100800 */
[----:B--2---:R-:W-:-:S02]  /*236b0*/  @!P1 IMAD.MOV.U32 R8, RZ, RZ, R4 ;  /* 0x000000ffff089224 */ /* 0x004fc400078e0004 */
[----:B------:R-:W-:Y:S01]  /*236c0*/  @!P1 IMAD.MOV.U32 R9, RZ, RZ, R33 ;  /* 0x000000ffff099224 */ /* 0x000fe200078e0021 */
[----:B------:R-:W2:Y:S04]  /*236d0*/  LDL R4, [R1+0x250] ;  /* 0x0002500001047983 */ /* 0x000ea80000100800 */
[----:B------:R-:W2:Y:S04]  /*236e0*/  LDL R33, [R1+0x24c] ;  /* 0x00024c0001217983 */ /* 0x000ea80000100800 */
[----:B------:R1:W2:Y:S02]  /*236f0*/  @!P1 LDG.E.U8 R27, desc[UR24][R8.64] ;  /* 0x00000018081b9981 */ /* 0x0002a4000c1e1100 */
[----:B-1----:R-:W-:-:S02]  /*23700*/  @!P1 IMAD.MOV.U32 R9, RZ, RZ, R2 ;  /* 0x000000ffff099224 */ /* 0x002fc400078e0002 */
[----:B------:R-:W2:Y:S01]  /*23710*/  LDL R2, [R1+0x26c] ;  /* 0x00026c0001027983 */ /* 0x000ea20000100800 */
[----:B------:R-:W-:-:S03]  /*23720*/  @!P1 IMAD.MOV.U32 R8, RZ, RZ, R0 ;  /* 0x000000ffff089224 */ /* 0x000fc600078e0000 */
[----:B------:R-:W2:Y:S01]  /*23730*/  LDL R0, [R1+0x270] ;  /* 0x0002700001007983 */ /* 0x000ea20000100800 */
[----:B0-----:R-:W-:-:S03]  /*23740*/  PRMT R26, RZ, 0x7610, R26 ;  /* 0x00007610ff1a7816 */ /* 0x001fc6000000001a */
[----:B------:R0:W-:Y:S04]  /*23750*/  STS.U8 [R3+UR10+0x8c00], R25 ;  /* 0x008c001903007988 */ /* 0x0001e8000800000a */
[----:B------:R3:W2:Y:S01]  /*23760*/  @!P1 LDG.E.U8 R26, desc[UR24][R8.64] ;  /* 0x00000018081a9981 */ /* 0x0006a2000c1e1100 */
[----:B0-----:R-:W-:-:S03]  /*23770*/  PRMT R25, RZ, 0x7610, R25 ;  /* 0x00007610ff197816 */ /* 0x001fc60000000019 */
        /* <DEDUP_REMOVED lines=21> */
[----:B------:R1:W-:Y:S01]  /*238d0*/  STS.U8 [R3+UR10+0x9400], R21 ;  /* 0x0094001503007988 */ /* 0x0003e2000800000a */
[----:B0-----:R-:W-:Y:S02]  /*238e0*/  @!P1 IMAD.MOV.U32 R8, RZ, RZ, R72 ;  /* 0x000000ffff089224 */ /* 0x001fe400078e0048 */
[----:B------:R-:W-:Y:S01]  /*238f0*/  @!P1 IMAD.MOV.U32 R9, RZ, RZ, R74 ;  /* 0x000000ffff099224 */ /* 0x000fe200078e004a */
[----:B-1----:R-:W-:Y:S01]  /*23900*/  PRMT R21, RZ, 0x7610, R21 ;  /* 0x00007610ff157816 */ /* 0x002fe20000000015 */
[----:B------:R0:W-:Y:S04]  /*23910*/  STS.U8 [R3+UR10+0xb400], R20 ;  /* 0x00b4001403007988 */ /* 0x0001e8000800000a */
[----:B------:R3:W2:Y:S04]  /*23920*/  @!P1 LDG.E.U8 R22, desc[UR24][R8.64] ;  /* 0x0000001808169981 */ /* 0x0006a8000c1e1100 */
[----:B------:R-:W2:Y:S01]  /*23930*/  LDL R74, [R1+0x34c] ;  /* 0x00034c00014a7983 */ /* 0x000ea20000100800 */
[----:B0-----:R-:W-:-:S03]  /*23940*/  PRMT R20, RZ, 0x7610, R20 ;  /* 0x00007610ff147816 */ /* 0x001fc60000000014 */
[----:B------:R-:W2:Y:S01]  /*23950*/  LDL R72, [R1+0x350] ;  /* 0x0003500001487983 */ /* 0x000ea20000100800 */
[----:B---3--:R-:W-:-:S03]  /*23960*/  @!P1 IMAD.MOV.U32 R9, RZ, RZ, R68 ;  /* 0x000000ffff099224 */ /* 0x008fc600078e0044 */
        /* <DEDUP_REMOVED lines=18> */
[----:B------:R0:W-:Y:S04]  /*23a90*/  STS.U8 [R3+UR10+0x9c00], R17 ;  /* 0x009c001103007988 */ /* 0x0001e8000800000a */
[----:B------:R1:W-:Y:S01]  /*23aa0*/  STS.U8 [R3+UR10+0xbc00], R16 ;  /* 0x00bc001003007988 */ /* 0x0003e2000800000a */
[----:B0-----:R-:W-:Y:S02]  /*23ab0*/  PRMT R17, RZ, 0x7610, R17 ;  /* 0x00007610ff117816 */ /* 0x001fe40000000011 */
[----:B-1----:R-:W-:Y:S01]  /*23ac0*/  PRMT R16, RZ, 0x7610, R16 ;  /* 0x00007610ff107816 */ /* 0x002fe20000000010 */
[----:B---3--:R-:W-:-:S02]  /*23ad0*/  @!P1 IMAD.MOV.U32 R9, RZ, RZ, R68 ;  /* 0x000000ffff099224 */ /* 0x008fc400078e0044 */
        /* <DEDUP_REMOVED lines=10> */
[----:B------:R-:W-:Y:S01]  /*23b80*/  @!P1 IMAD.MOV.U32 R9, RZ, RZ, R74 ;  /* 0x000000ffff099224 */ /* 0x000fe200078e004a */
[----:B------:R-:W0:Y:S04]  /*23b90*/  S2R R5, SR_TID.X ;  /* 0x0000000000057919 */ /* 0x000e280000002100 */
[----:B------:R1:W2:Y:S04]  /*23ba0*/  @!P1 LDG.E.U8 R16, desc[UR24][R8.64] ;  /* 0x0000001808109981 */ /* 0x0002a8000c1e1100 */
[----:B------:R-:W2:Y:S04]  /*23bb0*/  LDL R72, [R1+0x3ec] ;  /* 0x0003ec0001487983 */ /* 0x000ea80000100800 */
[----:B------:R-:W2:Y:S01]  /*23bc0*/  LDL R74, [R1+0x40c] ;  /* 0x00040c00014a7983 */ /* 0x000ea20000100800 */
[----:B-1----:R-:W-:-:S02]  /*23bd0*/  @!P1 IMAD.MOV.U32 R9, RZ, RZ, R2 ;  /* 0x000000ffff099224 */ /* 0x002fc400078e0002 */
[----:B------:R-:W-:Y:S01]  /*23be0*/  @!P1 IMAD.MOV.U32 R8, RZ, RZ, R0 ;  /* 0x000000ffff089224 */ /* 0x000fe200078e0000 */
[----:B------:R-:W2:Y:S04]  /*23bf0*/  LDL R2, [R1+0x3cc] ;  /* 0x0003cc0001027983 */ /* 0x000ea80000100800 */
[----:B------:R-:W2:Y:S01]  /*23c00*/  LDL R0, [R1+0x3d0] ;  /* 0x0003d00001007983 */ /* 0x000ea20000100800 */
[----:B0-----:R-:W-:-:S04]  /*23c10*/  LOP3.LUT R5, R5, 0x7f, RZ, 0xc0, !PT ;  /* 0x0000007f05057812 */ /* 0x001fc800078ec0ff */
[----:B------:R-:W-:-:S05]  /*23c20*/  LOP3.LUT R5, R5, 0x10, RZ, 0x3c, !PT ;  /* 0x0000001005057812 */ /* 0x000fca00078e3cff */
[----:B------:R0:W-:Y:S02]  /*23c30*/  STS.U8 [R5+UR10+0x8080], R15 ;  /* 0x0080800f05007988 */ /* 0x0001e4000800000a */
[----:B0-----:R-:W-:-:S06]  /*23c40*/  PRMT R15, RZ, 0x7610, R15 ;  /* 0x00007610ff0f7816 */ /* 0x001fcc000000000f */
        /* <DEDUP_REMOVED lines=25> */
[----:B0-----:R-:W-:-:S03]  /*23de0*/  @!P1 IMAD.MOV.U32 R9, RZ, RZ, R72 ;  /* 0x000000ffff099224 */ /* 0x001fc600078e0048 */
[----:B------:R-:W2:Y:S01]  /*23df0*/  LDL R72, [R1+0x170] ;  /* 0x0001700001487983 */ /* 0x000ea20000100800 */
[----:B-1----:R-:W-:-:S03]  /*23e00*/  PRMT R10, RZ, 0x7610, R10 ;  /* 0x00007610ff0a7816 */ /* 0x002fc6000000000a */
[----:B------:R2:W-:Y:S01]  /*23e10*/  STS.U8 [R5+UR10+0x8c80], R32 ;  /* 0x008c802005007988 */ /* 0x0005e2000800000a */
[----:B---3--:R-:W-:-:S03]  /*23e20*/  @!P1 IMAD.MOV.U32 R8, RZ, RZ, R68 ;  /* 0x000000ffff089224 */ /* 0x008fc600078e0044 */
[----:B------:R-:W3:Y:S04]  /*23e30*/  LDL R68, [R1+0x174] ;  /* 0x0001740001447983 */ /* 0x000ee80000100800 */
[----:B------:R4:W3:Y:S02]  /*23e40*/  @!P1 LDG.E.U8 R11, desc[UR24][R8.64] ;  /* 0x00000018080b9981 */ /* 0x0008e4000c1e1100 */
[----:B----4-:R-:W-:Y:S02]  /*23e50*/  @!P1 IMAD.MOV.U32 R8, RZ, RZ, R67 ;  /* 0x000000ffff089224 */ /* 0x010fe400078e0043 */
[----:B------:R-:W-:Y:S01]  /*23e60*/  @!P1 IMAD.MOV.U32 R9, RZ, RZ, R74 ;  /* 0x000000ffff099224 */ /* 0x000fe200078e004a */
[----:B------:R-:W4:Y:S04]  /*23e70*/  LDL R67, [R1+0x190] ;  /* 0x0001900001437983 */ /* 0x000f280000100800 */
[----:B------:R0:W4:Y:S01]  /*23e80*/  @!P1 LDG.E.U8 R10, desc[UR24][R8.64] ;  /* 0x00000018080a9981 */ /* 0x000122000c1e1100 */
[----:B------:R-:W-:-:S03]  /*23e90*/  PRMT R50, RZ, 0x7610, R50 ;  /* 0x00007610ff327816 */ /* 0x000fc60000000032 */
[----:B------:R1:W-:Y:S04]  /*23ea0*/  STS.U8 [R5+UR10+0xac80], R47 ;  /* 0x00ac802f05007988 */ /* 0x0003e8000800000a */
[----:B------:R1:W-:Y:S01]  /*23eb0*/  STS.U8 [R5+UR10+0x9080], R46 ;  /* 0x0090802e05007988 */ /* 0x0003e2000800000a */
[----:B0-----:R-:W-:Y:S01]  /*23ec0*/  PRMT R9, RZ, 0x7610, R9 ;  /* 0x00007610ff097816 */ /* 0x001fe20000000009 */
[----:B--2---:R-:W-:Y:S01]  /*23ed0*/  @!P1 IMAD.MOV.U32 R32, RZ, RZ, R4 ;  /* 0x000000ffff209224 */ /* 0x004fe200078e0004 */
[----:B------:R-:W-:Y:S01]  /*23ee0*/  PRMT R8, RZ, 0x7610, R8 ;  /* 0x00007610ff087816 */ /* 0x000fe20000000008 */
[----:B------:R-:W2:Y:S04]  /*23ef0*/  LDL R4, [R1+0x194] ;  /* 0x0001940001047983 */ /* 0x000ea80000100800 */
[----:B------:R0:W4:Y:S04]  /*23f00*/  @!P1 LDG.E.U8 R9, desc[UR24][R32.64] ;  /* 0x0000001820099981 */ /* 0x000128000c1e1100 */
[----:B-1----:R-:W4:Y:S04]  /*23f10*/  LDL R47, [R1+0x1f0] ;  /* 0x0001f000012f7983 */ /* 0x002f280000100800 */
[----:B------:R-:W4:Y:S04]  /*23f20*/  LDL R46, [R1+0x1f4] ;  /* 0x0001f400012e7983 */ /* 0x000f280000100800 */
[----:B------:R-:W-:Y:S04]  /*23f30*/  STS.U8 [R5+UR10+0xb080], R35 ;  /* 0x00b0802305007988 */ /* 0x000fe8000800000a */
[----:B------:R-:W-:Y:S01]  /*23f40*/  STS.U8 [R5+UR10+0x9480], R34 ;  /* 0x0094802205007988 */ /* 0x000fe2000800000a */
[----:B------:R-:W-:-:S03]  /*23f50*/  PRMT R48, RZ, 0x7610, R48 ;  /* 0x00007610ff307816 */ /* 0x000fc60000000030 */
[----:B------:R-:W-:Y:S04]  /*23f60*/  STS.U8 [R5+UR10+0xb480], R37 ;  /* 0x00b4802505007988 */ /* 0x000fe8000800000a */
[----:B------:R-:W-:Y:S04]  /*23f70*/  STS.U8 [R5+UR10+0x9880], R36 ;  /* 0x0098802405007988 */ /* 0x000fe8000800000a */
[----:B------:R-:W-:Y:S01]  /*23f80*/  STS.U8 [R5+UR10+0xb880], R39 ;  /* 0x00b8802705007988 */ /* 0x000fe2000800000a */
[----:B0-----:R-:W-:-:S03]  /*23f90*/  @!P1 IMAD.MOV.U32 R33, RZ, RZ, R2 ;  /* 0x000000ffff219224 */ /* 0x001fc600078e0002 */
[----:B------:R-:W-:Y:S01]  /*23fa0*/  STS.U8 [R5+UR10+0x9c80], R38 ;  /* 0x009c802605007988 */ /* 0x000fe2000800000a */
[----:B------:R-:W-:-:S03]  /*23fb0*/  @!P1 IMAD.MOV.U32 R32, RZ, RZ, R0 ;  /* 0x000000ffff209224 */ /* 0x000fc600078e0000 */
[----:B------:R-:W4:Y:S04]  /*23fc0*/  LDL R2, [R1+0x1b0] ;  /* 0x0001b00001027983 */ /* 0x000f280000100800 */
[----:B------:R-:W4:Y:S04]  /*23fd0*/  LDL R0, [R1+0x1b4] ;  /* 0x0001b40001007983 */ /* 0x000f280000100800 */
[----:B------:R0:W4:Y:S01]  /*23fe0*/  @!P1 LDG.E.U8 R8, desc[UR24][R32.64] ;  /* 0x0000001820089981 */ /* 0x000122000c1e1100 */
[----:B------:R-:W1:Y:S03]  /*23ff0*/  S2R R6, SR_TID.X ;  /* 0x0000000000067919 */ /* 0x000e660000002100 */
[----:B------:R0:W-:Y:S04]  /*24000*/  STS.U8 [R5+UR10+0xbc80], R41 ;  /* 0x00bc802905007988 */ /* 0x0001e8000800000a */
[----:B------:R-:W4:Y:S04]  /*24010*/  LDL R74, [R1+0x254] ;  /* 0x00025400014a7983 */ /* 0x000f280000100800 */
[----:B0-----:R-:W4:Y:S01]  /*24020*/  LDL R5, [R1+0x530] ;  /* 0x0005300001057983 */ /* 0x001f220000100800 */
[----:B------:R-:W-:-:S03]  /*24030*/  @!P1 IMAD.MOV.U32 R33, RZ, RZ, R72 ;  /* 0x000000ffff219224 */ /* 0x000fc600078e0048 */
[----:B------:R-:W4:Y:S01]  /*24040*/  LDL R72, [R1+0x1d0] ;  /* 0x0001d00001487983 */ /* 0x000f220000100800 */
[----:B---3--:R-:W-:-:S03]  /*24050*/  @!P1 IMAD.MOV.U32 R32, RZ, RZ, R68 ;  /* 0x000000ffff209224 */ /* 0x008fc600078e0044 */
[----:B------:R-:W3:Y:S04]  /*24060*/  LDL R68, [R1+0x1d4] ;  /* 0x0001d40001447983 */ /* 0x000ee80000100800 */
[----:B------:R2:W3:Y:S02]  /*24070*/  @!P1 LDG.E.U8 R50, desc[UR24][R32.64] ;  /* 0x0000001820329981 */ /* 0x0004e4000c1e1100 */
[----:B--2---:R-:W-:Y:S02]  /*24080*/  @!P1 IMAD.MOV.U32 R32, RZ, RZ, R4 ;  /* 0x000000ffff209224 */ /* 0x004fe400078e0004 */
[----:B------:R-:W2:Y:S01]  /*24090*/  LDL R4, [R1+0x214] ;  /* 0x0002140001047983 */ /* 0x000ea20000100800 */
[----:B----4-:R-:W-:-:S03]  /*240a0*/  @!P1 IMAD.MOV.U32 R35, RZ, RZ, R2 ;  /* 0x000000ffff239224 */ /* 0x010fc600078e0002 */
[----:B------:R-:W4:Y:S01]  /*240b0*/  LDL R2, [R1+0x470] ;  /* 0x0004700001027983 */ /* 0x000f220000100800 */
[----:B------:R-:W-:-:S03]  /*240c0*/  @!P1 IMAD.MOV.U32 R34, RZ, RZ, R0 ;  /* 0x000000ffff229224 */ /* 0x000fc600078e0000 */
[----:B------:R-:W4:Y:S01]  /*240d0*/  LDL R0, [R1+0x474] ;  /* 0x0004740001007983 */ /* 0x000f220000100800 */
[----:B------:R-:W-:-:S03]  /*240e0*/  @!P1 IMAD.MOV.U32 R33, RZ, RZ, R67 ;  /* 0x000000ffff219224 */ /* 0x000fc600078e0043 */
[----:B------:R-:W4:Y:S04]  /*240f0*/  LDL R67, [R1+0x210] ;  /* 0x0002100001437983 */ /* 0x000f280000100800 */
[----:B------:R0:W4:Y:S02]  /*24100*/  @!P1 LDG.E.U8 R48, desc[UR24][R32.64] ;  /* 0x0000001820309981 */ /* 0x000124000c1e1100 */
[----:B0-----:R-:W-:Y:S02]  /*24110*/  PRMT R32, RZ, 0x7610, R32 ;  /* 0x00007610ff207816 */ /* 0x001fe40000000020 */
[----:B------:R-:W-:-:S04]  /*24120*/  PRMT R33, RZ, 0x7610, R33 ;  /* 0x00007610ff217816 */ /* 0x000fc80000000021 */
[----:B------:R0:W4:Y:S01]  /*24130*/  @!P1 LDG.E.U8 R32, desc[UR24][R34.64] ;  /* 0x0000001822209981 */ /* 0x000122000c1e1100 */
[----:B------:R-:W-:Y:S02]  /*24140*/  @!P1 IMAD.MOV.U32 R36, RZ, RZ, R46 ;  /* 0x000000ffff249224 */ /* 0x000fe400078e002e */
[----:B------:R-:W-:Y:S01]  /*24150*/  @!P1 IMAD.MOV.U32 R37, RZ, RZ, R47 ;  /* 0x000000ffff259224 */ /* 0x000fe200078e002f */
[----:B------:R-:W4:Y:S04]  /*24160*/  LDL R46, [R1+0x494] ;  /* 0x00049400012e7983 */ /* 0x000f280000100800 */
[----:B------:R-:W4:Y:S01]  /*24170*/  LDL R47, [R1+0x490] ;  /* 0x00049000012f7983 */ /* 0x000f220000100800 */
[----:B0-----:R-:W-:-:S03]  /*24180*/  @!P1 IMAD.MOV.U32 R35, RZ, RZ, R72 ;  /* 0x000000ffff239224 */ /* 0x001fc600078e0048 */
[----:B------:R-:W4:Y:S01]  /*24190*/  LDL R72, [R1+0x4b0] ;  /* 0x0004b00001487983 */ /* 0x000f220000100800 */
[----:B---3--:R-:W-:-:S03]  /*241a0*/  @!P1 IMAD.MOV.U32 R34, RZ, RZ, R68 ;  /* 0x000000ffff229224 */ /* 0x008fc600078e0044 */
[----:B------:R-:W3:Y:S04]  /*241b0*/  LDL R68, [R1+0x4d0] ;  /* 0x0004d00001447983 */ /* 0x000ee80000100800 */
[----:B------:R0:W3:Y:S02]  /*241c0*/  @!P1 LDG.E.U8 R33, desc[UR24][R34.64] ;  /* 0x0000001822219981 */ /* 0x0000e4000c1e1100 */
[----:B0-----:R-:W-:-:S06]  /*241d0*/  PRMT R34, RZ, 0x7610, R34 ;  /* 0x00007610ff227816 */ /* 0x001fcc0000000022 */
[----:B------:R2:W3:Y:S02]  /*241e0*/  @!P1 LDG.E.U8 R34, desc[UR24][R36.64] ;  /* 0x0000001824229981 */ /* 0x0004e4000c1e1100 */
[----:B--2---:R-:W-:Y:S02]  /*241f0*/  @!P1 IMAD.MOV.U32 R36, RZ, RZ, R4 ;  /* 0x000000ffff249224 */ /* 0x004fe400078e0004 */
[----:B------:R-:W2:Y:S01]  /*24200*/  LDL R4, [R1+0x4b4] ;  /* 0x0004b40001047983 */ /* 0x000ea20000100800 */
[----:B----4-:R-:W-:-:S03]  /*24210*/  @!P1 IMAD.MOV.U32 R39, RZ, RZ, R2 ;  /* 0x000000ffff279224 */ /* 0x010fc600078e0002 */
[----:B------:R-:W4:Y:S01]  /*24220*/  LDL R2, [R1+0x4f0] ;  /* 0x0004f00001027983 */ /* 0x000f220000100800 */
[----:B------:R-:W-:-:S03]  /*24230*/  @!P1 IMAD.MOV.U32 R38, RZ, RZ, R0 ;  /* 0x000000ffff269224 */ /* 0x000fc600078e0000 */
[----:B------:R-:W3:Y:S01]  /*24240*/  LDL R0, [R1+0x4f4] ;  /* 0x0004f40001007983 */ /* 0x000ee20000100800 */
[----:B------:R-:W-:Y:S01]  /*24250*/  PRMT R35, RZ, 0x7610, R35 ;  /* 0x00007610ff237816 */ /* 0x000fe20000000023 */
[----:B------:R-:W-:Y:S02]  /*24260*/  @!P1 IMAD.MOV.U32 R37, RZ, RZ, R67 ;  /* 0x000000ffff259224 */ /* 0x000fe400078e0043 */
[----:B------:R-:W3:Y:S04]  /*24270*/  LDL R67, [R1+0x4d4] ;  /* 0x0004d40001437983 */ /* 0x000ee80000100800 */
[----:B------:R0:W3:Y:S01]  /*24280*/  @!P1 LDG.E.U8 R35, desc[UR24][R36.64] ;  /* 0x0000001824239981 */ /* 0x0000e2000c1e1100 */
[----:B-1----:R-:W-:Y:S02]  /*24290*/  LOP3.LUT R6, R6, 0x7f, RZ, 0xc0, !PT ;  /* 0x0000007f06067812 */ /* 0x002fe400078ec0ff */
[----:B0-----:R-:W-:-:S02]  /*242a0*/  PRMT R36, RZ, 0x7610, R36 ;  /* 0x00007610ff247816 */ /* 0x001fc40000000024 */
[----:B------:R-:W-:-:S04]  /*242b0*/  LOP3.LUT R6, R6, 0x20, RZ, 0x3c, !PT ;  /* 0x0000002006067812 */ /* 0x000fc800078e3cff */
[----:B------:R0:W3:Y:S04]  /*242c0*/  @!P1 LDG.E.U8 R36, desc[UR24][R38.64] ;  /* 0x0000001826249981 */ /* 0x0000e8000c1e1100 */
[----:B------:R2:W-:Y:S01]  /*242d0*/  STS.U8 [R6+UR10+0x8100], R40 ;  /* 0x0081002806007988 */ /* 0x0005e2000800000a */
[----:B0-----:R-:W-:Y:S02]  /*242e0*/  @!P1 IMAD.MOV.U32 R38, RZ, RZ, R46 ;  /* 0x000000ffff269224 */ /* 0x001fe400078e002e */
[----:B------:R-:W-:Y:S01]  /*242f0*/  @!P1 IMAD.MOV.U32 R39, RZ, RZ, R47 ;  /* 0x000000ffff279224 */ /* 0x000fe200078e002f */
[----:B------:R-:W3:Y:S04]  /*24300*/  LDL R46, [R1+0x514] ;  /* 0x00051400012e7983 */ /* 0x000ee80000100800 */
[----:B------:R-:W3:Y:S04]  /*24310*/  LDL R47, [R1+0x510] ;  /* 0x00051000012f7983 */ /* 0x000ee80000100800 */
[----:B------:R4:W-:Y:S04]  /*24320*/  STS.U8 [R6+UR10+0xa100], R43 ;  /* 0x00a1002b06007988 */ /* 0x0009e8000800000a */
[----:B------:R3:W-:Y:S01]  /*24330*/  STS.U8 [R6+UR10+0x8500], R42 ;  /* 0x0085002a06007988 */ /* 0x0007e2000800000a */
[----:B--2---:R-:W-:-:S03]  /*24340*/  @!P1 IMAD.MOV.U32 R40, RZ, RZ, R4 ;  /* 0x000000ffff289224 */ /* 0x004fc600078e0004 */
[----:B------:R-:W2:Y:S01]  /*24350*/  LDL R4, [R1+0x534] ;  /* 0x0005340001047983 */ /* 0x000ea20000100800 */
[----:B----4-:R-:W-:-:S03]  /*24360*/  @!P1 IMAD.MOV.U32 R43, RZ, RZ, R2 ;  /* 0x000000ffff2b9224 */ /* 0x010fc600078e0002 */
[----:B------:R-:W4:Y:S01]  /*24370*/  LDL R2, [R1+0x550] ;  /* 0x0005500001027983 */ /* 0x000f220000100800 */
[----:B---3--:R-:W-:-:S03]  /*24380*/  @!P1 IMAD.MOV.U32 R42, RZ, RZ, R0 ;  /* 0x000000ffff2a9224 */ /* 0x008fc600078e0000 */
[----:B------:R-:W3:Y:S01]  /*24390*/  LDL R0, [R1+0x554] ;  /* 0x0005540001007983 */ /* 0x000ee20000100800 */
[----:B------:R-:W-:Y:S01]  /*243a0*/  PRMT R37, RZ, 0x7610, R37 ;  /* 0x00007610ff257816 */ /* 0x000fe20000000025 */
[----:B------:R-:W-:Y:S02]  /*243b0*/  @!P1 IMAD.MOV.U32 R41, RZ, RZ, R72 ;  /* 0x000000ffff299224 */ /* 0x000fe400078e0048 */
[----:B------:R-:W3:Y:S04]  /*243c0*/  LDL R72, [R1+0x258] ;  /* 0x0002580001487983 */ /* 0x000ee80000100800 */
[----:B------:R0:W3:Y:S02]  /*243d0*/  @!P1 LDG.E.U8 R37, desc[UR24][R38.64] ;  /* 0x0000001826259981 */ /* 0x0000e4000c1e1100 */
[----:B0-----:R-:W-:-:S02]  /*243e0*/  PRMT R38, RZ, 0x7610, R38 ;  /* 0x00007610ff267816 */ /* 0x001fc40000000026 */
[----:B------:R-:W-:-:S04]  /*243f0*/  PRMT R39, RZ, 0x7610, R39 ;  /* 0x00007610ff277816 */ /* 0x000fc80000000027 */
[----:B------:R0:W3:Y:S02]  /*24400*/  @!P1 LDG.E.U8 R38, desc[UR24][R40.64] ;  /* 0x0000001828269981 */ /* 0x0000e4000c1e1100 */
[----:B0-----:R-:W-:Y:S02]  /*24410*/  @!P1 IMAD.MOV.U32 R40, RZ, RZ, R67 ;  /* 0x000000ffff289224 */ /* 0x001fe400078e0043 */
[----:B------:R-:W-:Y:S01]  /*24420*/  @!P1 IMAD.MOV.U32 R41, RZ, RZ, R68 ;  /* 0x000000ffff299224 */ /* 0x000fe200078e0044 */
[----:B------:R0:W-:Y:S04]  /*24430*/  STS.U8 [R6+UR10+0xa500], R45 ;  /* 0x00a5002d06007988 */ /* 0x0001e8000800000a */
[----:B------:R1:W3:Y:S04]  /*24440*/  @!P1 LDG.E.U8 R39, desc[UR24][R40.64] ;  /* 0x0000001828279981 */ /* 0x0002e8000c1e1100 */
[----:B------:R2:W-:Y:S04]  /*24450*/  STS.U8 [R6+UR10+0x8900], R44 ;  /* 0x0089002c06007988 */ /* 0x0005e8000800000a */
[----:B------:R-:W3:Y:S01]  /*24460*/  LDL R68, [R1+0x2b4] ;  /* 0x0002b40001447983 */ /* 0x000ee20000100800 */
[----:B-1----:R-:W-:-:S02]  /*24470*/  PRMT R40, RZ, 0x7610, R40 ;  /* 0x00007610ff287816 */ /* 0x002fc40000000028 */
[----:B------:R-:W-:Y:S01]  /*24480*/  PRMT R41, RZ, 0x7610, R41 ;  /* 0x00007610ff297816 */ /* 0x000fe20000000029 */
[----:B------:R-:W3:Y:S04]  /*24490*/  LDL R67, [R1+0x2b8] ;  /* 0x0002b80001437983 */ /* 0x000ee80000100800 */
[----:B------:R1:W3:Y:S01]  /*244a0*/  @!P1 LDG.E.U8 R40, desc[UR24][R42.64] ;  /* 0x000000182a289981 */ /* 0x0002e2000c1e1100 */
[----:B0-----:R-:W-:-:S03]  /*244b0*/  @!P1 IMAD.MOV.U32 R45, RZ, RZ, R5 ;  /* 0x000000ffff2d9224 */ /* 0x001fc600078e0005 */
[----:B------:R-:W3:Y:S01]  /*244c0*/  LDL R5, [R1+0x274] ;  /* 0x0002740001057983 */ /* 0x000ee20000100800 */
[----:B-1----:R-:W-:Y:S02]  /*244d0*/  @!P1 IMAD.MOV.U32 R42, RZ, RZ, R46 ;  /* 0x000000ffff2a9224 */ /* 0x002fe400078e002e */
[----:B------:R-:W-:Y:S01]  /*244e0*/  @!P1 IMAD.MOV.U32 R43, RZ, RZ, R47 ;  /* 0x000000ffff2b9224 */ /* 0x000fe200078e002f */
[----:B------:R-:W3:Y:S04]  /*244f0*/  LDL R46, [R1+0x460] ;  /* 0x00046000012e7983 */ /* 0x000ee80000100800 */
[----:B------:R-:W3:Y:S04]  /*24500*/  LDL R47, [R1+0x45c] ;  /* 0x00045c00012f7983 */ /* 0x000ee80000100800 */
[----:B------:R0:W3:Y:S02]  /*24510*/  @!P1 LDG.E.U8 R41, desc[UR24][R42.64] ;  /* 0x000000182a299981 */ /* 0x0000e4000c1e1100 */
[----:B0-----:R-:W-:Y:S01]  /*24520*/  PRMT R42, RZ, 0x7610, R42 ;  /* 0x00007610ff2a7816 */ /* 0x001fe2000000002a */
[----:B--2---:R-:W-:-:S02]  /*24530*/  @!P1 IMAD.MOV.U32 R44, RZ, RZ, R4 ;  /* 0x000000ffff2c9224 */ /* 0x004fc400078e0004 */
[----:B------:R-:W2:Y:S04]  /*24540*/  LDL R4, [R1+0x278] ;  /* 0x0002780001047983 */ /* 0x000ea80000100800 */
[----:B------:R4:W2:Y:S02]  /*24550*/  @!P1 LDG.E.U8 R42, desc[UR24][R44.64] ;  /* 0x000000182c2a9981 */ /* 0x0008a4000c1e1100 */
[----:B----4-:R-:W-:Y:S02]  /*24560*/  @!P1 IMAD.MOV.U32 R45, RZ, RZ, R2 ;  /* 0x000000ffff2d9224 */ /* 0x010fe400078e0002 */
[----:B------:R-:W4:Y:S01]  /*24570*/  LDL R2, [R1+0x294] ;  /* 0x0002940001027983 */ /* 0x000f220000100800 */
[----:B---3--:R-:W-:-:S03]  /*24580*/  @!P1 IMAD.MOV.U32 R44, RZ, RZ, R0 ;  /* 0x000000ffff2c9224 */ /* 0x008fc600078e0000 */
[----:B------:R-:W3:Y:S01]  /*24590*/  LDL R0, [R1+0x298] ;  /* 0x0002980001007983 */ /* 0x000ee20000100800 */
[----:B------:R-:W-:-:S06]  /*245a0*/  PRMT R43, RZ, 0x7610, R43 ;  /* 0x00007610ff2b7816 */ /* 0x000fcc000000002b */
[----:B------:R0:W3:Y:S02]  /*245b0*/  @!P1 LDG.E.U8 R43, desc[UR24][R44.64] ;  /* 0x000000182c2b9981 */ /* 0x0000e4000c1e1100 */
[----:B0-----:R-:W-:Y:S02]  /*245c0*/  PRMT R44, RZ, 0x7610, R44 ;  /* 0x00007610ff2c7816 */ /* 0x001fe4000000002c */
[----:B------:R-:W-:Y:S01]  /*245d0*/  PRMT R45, RZ, 0x7610, R45 ;  /* 0x00007610ff2d7816 */ /* 0x000fe2000000002d */
[----:B------:R0:W-:Y:S02]  /*245e0*/  STS.U8 [R6+UR10+0xa900], R49 ;  /* 0x00a9003106007988 */ /* 0x0001e4000800000a */
[----:B0-----:R-:W-:Y:S02]  /*245f0*/  PRMT R49, RZ, 0x7610, R49 ;  /* 0x00007610ff317816 */ /* 0x001fe40000000031 */
[----:B------:R0:W3:Y:S02]  /*24600*/  @!P1 LDG.E.U8 R44, desc[UR24][R46.64] ;  /* 0x000000182e2c9981 */ /* 0x0000e4000c1e1100 */
[----:B0-----:R-:W-:-:S02]  /*24610*/  @!P1 IMAD.MOV.U32 R46, RZ, RZ, R72 ;  /* 0x000000ffff2e9224 */ /* 0x001fc400078e0048 */
[----:B------:R-:W-:Y:S01]  /*24620*/  @!P1 IMAD.MOV.U32 R47, RZ, RZ, R74 ;  /* 0x000000ffff2f9224 */ /* 0x000fe200078e004a */
[----:B------:R0:W-:Y:S04]  /*24630*/  STS.U8 [R6+UR10+0x8d00], R51 ;  /* 0x008d003306007988 */ /* 0x0001e8000800000a */
[----:B------:R1:W3:Y:S04]  /*24640*/  @!P1 LDG.E.U8 R45, desc[UR24][R46.64] ;  /* 0x000000182e2d9981 */ /* 0x0002e8000c1e1100 */
[----:B------:R-:W3:Y:S04]  /*24650*/  LDL R74, [R1+0x314] ;  /* 0x00031400014a7983 */ /* 0x000ee80000100800 */
[----:B------:R-:W3:Y:S01]  /*24660*/  LDL R72, [R1+0x318] ;  /* 0x0003180001487983 */ /* 0x000ee20000100800 */
[----:B-1----:R-:W-:-:S03]  /*24670*/  @!P1 IMAD.MOV.U32 R47, RZ, RZ, R5 ;  /* 0x000000ffff2f9224 */ /* 0x002fc600078e0005 */
[----:B------:R-:W3:Y:S01]  /*24680*/  LDL R5, [R1+0x2d4] ;  /* 0x0002d40001057983 */ /* 0x000ee20000100800 */
[----:B--2---:R-:W-:-:S03]  /*24690*/  @!P1 IMAD.MOV.U32 R46, RZ, RZ, R4 ;  /* 0x000000ffff2e9224 */ /* 0x004fc600078e0004 */
[----:B------:R-:W2:Y:S04]  /*246a0*/  LDL R4, [R1+0x2d8] ;  /* 0x0002d80001047983 */ /* 0x000ea80000100800 */
[----:B------:R4:W2:Y:S02]  /*246b0*/  @!P1 LDG.E.U8 R49, desc[UR24][R46.64] ;  /* 0x000000182e319981 */ /* 0x0008a4000c1e1100 */
[----:B----4-:R-:W-:Y:S02]  /*246c0*/  @!P1 IMAD.MOV.U32 R47, RZ, RZ, R2 ;  /* 0x000000ffff2f9224 */ /* 0x010fe400078e0002 */
[----:B------:R-:W4:Y:S01]  /*246d0*/  LDL R2, [R1+0x2f4] ;  /* 0x0002f40001027983 */ /* 0x000f220000100800 */
[----:B---3--:R-:W-:-:S03]  /*246e0*/  @!P1 IMAD.MOV.U32 R46, RZ, RZ, R0 ;  /* 0x000000ffff2e9224 */ /* 0x008fc600078e0000 */
[----:B------:R-:W3:Y:S01]  /*246f0*/  LDL R0, [R1+0x2f8] ;  /* 0x0002f80001007983 */ /* 0x000ee20000100800 */
[----:B0-----:R-:W-:-:S03]  /*24700*/  PRMT R51, RZ, 0x7610, R51 ;  /* 0x00007610ff337816 */ /* 0x001fc60000000033 */
[----:B------:R0:W-:Y:S04]  /*24710*/  STS.U8 [R6+UR10+0xad00], R52 ;  /* 0x00ad003406007988 */ /* 0x0001e8000800000a */
[----:B------:R1:W3:Y:S01]  /*24720*/  @!P1 LDG.E.U8 R51, desc[UR24][R46.64] ;  /* 0x000000182e339981 */ /* 0x0002e2000c1e1100 */
[----:B0-----:R-:W-:Y:S01]  /*24730*/  PRMT R52, RZ, 0x7610, R52 ;  /* 0x00007610ff347816 */ /* 0x001fe20000000034 */
[----:B-1----:R-:W-:Y:S02]  /*24740*/  @!P1 IMAD.MOV.U32 R46, RZ, RZ, R67 ;  /* 0x000000ffff2e9224 */ /* 0x002fe400078e0043 */
[----:B------:R-:W-:Y:S01]  /*24750*/  @!P1 IMAD.MOV.U32 R47, RZ, RZ, R68 ;  /* 0x000000ffff2f9224 */ /* 0x000fe200078e0044 */
[----:B------:R-:W3:Y:S04]  /*24760*/  LDL R67, [R1+0x338] ;  /* 0x0003380001437983 */ /* 0x000ee80000100800 */
[----:B------:R-:W3:Y:S04]  /*24770*/  LDL R68, [R1+0x334] ;  /* 0x0003340001447983 */ /* 0x000ee80000100800 */
[----:B------:R0:W-:Y:S04]  /*24780*/  STS.U8 [R6+UR10+0x9100], R53 ;  /* 0x0091003506007988 */ /* 0x0001e8000800000a */
[----:B------:R1:W3:Y:S01]  /*24790*/  @!P1 LDG.E.U8 R52, desc[UR24][R46.64] ;  /* 0x000000182e349981 */ /* 0x0002e2000c1e1100 */
[----:B0-----:R-:W-:Y:S01]  /*247a0*/  PRMT R53, RZ, 0x7610, R53 ;  /* 0x00007610ff357816 */ /* 0x001fe20000000035 */
[----:B-1----:R-:W-:-:S02]  /*247b0*/  @!P1 IMAD.MOV.U32 R47, RZ, RZ, R5 ;  /* 0x000000ffff2f9224 */ /* 0x002fc400078e0005 */
[----:B------:R-:W3:Y:S01]  /*247c0*/  LDL R5, [R1+0x354] ;  /* 0x0003540001057983 */ /* 0x000ee20000100800 */
[----:B--2---:R-:W-:-:S03]  /*247d0*/  @!P1 IMAD.MOV.U32 R46, RZ, RZ, R4 ;  /* 0x000000ffff2e9224 */ /* 0x004fc600078e0004 */
[----:B------:R-:W2:Y:S04]  /*247e0*/  LDL R4, [R1+0x358] ;  /* 0x0003580001047983 */ /* 0x000ea80000100800 */
[----:B------:R4:W2:Y:S02]  /*247f0*/  @!P1 LDG.E.U8 R53, desc[UR24][R46.64] ;  /* 0x000000182e359981 */ /* 0x0008a4000c1e1100 */
[----:B----4-:R-:W-:Y:S02]  /*24800*/  @!P1 IMAD.MOV.U32 R47, RZ, RZ, R2 ;  /* 0x000000ffff2f9224 */ /* 0x010fe400078e0002 */
[----:B------:R-:W4:Y:S01]  /*24810*/  LDL R2, [R1+0x374] ;  /* 0x0003740001027983 */ /* 0x000f220000100800 */
[----:B---3--:R-:W-:-:S03]  /*24820*/  @!P1 IMAD.MOV.U32 R46, RZ, RZ, R0 ;  /* 0x000000ffff2e9224 */ /* 0x008fc600078e0000 */
[----:B------:R-:W3:Y:S04]  /*24830*/  LDL R0, [R1+0x378] ;  /* 0x0003780001007983 */ /* 0x000ee80000100800 */
[----:B------:R0:W-:Y:S04]  /*24840*/  STS.U8 [R6+UR10+0xb100], R54 ;  /* 0x00b1003606007988 */ /* 0x0001e8000800000a */
[----:B------:R1:W-:Y:S01]  /*24850*/  STS.U8 [R6+UR10+0x9900], R56 ;  /* 0x0099003806007988 */ /* 0x0003e2000800000a */
[----:B0-----:R-:W-:Y:S02]  /*24860*/  PRMT R54, RZ, 0x7610, R54 ;  /* 0x00007610ff367816 */ /* 0x001fe40000000036 */
[----:B-1----:R-:W-:-:S04]  /*24870*/  PRMT R56, RZ, 0x7610, R56 ;  /* 0x00007610ff387816 */ /* 0x002fc80000000038 */
[----:B------:R0:W3:Y:S04]  /*24880*/  @!P1 LDG.E.U8 R54, desc[UR24][R46.64] ;  /* 0x000000182e369981 */ /* 0x0000e8000c1e1100 */
[----:B------:R1:W-:Y:S01]  /*24890*/  STS.U8 [R6+UR10+0x9d00], R58 ;  /* 0x009d003a06007988 */ /* 0x0003e2000800000a */
[----:B0-----:R-:W-:Y:S02]  /*248a0*/  @!P1 IMAD.MOV.U32 R46, RZ, RZ, R72 ;  /* 0x000000ffff2e9224 */ /* 0x001fe400078e0048 */
[----:B------:R-:W-:Y:S01]  /*248b0*/  @!P1 IMAD.MOV.U32 R47, RZ, RZ, R74 ;  /* 0x000000ffff2f9224 */ /* 0x000fe200078e004a */
[----:B-1----:R-:W-:-:S04]  /*248c0*/  PRMT R58, RZ, 0x7610, R58 ;  /* 0x00007610ff3a7816 */ /* 0x002fc8000000003a */
[----:B------:R0:W3:Y:S04]  /*248d0*/  @!P1 LDG.E.U8 R56, desc[UR24][R46.64] ;  /* 0x000000182e389981 */ /* 0x0000e8000c1e1100 */
[----:B------:R1:W-:Y:S01]  /*248e0*/  STS.U8 [R6+UR10+0xbd00], R60 ;  /* 0x00bd003c06007988 */ /* 0x0003e2000800000a */
[----:B0-----:R-:W-:Y:S02]  /*248f0*/  @!P1 IMAD.MOV.U32 R46, RZ, RZ, R67 ;  /* 0x000000ffff2e9224 */ /* 0x001fe400078e0043 */
[----:B------:R-:W-:Y:S01]  /*24900*/  @!P1 IMAD.MOV.U32 R47, RZ, RZ, R68 ;  /* 0x000000ffff2f9224 */ /* 0x000fe200078e0044 */
[----:B------:R-:W3:Y:S04]  /*24910*/  LDL R67, [R1+0x398] ;  /* 0x0003980001437983 */ /* 0x000ee80000100800 */
[----:B------:R-:W3:Y:S01]  /*24920*/  LDL R68, [R1+0x394] ;  /* 0x0003940001447983 */ /* 0x000ee20000100800 */
[----:B-1----:R-:W-:-:S03]  /*24930*/  PRMT R60, RZ, 0x7610, R60 ;  /* 0x00007610ff3c7816 */ /* 0x002fc6000000003c */
[----:B------:R0:W3:Y:S02]  /*24940*/  @!P1 LDG.E.U8 R58, desc[UR24][R46.64] ;  /* 0x000000182e3a9981 */ /* 0x0000e4000c1e1100 */
[----:B0-----:R-:W-:Y:S02]  /*24950*/  @!P1 IMAD.MOV.U32 R47, RZ, RZ, R5 ;  /* 0x000000ffff2f9224 */ /* 0x001fe400078e0005 */
        /* <DEDUP_REMOVED lines=9> */
[----:B------:R1:W-:Y:S04]  /*249f0*/  STS.U8 [R6+UR10+0x9500], R64 ;  /* 0x0095004006007988 */ /* 0x0003e8000800000a */
[----:B------:R1:W-:Y:S01]  /*24a00*/  STS.U8 [R6+UR10+0xb500], R66 ;  /* 0x00b5004206007988 */ /* 0x0003e2000800000a */
[----:B0-----:R-:W-:-:S03]  /*24a10*/  PRMT R62, RZ, 0x7610, R62 ;  /* 0x00007610ff3e7816 */ /* 0x001fc6000000003e */
[----:B------:R-:W3:Y:S01]  /*24a20*/  LDL.LU R84, [R1+0x3c] ;  /* 0x00003c0001547983 */ /* 0x000ee20000300800 */
[----:B-1----:R-:W-:-:S03]  /*24a30*/  PRMT R64, RZ, 0x7610, R64 ;  /* 0x00007610ff407816 */ /* 0x002fc60000000040 */
[----:B------:R0:W3:Y:S04]  /*24a40*/  @!P1 LDG.E.U8 R62, desc[UR24][R46.64] ;  /* 0x000000182e3e9981 */ /* 0x0000e8000c1e1100 */
[----:B------:R-:W3:Y:S01]  /*24a50*/  LDL R6, [R1+0x3f8] ;  /* 0x0003f80001067983 */ /* 0x000ee20000100800 */
[----:B------:R-:W-:Y:S01]  /*24a60*/  PRMT R66, RZ, 0x7610, R66 ;  /* 0x00007610ff427816 */ /* 0x000fe20000000042 */
[----:B0-----:R-:W-:Y:S02]  /*24a70*/  @!P1 IMAD.MOV.U32 R46, RZ, RZ, R67 ;  /* 0x000000ffff2e9224 */ /* 0x001fe400078e0043 */
[----:B------:R-:W3:Y:S01]  /*24a80*/  LDL R67, [R1+0x3f4] ;  /* 0x0003f40001437983 */ /* 0x000ee20000100800 */
[----:B------:R-:W-:-:S03]  /*24a90*/  @!P1 IMAD.MOV.U32 R47, RZ, RZ, R68 ;  /* 0x000000ffff2f9224 */ /* 0x000fc600078e0044 */
[----:B------:R-:W3:Y:S04]  /*24aa0*/  LDL.LU R93, [R1+0x4c] ;  /* 0x00004c00015d7983 */ /* 0x000ee80000300800 */
[----:B------:R0:W3:Y:S04]  /*24ab0*/  @!P1 LDG.E.U8 R64, desc[UR24][R46.64] ;  /* 0x000000182e409981 */ /* 0x0000e8000c1e1100 */
[----:B------:R-:W3:Y:S01]  /*24ac0*/  LDL.LU R68, [R1+0x40] ;  /* 0x0000400001447983 */ /* 0x000ee20000300800 */
[----:B------:R-:W1:Y:S03]  /*24ad0*/  S2R R7, SR_TID.X ;  /* 0x0000000000077919 */ /* 0x000e660000002100 */
[----:B------:R-:W3:Y:S04]  /*24ae0*/  LDL R74, [R1+0x454] ;  /* 0x00045400014a7983 */ /* 0x000ee80000100800 */
[----:B------:R-:W3:Y:S04]  /*24af0*/  LDL R72, [R1+0x458] ;  /* 0x0004580001487983 */ /* 0x000ee80000100800 */
[----:B------:R-:W3:Y:S01]  /*24b00*/  LDL R82, [R1+0x1d8] ;  /* 0x0001d80001527983 */ /* 0x000ee20000100800 */
[----:B0-----:R-:W-:-:S03]  /*24b10*/  @!P1 IMAD.MOV.U32 R47, RZ, RZ, R5 ;  /* 0x000000ffff2f9224 */ /* 0x001fc600078e0005 */
        /* <DEDUP_REMOVED lines=8> */
[----:B-1----:R-:W-:-:S04]  /*24ba0*/  LOP3.LUT R7, R7, 0x7f, RZ, 0xc0, !PT ;  /* 0x0000007f07077812 */ /* 0x002fc800078ec0ff */
[----:B------:R-:W-:-:S05]  /*24bb0*/  LOP3.LUT R7, R7, 0x30, RZ, 0x3c, !PT ;  /* 0x0000003007077812 */ /* 0x000fca00078e3cff */
[----:B------:R0:W-:Y:S04]  /*24bc0*/  STS.U8 [R7+UR10+0x8180], R71 ;  /* 0x0081804707007988 */ /* 0x0001e8000800000a */
[----:B------:R1:W-:Y:S01]  /*24bd0*/  STS.U8 [R7+UR10+0xa180], R73 ;  /* 0x00a1804907007988 */ /* 0x0003e2000800000a */
[----:B0-----:R-:W-:Y:S02]  /*24be0*/  PRMT R71, RZ, 0x7610, R71 ;  /* 0x00007610ff477816 */ /* 0x001fe40000000047 */
[----:B-1----:R-:W-:-:S04]  /*24bf0*/  PRMT R73, RZ, 0x7610, R73 ;  /* 0x00007610ff497816 */ /* 0x002fc80000000049 */
[----:B------:R0:W3:Y:S04]  /*24c00*/  @!P1 LDG.E.U8 R71, desc[UR24][R46.64] ;  /* 0x000000182e479981 */ /* 0x0000e8000c1e1100 */
[----:B------:R1:W-:Y:S01]  /*24c10*/  STS.U8 [R7+UR10+0x8580], R75 ;  /* 0x0085804b07007988 */ /* 0x0003e2000800000a */
[----:B0-----:R-:W-:-:S03]  /*24c20*/  @!P1 IMAD.MOV.U32 R46, RZ, RZ, R6 ;  /* 0x000000ffff2e9224 */ /* 0x001fc600078e0006 */
[----:B------:R-:W3:Y:S01]  /*24c30*/  LDL R6, [R1+0x17c] ;  /* 0x00017c0001067983 */ /* 0x000ee20000100800 */
[----:B-1----:R-:W-:Y:S01]  /*24c40*/  PRMT R75, RZ, 0x7610, R75 ;  /* 0x00007610ff4b7816 */ /* 0x002fe2000000004b */
[----:B------:R-:W-:Y:S02]  /*24c50*/  @!P1 IMAD.MOV.U32 R47, RZ, RZ, R67 ;  /* 0x000000ffff2f9224 */ /* 0x000fe400078e0043 */
[----:B------:R-:W3:Y:S04]  /*24c60*/  LDL R67, [R1+0x178] ;  /* 0x0001780001437983 */ /* 0x000ee80000100800 */
[----:B------:R0:W3:Y:S04]  /*24c70*/  @!P1 LDG.E.U8 R73, desc[UR24][R46.64] ;  /* 0x000000182e499981 */ /* 0x0000e8000c1e1100 */
[----:B------:R1:W-:Y:S04]  /*24c80*/  STS.U8 [R7+UR10+0xb180], R68 ;  /* 0x00b1804407007988 */ /* 0x0003e8000800000a */
[----:B-1----:R-:W3:Y:S01]  /*24c90*/  LDL R68, [R1+0x1dc] ;  /* 0x0001dc0001447983 */ /* 0x002ee20000100800 */
        /* <DEDUP_REMOVED lines=22> */
[----:B------:R0:W-:Y:S01]  /*24e00*/  STS.U8 [R7+UR10+0x9580], R85 ;  /* 0x0095805507007988 */ /* 0x0001e2000800000a */
[----:B-1----:R-:W-:-:S03]  /*24e10*/  PRMT R83, RZ, 0x7610, R83 ;  /* 0x00007610ff537816 */ /* 0x002fc60000000053 */
[----:B------:R1:W3:Y:S04]  /*24e20*/  @!P1 LDG.E.U8 R81, desc[UR24][R46.64] ;  /* 0x000000182e519981 */ /* 0x0002e8000c1e1100 */
[----:B------:R-:W3:Y:S01]  /*24e30*/  LDL R6, [R1+0x21c] ;  /* 0x00021c0001067983 */ /* 0x000ee20000100800 */
[----:B0-----:R-:W-:-:S03]  /*24e40*/  PRMT R85, RZ, 0x7610, R85 ;  /* 0x00007610ff557816 */ /* 0x001fc60000000055 */
[----:B------:R0:W-:Y:S04]  /*24e50*/  STS.U8 [R7+UR10+0xb580], R87 ;  /* 0x00b5805707007988 */ /* 0x0001e8000800000a */
[----:B------:R1:W-:Y:S01]  /*24e60*/  STS.U8 [R7+UR10+0x8d80], R84 ;  /* 0x008d805407007988 */ /* 0x0003e2000800000a */
[----:B0-----:R-:W-:-:S03]  /*24e70*/  PRMT R87, RZ, 0x7610, R87 ;  /* 0x00007610ff577816 */ /* 0x001fc60000000057 */
[----:B------:R0:W-:Y:S01]  /*24e80*/  STS.U8 [R7+UR10+0xad80], R93 ;  /* 0x00ad805d07007988 */ /* 0x0001e2000800000a */
[----:B-1----:R-:W-:-:S03]  /*24e90*/  @!P1 IMAD.MOV.U32 R47, RZ, RZ, R5 ;  /* 0x000000ffff2f9224 */ /* 0x002fc600078e0005 */
[----:B------:R-:W3:Y:S01]  /*24ea0*/  LDL R5, [R1+0x478] ;  /* 0x0004780001057983 */ /* 0x000ee20000100800 */
[----:B--2---:R-:W-:-:S03]  /*24eb0*/  @!P1 IMAD.MOV.U32 R46, RZ, RZ, R4 ;  /* 0x000000ffff2e9224 */ /* 0x004fc600078e0004 */
[----:B------:R-:W2:Y:S04]  /*24ec0*/  LDL R4, [R1+0x47c] ;  /* 0x00047c0001047983 */ /* 0x000ea80000100800 */
[----:B------:R4:W2:Y:S02]  /*24ed0*/  @!P1 LDG.E.U8 R83, desc[UR24][R46.64] ;  /* 0x000000182e539981 */ /* 0x0008a4000c1e1100 */
[----:B----4-:R-:W-:Y:S02]  /*24ee0*/  @!P1 IMAD.MOV.U32 R47, RZ, RZ, R2 ;  /* 0x000000ffff2f9224 */ /* 0x010fe400078e0002 */
[----:B------:R-:W4:Y:S01]  /*24ef0*/  LDL.LU R2, [R1+0xe4] ;  /* 0x0000e40001027983 */ /* 0x000f220000300800 */
[----:B---3--:R-:W-:-:S03]  /*24f00*/  @!P1 IMAD.MOV.U32 R46, RZ, RZ, R0 ;  /* 0x000000ffff2e9224 */ /* 0x008fc600078e0000 */
[----:B------:R-:W3:Y:S04]  /*24f10*/  LDL.LU R67, [R1+0xe0] ;  /* 0x0000e00001437983 */ /* 0x000ee80000300800 */
[----:B------:R-:W2:Y:S04]  /*24f20*/  LDL.LU R72, [R1+0xc4] ;  /* 0x0000c40001487983 */ /* 0x000ea80000300800 */
[----:B------:R-:W2:Y:S04]  /*24f30*/  LDL.LU R74, [R1+0xc0] ;  /* 0x0000c000014a7983 */ /* 0x000ea80000300800 */
[----:B------:R-:W2:Y:S04]  /*24f40*/  LDL.LU R76, [R1+0xa4] ;  /* 0x0000a400014c7983 */ /* 0x000ea80000300800 */
[----:B------:R-:W2:Y:S04]  /*24f50*/  LDL.LU R78, [R1+0xa0] ;  /* 0x0000a000014e7983 */ /* 0x000ea80000300800 */
[----:B------:R1:W2:Y:S04]  /*24f60*/  @!P1 LDG.E.U8 R85, desc[UR24][R46.64] ;  /* 0x000000182e559981 */ /* 0x0002a8000c1e1100 */
[----:B------:R-:W2:Y:S04]  /*24f70*/  LDL.LU R0, [R1+0x84] ;  /* 0x0000840001007983 */ /* 0x000ea80000300800 */
[----:B------:R-:W2:Y:S01]  /*24f80*/  LDL.LU R80, [R1+0x80] ;  /* 0x0000800001507983 */ /* 0x000ea20000300800 */
[----:B-1----:R-:W-:-:S02]  /*24f90*/  @!P1 IMAD.MOV.U32 R46, RZ, RZ, R68 ;  /* 0x000000ffff2e9224 */ /* 0x002fc400078e0044 */
[----:B------:R-:W-:Y:S01]  /*24fa0*/  @!P1 IMAD.MOV.U32 R47, RZ, RZ, R82 ;  /* 0x000000ffff2f9224 */ /* 0x000fe200078e0052 */
[----:B------:R-:W2:Y:S04]  /*24fb0*/  LDL.LU R84, [R1+0x64] ;  /* 0x0000640001547983 */ /* 0x000ea80000300800 */
[----:B------:R-:W2:Y:S04]  /*24fc0*/  LDL.LU R82, [R1+0x60] ;  /* 0x0000600001527983 */ /* 0x000ea80000300800 */
[----:B0-----:R-:W2:Y:S04]  /*24fd0*/  LDL.LU R93, [R1+0x38] ;  /* 0x00003800015d7983 */ /* 0x001ea80000300800 */
[----:B------:R-:W2:Y:S04]  /*24fe0*/  LDL.LU R68, [R1+0x34] ;  /* 0x0000340001447983 */ /* 0x000ea80000300800 */
[----:B------:R0:W2:Y:S04]  /*24ff0*/  @!P1 LDG.E.U8 R87, desc[UR24][R46.64] ;  /* 0x000000182e579981 */ /* 0x0000a8000c1e1100 */
[----:B------:R-:W0:Y:S04]  /*25000*/  LDL R46, [R1+0x1f8] ;  /* 0x0001f800012e7983 */ /* 0x000e280000100800 */
[----:B------:R-:W0:Y:S04]  /*25010*/  LDL R47, [R1+0x1fc] ;  /* 0x0001fc00012f7983 */ /* 0x000e280000100800 */
[----:B------:R1:W-:Y:S02]  /*25020*/  STS.U8 [R7+UR10+0x9980], R89 ;  /* 0x0099805907007988 */ /* 0x0003e4000800000a */
[----:B-1----:R-:W-:-:S02]  /*25030*/  PRMT R89, RZ, 0x7610, R89 ;  /* 0x00007610ff597816 */ /* 0x002fc40000000059 */
[----:B------:R-:W-:Y:S02]  /*25040*/  LOP3.LUT R3, R3, 0x40, RZ, 0x3c, !PT ;  /* 0x0000004003037812 */ /* 0x000fe400078e3cff */
[----:B0-----:R-:W-:-:S04]  /*25050*/  @!P1 LOP3.LUT R47, R47, R46, RZ, 0x3c, !PT ;  /* 0x0000002e2f2f9212 */ /* 0x001fc800078e3cff */
[----:B------:R-:W-:-:S04]  /*25060*/  @!P1 LOP3.LUT R46, R47, R46, RZ, 0x3c, !PT ;  /* 0x0000002e2f2e9212 */ /* 0x000fc800078e3cff */
[----:B------:R-:W-:-:S05]  /*25070*/  @!P1 LOP3.LUT R47, R47, R46, RZ, 0x3c, !PT ;  /* 0x0000002e2f2f9212 */ /* 0x000fca00078e3cff */
[----:B------:R0:W2:Y:S04]  /*25080*/  @!P1 LDG.E.U8 R89, desc[UR24][R46.64] ;  /* 0x000000182e599981 */ /* 0x0000a8000c1e1100 */
[----:B------:R-:W2:Y:S04]  /*25090*/  LDL R47, [R1+0x218] ;  /* 0x00021800012f7983 */ /* 0x000ea80000100800 */
[----:B------:R-:W-:Y:S04]  /*250a0*/  STS.U8 [R7+UR10+0xb980], R91 ;  /* 0x00b9805b07007988 */ /* 0x000fe8000800000a */
[----:B------:R-:W-:Y:S04]  /*250b0*/  STS.U8 [R7+UR10+0x9d80], R92 ;  /* 0x009d805c07007988 */ /* 0x000fe8000800000a */
[----:B------:R-:W-:Y:S04]  /*250c0*/  STS.U8 [R7+UR10+0xbd80], R90 ;  /* 0x00bd805a07007988 */ /* 0x000fe8000800000a */
[----:B----4-:R-:W-:Y:S04]  /*250d0*/  STS.U8 [R3+UR10+0x8200], R2 ;  /* 0x0082000203007988 */ /* 0x010fe8000800000a */
[----:B---3--:R-:W-:Y:S04]  /*250e0*/  STS.U8 [R3+UR10+0xa200], R67 ;  /* 0x00a2004303007988 */ /* 0x008fe8000800000a */
[----:B--2---:R-:W-:Y:S04]  /*250f0*/  STS.U8 [R3+UR10+0x8600], R72 ;  /* 0x0086004803007988 */ /* 0x004fe8000800000a */
[----:B------:R-:W-:Y:S04]  /*25100*/  STS.U8 [R3+UR10+0xa600], R74 ;  /* 0x00a6004a03007988 */ /* 0x000fe8000800000a */
[----:B------:R-:W-:Y:S04]  /*25110*/  STS.U8 [R3+UR10+0x8a00], R76 ;  /* 0x008a004c03007988 */ /* 0x000fe8000800000a */
[----:B------:R-:W-:Y:S04]  /*25120*/  STS.U8 [R3+UR10+0xaa00], R78 ;  /* 0x00aa004e03007988 */ /* 0x000fe8000800000a */
[----:B------:R-:W-:Y:S04]  /*25130*/  STS.U8 [R3+UR10+0x8e00], R0 ;  /* 0x008e000003007988 */ /* 0x000fe8000800000a */
[----:B------:R-:W-:Y:S04]  /*25140*/  STS.U8 [R3+UR10+0xae00], R80 ;  /* 0x00ae005003007988 */ /* 0x000fe8000800000a */
[----:B------:R1:W-:Y:S02]  /*25150*/  STS.U8 [R3+UR10+0x9200], R84 ;  /* 0x0092005403007988 */ /* 0x0003e4000800000a */
[----:B-1----:R-:W1:Y:S01]  /*25160*/  S2R R84, SR_TID.X ;  /* 0x0000000000547919 */ /* 0x002e620000002100 */
[----:B------:R-:W-:Y:S01]  /*25170*/  PRMT R91, RZ, 0x7610, R91 ;  /* 0x00007610ff5b7816 */ /* 0x000fe2000000005b */
[----:B0-----:R-:W-:Y:S01]  /*25180*/  @!P1 IMAD.MOV.U32 R46, RZ, RZ, R6 ;  /* 0x000000ffff2e9224 */ /* 0x001fe200078e0006 */
[----:B------:R0:W-:Y:S04]  /*25190*/  STS.U8 [R3+UR10+0xb200], R82 ;  /* 0x00b2005203007988 */ /* 0x0001e8000800000a */
[----:B------:R-:W-:Y:S04]  /*251a0*/  STS.U8 [R3+UR10+0x9600], R93 ;  /* 0x0096005d03007988 */ /* 0x000fe8000800000a */
[----:B------:R-:W-:Y:S04]  /*251b0*/  STS.U8 [R3+UR10+0xb600], R68 ;  /* 0x00b6004403007988 */ /* 0x000fe8000800000a */
[----:B------:R-:W-:Y:S04]  /*251c0*/  STS.U8 [R3+UR10+0x9a00], R70 ;  /* 0x009a004603007988 */ /* 0x000fe8000800000a */
[----:B------:R-:W-:Y:S04]  /*251d0*/  STS.U8 [R3+UR10+0xba00], R69 ;  /* 0x00ba004503007988 */ /* 0x000fe8000800000a */
[----:B------:R2:W-:Y:S04]  /*251e0*/  STS.U8 [R3+UR10+0x9e00], R88 ;  /* 0x009e005803007988 */ /* 0x0005e8000800000a */
[----:B------:R3:W-:Y:S04]  /*251f0*/  STS.U8 [R3+UR10+0xbe00], R86 ;  /* 0x00be005603007988 */ /* 0x0007e8000800000a */
[----:B------:R4:W3:Y:S02]  /*25200*/  @!P1 LDG.E.U8 R91, desc[UR24][R46.64] ;  /* 0x000000182e5b9981 */ /* 0x0008e4000c1e1100 */
[----:B----4-:R-:W-:-:S02]  /*25210*/  @!P1 IMAD.MOV.U32 R46, RZ, RZ, R4 ;  /* 0x000000ffff2e9224 */ /* 0x010fc400078e0004 */
[----:B------:R-:W4:Y:S04]  /*25220*/  LDL.LU R4, [R1+0xdc] ;  /* 0x0000dc0001047983 */ /* 0x000f280000300800 */
[----:B------:R-:W4:Y:S04]  /*25230*/  LDL.LU R2, [R1+0xd8] ;  /* 0x0000d80001027983 */ /* 0x000f280000300800 */
[----:B------:R-:W4:Y:S04]  /*25240*/  LDL.LU R0, [R1+0xbc] ;  /* 0x0000bc0001007983 */ /* 0x000f280000300800 */
[----:B------:R-:W4:Y:S04]  /*25250*/  LDL.LU R7, [R1+0xb8] ;  /* 0x0000b80001077983 */ /* 0x000f280000300800 */
[----:B------:R-:W4:Y:S04]  /*25260*/  LDL.LU R6, [R1+0x9c] ;  /* 0x00009c0001067983 */ /* 0x000f280000300800 */
[----:B------:R-:W4:Y:S01]  /*25270*/  LDL.LU R90, [R1+0x78] ;  /* 0x00007800015a7983 */ /* 0x000f220000300800 */
[----:B------:R-:W-:-:S03]  /*25280*/  @!P1 IMAD.MOV.U32 R47, RZ, RZ, R5 ;  /* 0x000000ffff2f9224 */ /* 0x000fc600078e0005 */
[----:B------:R-:W4:Y:S01]  /*25290*/  LDL.LU R67, [R1+0x5c] ;  /* 0x00005c0001437983 */ /* 0x000f220000300800 */
[----:B-1----:R-:W-:-:S03]  /*252a0*/  LOP3.LUT R5, R84, 0x7f, RZ, 0xc0, !PT ;  /* 0x0000007f54057812 */ /* 0x002fc600078ec0ff */
[----:B------:R-:W4:Y:S04]  /*252b0*/  LDL.LU R72, [R1+0x58] ;  /* 0x0000580001487983 */ /* 0x000f280000300800 */
[----:B------:R-:W4:Y:S04]  /*252c0*/  LDL.LU R74, [R1+0x30] ;  /* 0x00003000014a7983 */ /* 0x000f280000300800 */
[----:B------:R-:W4:Y:S04]  /*252d0*/  LDL.LU R76, [R1+0x2c] ;  /* 0x00002c00014c7983 */ /* 0x000f280000300800 */
[----:B0-----:R-:W4:Y:S04]  /*252e0*/  LDL.LU R82, [R1+0x10] ;  /* 0x0000100001527983 */ /* 0x001f280000300800 */
[----:B------:R-:W4:Y:S04]  /*252f0*/  LDL.LU R84, [R1+0xc] ;  /* 0x00000c0001547983 */ /* 0x000f280000300800 */
[----:B--2---:R-:W2:Y:S04]  /*25300*/  LDL.LU R88, [R1+0x7c] ;  /* 0x00007c0001587983 */ /* 0x004ea80000300800 */
[----:B---3--:R-:W3:Y:S01]  /*25310*/  LDL.LU R86, [R1+0x98] ;  /* 0x0000980001567983 */ /* 0x008ee20000300800 */
[----:B------:R-:W-:-:S03]  /*25320*/  LOP3.LUT R78, R5, 0x50, RZ, 0x3c, !PT ;  /* 0x00000050054e7812 */ /* 0x000fc600078e3cff */
[----:B------:R-:W2:Y:S04]  /*25330*/  LDL.LU R80, [R1+0xd4] ;  /* 0x0000d40001507983 */ /* 0x000ea80000300800 */
[----:B------:R-:W2:Y:S04]  /*25340*/  LDL.LU R93, [R1+0xd0] ;  /* 0x0000d000015d7983 */ /* 0x000ea80000300800 */
[----:B------:R-:W2:Y:S04]  /*25350*/  LDL.LU R68, [R1+0xb4] ;  /* 0x0000b40001447983 */ /* 0x000ea80000300800 */
[----:B------:R-:W2:Y:S04]  /*25360*/  LDL.LU R69, [R1+0xb0] ;  /* 0x0000b00001457983 */ /* 0x000ea80000300800 */
[----:B------:R-:W2:Y:S04]  /*25370*/  LDL.LU R70, [R1+0x94] ;  /* 0x0000940001467983 */ /* 0x000ea80000300800 */
[----:B------:R-:W2:Y:S04]  /*25380*/  LDL.LU R3, [R1+0x90] ;  /* 0x0000900001037983 */ /* 0x000ea80000300800 */
[----:B----4-:R0:W-:Y:S04]  /*25390*/  STS.U8 [R78+UR10+0x8280], R4 ;  /* 0x008280044e007988 */ /* 0x0101e8000800000a */
[----:B------:R1:W-:Y:S04]  /*253a0*/  STS.U8 [R78+UR10+0xa280], R2 ;  /* 0x00a280024e007988 */ /* 0x0003e8000800000a */
[----:B------:R4:W-:Y:S04]  /*253b0*/  STS.U8 [R78+UR10+0x8680], R0 ;  /* 0x008680004e007988 */ /* 0x0009e8000800000a */
[----:B0-----:R-:W2:Y:S04]  /*253c0*/  LDL.LU R4, [R1+0x70] ;  /* 0x0000700001047983 */ /* 0x001ea80000300800 */
[----:B-1----:R-:W2:Y:S04]  /*253d0*/  LDL.LU R2, [R1+0x54] ;  /* 0x0000540001027983 */ /* 0x002ea80000300800 */
[----:B----4-:R-:W4:Y:S04]  /*253e0*/  LDL.LU R0, [R1+0x50] ;  /* 0x0000500001007983 */ /* 0x010f280000300800 */
[----:B------:R0:W-:Y:S04]  /*253f0*/  STS.U8 [R78+UR10+0xa680], R7 ;  /* 0x00a680074e007988 */ /* 0x0001e8000800000a */
[----:B------:R1:W-:Y:S04]  /*25400*/  STS.U8 [R78+UR10+0x8a80], R6 ;  /* 0x008a80064e007988 */ /* 0x0003e8000800000a */
[----:B0-----:R-:W4:Y:S04]  /*25410*/  LDL.LU R7, [R1+0x8] ;  /* 0x0000080001077983 */ /* 0x001f280000300800 */
[----:B-1----:R-:W4:Y:S04]  /*25420*/  LDL.LU R6, [R1+0x4] ;  /* 0x0000040001067983 */ /* 0x002f280000300800 */
[----:B---3--:R0:W-:Y:S04]  /*25430*/  STS.U8 [R78+UR10+0xaa80], R86 ;  /* 0x00aa80564e007988 */ /* 0x0081e8000800000a */
[----:B--2---:R1:W-:Y:S04]  /*25440*/  STS.U8 [R78+UR10+0x8e80], R88 ;  /* 0x008e80584e007988 */ /* 0x0043e8000800000a */
[----:B------:R2:W-:Y:S04]  /*25450*/  STS.U8 [R78+UR10+0xae80], R90 ;  /* 0x00ae805a4e007988 */ /* 0x0005e8000800000a */
[----:B0-----:R-:W3:Y:S04]  /*25460*/  LDL.LU R86, [R1+0xa8] ;  /* 0x0000a80001567983 */ /* 0x001ee80000300800 */
[----:B-1----:R-:W3:Y:S04]  /*25470*/  LDL.LU R88, [R1+0x8c] ;  /* 0x00008c0001587983 */ /* 0x002ee80000300800 */
[----:B--2---:R-:W2:Y:S04]  /*25480*/  LDL.LU R90, [R1+0x88] ;  /* 0x00008800015a7983 */ /* 0x004ea80000300800 */
[----:B------:R0:W-:Y:S04]  /*25490*/  STS.U8 [R78+UR10+0x9280], R67 ;  /* 0x009280434e007988 */ /* 0x0001e8000800000a */
[----:B------:R1:W-:Y:S04]  /*254a0*/  STS.U8 [R78+UR10+0xb280], R72 ;  /* 0x00b280484e007988 */ /* 0x0003e8000800000a */
[----:B------:R1:W-:Y:S04]  /*254b0*/  STS.U8 [R78+UR10+0x9680], R74 ;  /* 0x0096804a4e007988 */ /* 0x0003e8000800000a */
[----:B0-----:R-:W2:Y:S04]  /*254c0*/  LDL.LU R67, [R1+0xd50] ;  /* 0x000d500001437983 */ /* 0x001ea80000300800 */
[----:B-1----:R-:W2:Y:S04]  /*254d0*/  LDL.LU R72, [R1+0xd4c] ;  /* 0x000d4c0001487983 */ /* 0x002ea80000300800 */
[----:B------:R-:W2:Y:S04]  /*254e0*/  LDL.LU R74, [R1+0xd48] ;  /* 0x000d4800014a7983 */ /* 0x000ea80000300800 */
[----:B------:R0:W-:Y:S04]  /*254f0*/  STS.U8 [R78+UR10+0xb680], R76 ;  /* 0x00b6804c4e007988 */ /* 0x0001e8000800000a */
[----:B------:R1:W-:Y:S04]  /*25500*/  STS.U8 [R78+UR10+0x9a80], R82 ;  /* 0x009a80524e007988 */ /* 0x0003e8000800000a */
[----:B------:R1:W-:Y:S04]  /*25510*/  STS.U8 [R78+UR10+0xba80], R84 ;  /* 0x00ba80544e007988 */ /* 0x0003e8000800000a */
[----:B0-----:R-:W2:Y:S04]  /*25520*/  LDL.LU R76, [R1+0xd44] ;  /* 0x000d4400014c7983 */ /* 0x001ea80000300800 */
[----:B-1----:R-:W2:Y:S04]  /*25530*/  LDL.LU R82, [R1+0xd40] ;  /* 0x000d400001527983 */ /* 0x002ea80000300800 */
[----:B------:R-:W2:Y:S01]  /*25540*/  LDL.LU R84, [R1+0xd3c] ;  /* 0x000d3c0001547983 */ /* 0x000ea20000300800 */
[----:B------:R-:W-:-:S03]  /*25550*/  LOP3.LUT R5, R5, 0x60, RZ, 0x3c, !PT ;  /* 0x0000006005057812 */ /* 0x000fc600078e3cff */
[----:B--2---:R0:W-:Y:S04]  /*25560*/  STS.U8 [R78+UR10+0x9e80], R84 ;  /* 0x009e80544e007988 */ /* 0x0041e8000800000a */
[----:B------:R1:W-:Y:S04]  /*25570*/  STS.U8 [R78+UR10+0xbe80], R82 ;  /* 0x00be80524e007988 */ /* 0x0003e8000800000a */
[----:B0-----:R-:W2:Y:S04]  /*25580*/  LDL.LU R84, [R1+0xac] ;  /* 0x0000ac0001547983 */ /* 0x001ea80000300800 */
[----:B-1----:R-:W2:Y:S04]  /*25590*/  LDL.LU R78, [R1+0xd38] ;  /* 0x000d3800014e7983 */ /* 0x002ea80000300800 */
[----:B------:R-:W2:Y:S04]  /*255a0*/  LDL.LU R82, [R1+0x74] ;  /* 0x0000740001527983 */ /* 0x000ea80000300800 */
[----:B------:R0:W-:Y:S04]  /*255b0*/  STS.U8 [R5+UR10+0x8300], R80 ;  /* 0x0083005005007988 */ /* 0x0001e8000800000a */
[----:B------:R1:W-:Y:S04]  /*255c0*/  STS.U8 [R5+UR10+0xa300], R93 ;  /* 0x00a3005d05007988 */ /* 0x0003e8000800000a */
[----:B------:R3:W-:Y:S04]  /*255d0*/  STS.U8 [R5+UR10+0x8700], R68 ;  /* 0x0087004405007988 */ /* 0x0007e8000800000a */
[----:B0-----:R-:W4:Y:S04]  /*255e0*/  LDL.LU R80, [R1+0xd34] ;  /* 0x000d340001507983 */ /* 0x001f280000300800 */
[----:B-1----:R-:W4:Y:S04]  /*255f0*/  LDL.LU R93, [R1+0xd30] ;  /* 0x000d3000015d7983 */ /* 0x002f280000300800 */
[----:B------:R0:W-:Y:S04]  /*25600*/  STS.U8 [R5+UR10+0xa700], R69 ;  /* 0x00a7004505007988 */ /* 0x0001e8000800000a */
[----:B---3--:R-:W3:Y:S04]  /*25610*/  LDL.LU R68, [R1+0xd2c] ;  /* 0x000d2c0001447983 */ /* 0x008ee80000300800 */
[----:B------:R1:W-:Y:S04]  /*25620*/  STS.U8 [R5+UR10+0x8b00], R70 ;  /* 0x008b004605007988 */ /* 0x0003e8000800000a */
[----:B0-----:R-:W3:Y:S04]  /*25630*/  LDL.LU R69, [R1+0xd28] ;  /* 0x000d280001457983 */ /* 0x001ee80000300800 */
[----:B------:R0:W-:Y:S04]  /*25640*/  STS.U8 [R5+UR10+0xab00], R3 ;  /* 0x00ab000305007988 */ /* 0x0001e8000800000a */
[----:B-1----:R-:W3:Y:S04]  /*25650*/  LDL.LU R70, [R1+0xd24] ;  /* 0x000d240001467983 */ /* 0x002ee80000300800 */
[----:B0-----:R-:W3:Y:S04]  /*25660*/  LDL.LU R3, [R1+0xd20] ;  /* 0x000d200001037983 */ /* 0x001ee80000300800 */
[----:B--2---:R-:W-:Y:S04]  /*25670*/  STS.U8 [R5+UR10+0x8f00], R82 ;  /* 0x008f005205007988 */ /* 0x004fe8000800000a */
[----:B------:R0:W-:Y:S04]  /*25680*/  STS.U8 [R5+UR10+0xaf00], R4 ;  /* 0x00af000405007988 */ /* 0x0001e8000800000a */
[----:B0-----:R-:W2:Y:S04]  /*25690*/  LDL.LU R4, [R1+0xd1c] ;  /* 0x000d1c0001047983 */ /* 0x001ea80000300800 */
[----:B------:R0:W-:Y:S04]  /*256a0*/  STS.U8 [R5+UR10+0x9300], R2 ;  /* 0x0093000205007988 */ /* 0x0001e8000800000a */
[----:B----4-:R1:W-:Y:S04]  /*256b0*/  STS.U8 [R5+UR10+0xb300], R0 ;  /* 0x00b3000005007988 */ /* 0x0103e8000800000a */
[----:B0-----:R-:W4:Y:S04]  /*256c0*/  LDL.LU R2, [R1+0xd18] ;  /* 0x000d180001027983 */ /* 0x001f280000300800 */
[----:B-1----:R-:W4:Y:S01]  /*256d0*/  LDL.LU R0, [R1+0xd14] ;  /* 0x000d140001007983 */ /* 0x002f220000300800 */
[----:B------:R-:W0:Y:S03]  /*256e0*/  S2R R82, SR_TID.X ;  /* 0x0000000000527919 */ /* 0x000e260000002100 */
[----:B--2---:R1:W-:Y:S04]  /*256f0*/  STS.U8 [R5+UR10+0x9700], R4 ;  /* 0x0097000405007988 */ /* 0x0043e8000800000a */
[----:B---3--:R2:W-:Y:S04]  /*25700*/  STS.U8 [R5+UR10+0xb700], R3 ;  /* 0x00b7000305007988 */ /* 0x0085e8000800000a */
[----:B------:R-:W-:Y:S04]  /*25710*/  STS.U8 [R5+UR10+0x9b00], R7 ;  /* 0x009b000705007988 */ /* 0x000fe8000800000a */
[----:B-1----:R-:W3:Y:S04]  /*25720*/  LDL.LU R4, [R1+0xd10] ;  /* 0x000d100001047983 */ /* 0x002ee80000300800 */
[----:B------:R-:W-:Y:S04]  /*25730*/  STS.U8 [R5+UR10+0xbb00], R6 ;  /* 0x00bb000605007988 */ /* 0x000fe8000800000a */
[----:B--2---:R-:W2:Y:S04]  /*25740*/  LDL.LU R3, [R1+0xd0c] ;  /* 0x000d0c0001037983 */ /* 0x004ea80000300800 */
[----:B------:R1:W-:Y:S04]  /*25750*/  STS.U8 [R5+UR10+0x9f00], R80 ;  /* 0x009f005005007988 */ /* 0x0003e8000800000a */
[----:B------:R0:W-:Y:S04]  /*25760*/  STS.U8 [R5+UR10+0xbf00], R78 ;  /* 0x00bf004e05007988 */ /* 0x0001e8000800000a */
[----:B-1----:R-:W2:Y:S04]  /*25770*/  LDL.LU R80, [R1+0xc8] ;  /* 0x0000c80001507983 */ /* 0x002ea80000300800 */
[----:B0-----:R-:W2:Y:S01]  /*25780*/  LDL.LU R78, [R1+0xcc] ;  /* 0x0000cc00014e7983 */ /* 0x001ea20000300800 */
[----:B------:R-:W-:-:S04]  /*25790*/  LOP3.LUT R82, R82, 0x7f, RZ, 0xc0, !PT ;  /* 0x0000007f52527812 */ /* 0x000fc800078ec0ff */
[----:B------:R-:W-:-:S05]  /*257a0*/  LOP3.LUT R82, R82, 0x70, RZ, 0x3c, !PT ;  /* 0x0000007052527812 */ /* 0x000fca00078e3cff */
[----:B--2---:R-:W-:Y:S04]  /*257b0*/  STS.U8 [R82+UR10+0x8380], R78 ;  /* 0x0083804e52007988 */ /* 0x004fe8000800000a */
[----:B------:R-:W-:Y:S04]  /*257c0*/  STS.U8 [R82+UR10+0xa380], R80 ;  /* 0x00a3805052007988 */ /* 0x000fe8000800000a */
[----:B------:R-:W-:Y:S04]  /*257d0*/  STS.U8 [R82+UR10+0x8780], R84 ;  /* 0x0087805452007988 */ /* 0x000fe8000800000a */
[----:B------:R-:W-:Y:S04]  /*257e0*/  STS.U8 [R82+UR10+0xa780], R86 ;  /* 0x00a7805652007988 */ /* 0x000fe8000800000a */
[----:B------:R-:W-:Y:S04]  /*257f0*/  STS.U8 [R82+UR10+0x8b80], R88 ;  /* 0x008b805852007988 */ /* 0x000fe8000800000a */
[----:B------:R0:W-:Y:S02]  /*25800*/  STS.U8 [R82+UR10+0xab80], R90 ;  /* 0x00ab805a52007988 */ /* 0x0001e4000800000a */
[----:B0-----:R-:W0:Y:S02]  /*25810*/  S2R R90, SR_TID.X ;  /* 0x00000000005a7919 */ /* 0x001e240000002100 */
[----:B------:R1:W-:Y:S04]  /*25820*/  STS.U8 [R82+UR10+0x8f80], R3 ;  /* 0x008f800352007988 */ /* 0x0003e8000800000a */
[----:B---3--:R2:W-:Y:S04]  /*25830*/  STS.U8 [R82+UR10+0xaf80], R4 ;  /* 0x00af800452007988 */ /* 0x0085e8000800000a */
[----:B----4-:R3:W-:Y:S04]  /*25840*/  STS.U8 [R82+UR10+0x9380], R0 ;  /* 0x0093800052007988 */ /* 0x0107e8000800000a */
[----:B------:R4:W-:Y:S04]  /*25850*/  STS.U8 [R82+UR10+0xb380], R2 ;  /* 0x00b3800252007988 */ /* 0x0009e8000800000a */
[----:B------:R0:W-:Y:S04]  /*25860*/  STS.U8 [R82+UR10+0x9780], R70 ;  /* 0x0097804652007988 */ /* 0x0001e8000800000a */
[----:B------:R0:W-:Y:S04]  /*25870*/  STS.U8 [R82+UR10+0xb780], R69 ;  /* 0x00b7804552007988 */ /* 0x0001e8000800000a */
[----:B------:R1:W-:Y:S01]  /*25880*/  STS.U8 [R82+UR10+0x9b80], R68 ;  /* 0x009b804452007988 */ /* 0x0003e2000800000a */
[----:B0-----:R-:W-:-:S03]  /*25890*/  LOP3.LUT R90, R90, 0x7f, RZ, 0xc0, !PT ;  /* 0x0000007f5a5a7812 */ /* 0x001fc600078ec0ff */
        /* <DEDUP_REMOVED lines=24> */
[----:B-1----:R-:W5:Y:S04]  /*25a20*/  LDL.LU R3, [R1+0xd08] ;  /* 0x000d080001037983 */ /* 0x002f680000300800 */
[----:B------:R-:W-:Y:S04]  /*25a30*/  STS.U8 [R90+UR10+0xea00], R18 ;  /* 0x00ea00125a007988 */ /* 0x000fe8000800000a */
[----:B--2---:R-:W5:Y:S04]  /*25a40*/  LDL.LU R4, [R1+0xd04] ;  /* 0x000d040001047983 */ /* 0x004f680000300800 */
[----:B------:R-:W-:Y:S04]  /*25a50*/  STS.U8 [R90+UR10+0xec00], R17 ;  /* 0x00ec00115a007988 */ /* 0x000fe8000800000a */
[----:B---3--:R-:W5:Y:S04]  /*25a60*/  LDL.LU R0, [R1+0xd00] ;  /* 0x000d000001007983 */ /* 0x008f680000300800 */
[----:B------:R-:W-:Y:S04]  /*25a70*/  STS.U8 [R90+UR10+0xee00], R16 ;  /* 0x00ee00105a007988 */ /* 0x000fe8000800000a */
[----:B----4-:R-:W5:Y:S04]  /*25a80*/  LDL.LU R2, [R1+0xcfc] ;  /* 0x000cfc0001027983 */ /* 0x010f680000300800 */
[----:B------:R-:W-:Y:S04]  /*25a90*/  STS.U8 [R90+UR10+0xf000], R15 ;  /* 0x00f0000f5a007988 */ /* 0x000fe8000800000a */
[----:B------:R-:W5:Y:S04]  /*25aa0*/  LDL.LU R70, [R1+0xcf8] ;  /* 0x000cf80001467983 */ /* 0x000f680000300800 */
[----:B------:R-:W-:Y:S04]  /*25ab0*/  STS.U8 [R90+UR10+0xf200], R14 ;  /* 0x00f2000e5a007988 */ /* 0x000fe8000800000a */
[----:B------:R-:W5:Y:S04]  /*25ac0*/  LDL.LU R69, [R1+0xcf4] ;  /* 0x000cf40001457983 */ /* 0x000f680000300800 */
[----:B------:R0:W-:Y:S04]  /*25ad0*/  STS.U8 [R90+UR10+0xf400], R13 ;  /* 0x00f4000d5a007988 */ /* 0x0001e8000800000a */
[----:B------:R-:W5:Y:S04]  /*25ae0*/  LDL.LU R68, [R1+0xcf0] ;  /* 0x000cf00001447983 */ /* 0x000f680000300800 */
[----:B------:R1:W-:Y:S04]  /*25af0*/  STS.U8 [R90+UR10+0xf600], R12 ;  /* 0x00f6000c5a007988 */ /* 0x0003e8000800000a */
[----:B0-----:R-:W2:Y:S04]  /*25b00*/  LDL R13, [R1+0x1a0] ;  /* 0x0001a000010d7983 */ /* 0x001ea80000100800 */
[----:B------:R-:W3:Y:S04]  /*25b10*/  LDL R21, [R1+0x1c0] ;  /* 0x0001c00001157983 */ /* 0x000ee80000100800 */
[----:B-1----:R-:W2:Y:S04]  /*25b20*/  LDL R12, [R1+0x1a4] ;  /* 0x0001a400010c7983 */ /* 0x002ea80000100800 */
[----:B------:R-:W4:Y:S04]  /*25b30*/  LDL R20, [R1+0x1c4] ;  /* 0x0001c40001147983 */ /* 0x000f280000100800 */
[----:B------:R0:W-:Y:S04]  /*25b40*/  STS.U8 [R90+UR10+0xf800], R11 ;  /* 0x00f8000b5a007988 */ /* 0x0001e8000800000a */
[----:B------:R1:W-:Y:S04]  /*25b50*/  STS.U8 [R90+UR10+0xfa00], R10 ;  /* 0x00fa000a5a007988 */ /* 0x0003e8000800000a */
[----:B------:R-:W3:Y:S04]  /*25b60*/  LDL R15, [R1+0x1e0] ;  /* 0x0001e000010f7983 */ /* 0x000ee80000100800 */
[----:B0-----:R-:W3:Y:S04]  /*25b70*/  LDL R11, [R1+0x180] ;  /* 0x00018000010b7983 */ /* 0x001ee80000100800 */
[----:B-1----:R-:W3:Y:S04]  /*25b80*/  LDL R10, [R1+0x184] ;  /* 0x00018400010a7983 */ /* 0x002ee80000100800 */
[----:B------:R-:W3:Y:S04]  /*25b90*/  LDL R14, [R1+0x1e4] ;  /* 0x0001e400010e7983 */ /* 0x000ee80000100800 */
[----:B------:R-:W3:Y:S04]  /*25ba0*/  LDL R23, [R1+0x200] ;  /* 0x0002000001177983 */ /* 0x000ee80000100800 */
[----:B------:R-:W3:Y:S04]  /*25bb0*/  LDL R22, [R1+0x204] ;  /* 0x0002040001167983 */ /* 0x000ee80000100800 */
[----:B------:R-:W3:Y:S04]  /*25bc0*/  LDL R17, [R1+0x220] ;  /* 0x0002200001117983 */ /* 0x000ee80000100800 */
[----:B------:R-:W3:Y:S04]  /*25bd0*/  LDL R16, [R1+0x224] ;  /* 0x0002240001107983 */ /* 0x000ee80000100800 */
[----:B------:R-:W3:Y:S04]  /*25be0*/  LDL R25, [R1+0x480] ;  /* 0x0004800001197983 */ /* 0x000ee80000100800 */
[----:B------:R-:W3:Y:S04]  /*25bf0*/  LDL R24, [R1+0x484] ;  /* 0x0004840001187983 */ /* 0x000ee80000100800 */
[----:B------:R0:W-:Y:S04]  /*25c00*/  STS.U8 [R90+UR10+0xfc00], R9 ;  /* 0x00fc00095a007988 */ /* 0x0001e8000800000a */
[----:B------:R-:W3:Y:S04]  /*25c10*/  LDL R19, [R1+0x498] ;  /* 0x0004980001137983 */ /* 0x000ee80000100800 */
[----:B------:R-:W3:Y:S01]  /*25c20*/  LDL R18, [R1+0x49c] ;  /* 0x00049c0001127983 */ /* 0x000ee20000100800 */
[----:B0-----:R-:W-:-:S03]  /*25c30*/  PRMT R9, RZ, 0x7610, R9 ;  /* 0x00007610ff097816 */ /* 0x001fc60000000009 */
[----:B------:R-:W3:Y:S04]  /*25c40*/  LDL R27, [R1+0x4a0] ;  /* 0x0004a000011b7983 */ /* 0x000ee80000100800 */
[----:B------:R-:W3:Y:S04]  /*25c50*/  LDL R26, [R1+0x4a4] ;  /* 0x0004a400011a7983 */ /* 0x000ee80000100800 */
[----:B------:R-:W3:Y:S04]  /*25c60*/  LDL R29, [R1+0x4c0] ;  /* 0x0004c000011d7983 */ /* 0x000ee80000100800 */
[----:B------:R-:W3:Y:S01]  /*25c70*/  LDL R28, [R1+0x4c4] ;  /* 0x0004c400011c7983 */ /* 0x000ee20000100800 */
[----:B------:R-:W0:Y:S03]  /*25c80*/  S2R R5, SR_TID.X ;  /* 0x0000000000057919 */ /* 0x000e260000002100 */
[----:B------:R-:W3:Y:S04]  /*25c90*/  LDL R31, [R1+0x4e0] ;  /* 0x0004e000011f7983 */ /* 0x000ee80000100800 */
[----:B------:R-:W3:Y:S04]  /*25ca0*/  LDL R30, [R1+0x4e4] ;  /* 0x0004e400011e7983 */ /* 0x000ee80000100800 */
[----:B------:R-:W3:Y:S04]  /*25cb0*/  LDL R67, [R1+0x288] ;  /* 0x0002880001437983 */ /* 0x000ee80000100800 */
[----:B------:R-:W3:Y:S04]  /*25cc0*/  LDL R72, [R1+0x2c8] ;  /* 0x0002c80001487983 */ /* 0x000ee80000100800 */
[----:B------:R-:W3:Y:S04]  /*25cd0*/  LDL R74, [R1+0x308] ;  /* 0x00030800014a7983 */ /* 0x000ee80000100800 */
[----:B------:R-:W3:Y:S04]  /*25ce0*/  LDL R78, [R1+0x340] ;  /* 0x00034000014e7983 */ /* 0x000ee80000100800 */
[----:B------:R-:W3:Y:S01]  /*25cf0*/  LDL R76, [R1+0x380] ;  /* 0x00038000014c7983 */ /* 0x000ee20000100800 */
[----:B------:R-:W-:-:S02]  /*25d00*/  PRMT R92, RZ, 0x7610, R92 ;  /* 0x00007610ff5c7816 */ /* 0x000fc4000000005c */
[----:B------:R-:W-:Y:S01]  /*25d10*/  PRMT R55, RZ, 0x7610, R55 ;  /* 0x00007610ff377816 */ /* 0x000fe20000000037 */
[----:B------:R-:W1:Y:S01]  /*25d20*/  S2R R6, SR_TID.X ;  /* 0x0000000000067919 */ /* 0x000e620000002100 */
[----:B------:R-:W3:Y:S04]  /*25d30*/  LDL R80, [R1+0x3c8] ;  /* 0x0003c80001507983 */ /* 0x000ee80000100800 */
[----:B--2---:R4:W2:Y:S04]  /*25d40*/  @!P1 LDG.E.U8 R9, desc[UR24][R12.64] ;  /* 0x000000180c099981 */ /* 0x0048a8000c1e1100 */
[----:B------:R1:W-:Y:S01]  /*25d50*/  STS.U8 [R90+UR10+0xfe00], R8 ;  /* 0x00fe00085a007988 */ /* 0x0003e2000800000a */
[----:B0-----:R-:W-:-:S03]  /*25d60*/  LOP3.LUT R5, R5, 0x7f, RZ, 0xc0, !PT ;  /* 0x0000007f05057812 */ /* 0x001fc600078ec0ff */
[----:B------:R-:W2:Y:S01]  /*25d70*/  @!P1 LDG.E.U8 R92, desc[UR24][R46.64] ;  /* 0x000000182e5c9981 */ /* 0x000ea2000c1e1100 */
[----:B----4-:R-:W-:Y:S02]  /*25d80*/  @!P1 IMAD.MOV.U32 R12, RZ, RZ, R20 ;  /* 0x000000ffff0c9224 */ /* 0x010fe400078e0014 */
[----:B---3--:R-:W-:Y:S01]  /*25d90*/  @!P1 IMAD.MOV.U32 R13, RZ, RZ, R21 ;  /* 0x000000ffff0d9224 */ /* 0x008fe200078e0015 */
[----:B------:R-:W3:Y:S04]  /*25da0*/  LDL R20, [R1+0x4bc] ;  /* 0x0004bc0001147983 */ /* 0x000ee80000100800 */
[----:B------:R-:W3:Y:S01]  /*25db0*/  LDL R21, [R1+0x4b8] ;  /* 0x0004b80001157983 */ /* 0x000ee20000100800 */
[----:B-1----:R-:W-:-:S06]  /*25dc0*/  PRMT R8, RZ, 0x7610, R8 ;  /* 0x00007610ff087816 */ /* 0x002fcc0000000008 */
[----:B------:R0:W4:Y:S02]  /*25dd0*/  @!P1 LDG.E.U8 R8, desc[UR24][R10.64] ;  /* 0x000000180a089981 */ /* 0x000124000c1e1100 */
[----:B0-----:R-:W-:Y:S02]  /*25de0*/  PRMT R10, RZ, 0x7610, R10 ;  /* 0x00007610ff0a7816 */ /* 0x001fe4000000000a */
[----:B------:R-:W-:-:S04]  /*25df0*/  PRMT R11, RZ, 0x7610, R11 ;  /* 0x00007610ff0b7816 */ /* 0x000fc8000000000b */
[----:B------:R0:W2:Y:S04]  /*25e00*/  @!P1 LDG.E.U8 R10, desc[UR24][R12.64] ;  /* 0x000000180c0a9981 */ /* 0x0000a8000c1e1100 */
[----:B------:R1:W2:Y:S01]  /*25e10*/  @!P1 LDG.E.U8 R11, desc[UR24][R14.64] ;  /* 0x000000180e0b9981 */ /* 0x0002a2000c1e1100 */
[----:B------:R-:W-:Y:S02]  /*25e20*/  LOP3.LUT R5, R5, 0x10, RZ, 0x3c, !PT ;  /* 0x0000001005057812 */ /* 0x000fe400078e3cff */
[----:B0-----:R-:W-:Y:S02]  /*25e30*/  PRMT R12, RZ, 0x7610, R12 ;  /* 0x00007610ff0c7816 */ /* 0x001fe4000000000c */
[----:B------:R-:W-:Y:S01]  /*25e40*/  PRMT R13, RZ, 0x7610, R13 ;  /* 0x00007610ff0d7816 */ /* 0x000fe2000000000d */
[----:B-1----:R-:W-:-:S02]  /*25e50*/  @!P1 IMAD.MOV.U32 R14, RZ, RZ, R22 ;  /* 0x000000ffff0e9224 */ /* 0x002fc400078e0016 */
[----:B------:R-:W-:Y:S01]  /*25e60*/  @!P1 IMAD.MOV.U32 R15, RZ, RZ, R23 ;  /* 0x000000ffff0f9224 */ /* 0x000fe200078e0017 */
[----:B------:R-:W2:Y:S04]  /*25e70*/  LDL R22, [R1+0x4dc] ;  /* 0x0004dc0001167983 */ /* 0x000ea80000100800 */
[----:B------:R-:W2:Y:S04]  /*25e80*/  LDL R23, [R1+0x4d8] ;  /* 0x0004d80001177983 */ /* 0x000ea80000100800 */
[----:B------:R0:W4:Y:S04]  /*25e90*/  @!P1 LDG.E.U8 R12, desc[UR24][R14.64] ;  /* 0x000000180e0c9981 */ /* 0x000128000c1e1100 */
[----:B------:R1:W4:Y:S04]  /*25ea0*/  @!P1 LDG.E.U8 R13, desc[UR24][R16.64] ;  /* 0x00000018100d9981 */ /* 0x000328000c1e1100 */
[----:B------:R-:W-:Y:S01]  /*25eb0*/  STS.U8 [R5+UR10+0xc480], R32 ;  /* 0x00c4802005007988 */ /* 0x000fe2000800000a */
[----:B0-----:R-:W-:-:S03]  /*25ec0*/  PRMT R14, RZ, 0x7610, R14 ;  /* 0x00007610ff0e7816 */ /* 0x001fc6000000000e */
[----:B------:R0:W-:Y:S01]  /*25ed0*/  STS.U8 [R5+UR10+0xc680], R33 ;  /* 0x00c6802105007988 */ /* 0x0001e2000800000a */
[----:B-1----:R-:W-:Y:S02]  /*25ee0*/  @!P1 IMAD.MOV.U32 R16, RZ, RZ, R24 ;  /* 0x000000ffff109224 */ /* 0x002fe400078e0018 */
[----:B------:R-:W-:Y:S01]  /*25ef0*/  @!P1 IMAD.MOV.U32 R17, RZ, RZ, R25 ;  /* 0x000000ffff119224 */ /* 0x000fe200078e0019 */
[----:B------:R-:W4:Y:S04]  /*25f00*/  LDL R24, [R1+0x4fc] ;  /* 0x0004fc0001187983 */ /* 0x000f280000100800 */
[----:B------:R-:W4:Y:S01]  /*25f10*/  LDL R25, [R1+0x4f8] ;  /* 0x0004f80001197983 */ /* 0x000f220000100800 */
[----:B------:R-:W-:-:S03]  /*25f20*/  PRMT R15, RZ, 0x7610, R15 ;  /* 0x00007610ff0f7816 */ /* 0x000fc6000000000f */
[----:B0-----:R-:W4:Y:S04]  /*25f30*/  LDL R33, [R1+0x500] ;  /* 0x0005000001217983 */ /* 0x001f280000100800 */
[----:B------:R-:W4:Y:S04]  /*25f40*/  LDL R32, [R1+0x504] ;  /* 0x0005040001207983 */ /* 0x000f280000100800 */
[----:B------:R0:W4:Y:S04]  /*25f50*/  @!P1 LDG.E.U8 R14, desc[UR24][R16.64] ;  /* 0x00000018100e9981 */ /* 0x000128000c1e1100 */
[----:B------:R1:W4:Y:S01]  /*25f60*/  @!P1 LDG.E.U8 R15, desc[UR24][R18.64] ;  /* 0x00000018120f9981 */ /* 0x000322000c1e1100 */
[----:B0-----:R-:W-:-:S03]  /*25f70*/  PRMT R17, RZ, 0x7610, R17 ;  /* 0x00007610ff117816 */ /* 0x001fc60000000011 */
[----:B------:R-:W-:Y:S01]  /*25f80*/  STS.U8 [R5+UR10+0xc880], R34 ;  /* 0x00c8802205007988 */ /* 0x000fe2000800000a */
[----:B-1----:R-:W-:-:S03]  /*25f90*/  @!P1 IMAD.MOV.U32 R18, RZ, RZ, R26 ;  /* 0x000000ffff129224 */ /* 0x002fc600078e001a */
[----:B------:R0:W-:Y:S01]  /*25fa0*/  STS.U8 [R5+UR10+0xca80], R35 ;  /* 0x00ca802305007988 */ /* 0x0001e2000800000a */
[----:B------:R-:W-:-:S03]  /*25fb0*/  @!P1 IMAD.MOV.U32 R19, RZ, RZ, R27 ;  /* 0x000000ffff139224 */ /* 0x000fc600078e001b */
[----:B------:R-:W4:Y:S04]  /*25fc0*/  LDL R27, [R1+0x518] ;  /* 0x00051800011b7983 */ /* 0x000f280000100800 */
[----:B------:R-:W4:Y:S04]  /*25fd0*/  LDL R26, [R1+0x51c] ;  /* 0x00051c00011a7983 */ /* 0x000f280000100800 */
[----:B------:R-:W-:Y:S04]  /*25fe0*/  STS.U8 [R5+UR10+0xcc80], R36 ;  /* 0x00cc802405007988 */ /* 0x000fe8000800000a */
[----:B------:R1:W-:Y:S04]  /*25ff0*/  STS.U8 [R5+UR10+0xce80], R37 ;  /* 0x00ce802505007988 */ /* 0x0003e8000800000a */
[----:B0-----:R-:W4:Y:S04]  /*26000*/  LDL R35, [R1+0x520] ;  /* 0x0005200001237983 */ /* 0x001f280000100800 */
[----:B------:R-:W4:Y:S04]  /*26010*/  LDL R34, [R1+0x524] ;  /* 0x0005240001227983 */ /* 0x000f280000100800 */
[----:B-1----:R-:W4:Y:S04]  /*26020*/  LDL R37, [R1+0x540] ;  /* 0x0005400001257983 */ /* 0x002f280000100800 */
[----:B------:R-:W4:Y:S04]  /*26030*/  LDL R36, [R1+0x544] ;  /* 0x0005440001247983 */ /* 0x000f280000100800 */
[----:B---3--:R0:W3:Y:S02]  /*26040*/  @!P1 LDG.E.U8 R17, desc[UR24][R20.64] ;  /* 0x0000001814119981 */ /* 0x0080e4000c1e1100 */
[----:B0-----:R-:W-:-:S02]  /*26050*/  @!P1 IMAD.MOV.U32 R20, RZ, RZ, R28 ;  /* 0x000000ffff149224 */ /* 0x001fc400078e001c */
[----:B------:R-:W-:Y:S01]  /*26060*/  @!P1 IMAD.MOV.U32 R21, RZ, RZ, R29 ;  /* 0x000000ffff159224 */ /* 0x000fe200078e001d */
[----:B------:R-:W3:Y:S04]  /*26070*/  LDL R28, [R1+0x53c] ;  /* 0x00053c00011c7983 */ /* 0x000ee80000100800 */
[----:B------:R-:W3:Y:S01]  /*26080*/  LDL R29, [R1+0x538] ;  /* 0x00053800011d7983 */ /* 0x000ee20000100800 */
[----:B------:R-:W-:-:S06]  /*26090*/  PRMT R16, RZ, 0x7610, R16 ;  /* 0x00007610ff107816 */ /* 0x000fcc0000000010 */
[----:B------:R0:W3:Y:S02]  /*260a0*/  @!P1 LDG.E.U8 R16, desc[UR24][R18.64] ;  /* 0x0000001812109981 */ /* 0x0000e4000c1e1100 */
[----:B0-----:R-:W-:Y:S02]  /*260b0*/  PRMT R18, RZ, 0x7610, R18 ;  /* 0x00007610ff127816 */ /* 0x001fe40000000012 */
[----:B------:R-:W-:Y:S01]  /*260c0*/  PRMT R19, RZ, 0x7610, R19 ;  /* 0x00007610ff137816 */ /* 0x000fe20000000013 */
[----:B------:R0:W-:Y:S04]  /*260d0*/  STS.U8 [R5+UR10+0xd080], R38 ;  /* 0x00d0802605007988 */ /* 0x0001e8000800000a */
[----:B------:R1:W3:Y:S04]  /*260e0*/  @!P1 LDG.E.U8 R18, desc[UR24][R20.64] ;  /* 0x0000001814129981 */ /* 0x0002e8000c1e1100 */
[----:B--2---:R2:W3:Y:S04]  /*260f0*/  @!P1 LDG.E.U8 R19, desc[UR24][R22.64] ;  /* 0x0000001816139981 */ /* 0x0044e8000c1e1100 */
[----:B------:R2:W-:Y:S01]  /*26100*/  STS.U8 [R5+UR10+0xd280], R39 ;  /* 0x00d2802705007988 */ /* 0x0005e2000800000a */
[----:B-1----:R-:W-:-:S02]  /*26110*/  PRMT R20, RZ, 0x7610, R20 ;  /* 0x00007610ff147816 */ /* 0x002fc40000000014 */
[----:B------:R-:W-:Y:S01]  /*26120*/  PRMT R21, RZ, 0x7610, R21 ;  /* 0x00007610ff157816 */ /* 0x000fe20000000015 */
[----:B0-----:R-:W3:Y:S01]  /*26130*/  LDL R38, [R1+0x238] ;  /* 0x0002380001267983 */ /* 0x001ee20000100800 */
[----:B--2---:R-:W-:Y:S02]  /*26140*/  @!P1 IMAD.MOV.U32 R22, RZ, RZ, R30 ;  /* 0x000000ffff169224 */ /* 0x004fe400078e001e */
[----:B------:R-:W-:Y:S01]  /*26150*/  @!P1 IMAD.MOV.U32 R23, RZ, RZ, R31 ;  /* 0x000000ffff179224 */ /* 0x000fe200078e001f */
[----:B------:R-:W2:Y:S04]  /*26160*/  LDL R30, [R1+0x464] ;  /* 0x00046400011e7983 */ /* 0x000ea80000100800 */
[----:B------:R-:W2:Y:S04]  /*26170*/  LDL R31, [R1+0x228] ;  /* 0x00022800011f7983 */ /* 0x000ea80000100800 */
[----:B------:R-:W2:Y:S04]  /*26180*/  LDL R39, [R1+0x234] ;  /* 0x0002340001277983 */ /* 0x000ea80000100800 */
[----:B------:R0:W2:Y:S04]  /*26190*/  @!P1 LDG.E.U8 R20, desc[UR24][R22.64] ;  /* 0x0000001816149981 */ /* 0x0000a8000c1e1100 */
[----:B----4-:R1:W4:Y:S04]  /*261a0*/  @!P1 LDG.E.U8 R21, desc[UR24][R24.64] ;  /* 0x0000001818159981 */ /* 0x010328000c1e1100 */
        /* <DEDUP_REMOVED lines=19> */
[----:B------:R1:W-:Y:S04]  /*262e0*/  STS.U8 [R5+UR10+0xf680], R71 ;  /* 0x00f6804705007988 */ /* 0x0003e8000800000a */
[----:B0-----:R-:W4:Y:S04]  /*262f0*/  LDL R43, [R1+0x264] ;  /* 0x00026400012b7983 */ /* 0x001f280000100800 */
[----:B------:R-:W4:Y:S04]  /*26300*/  LDL R42, [R1+0x268] ;  /* 0x00026800012a7983 */ /* 0x000f280000100800 */
[----:B-1----:R-:W4:Y:S04]  /*26310*/  LDL R71, [R1+0x284] ;  /* 0x0002840001477983 */ /* 0x002f280000100800 */
        /* <DEDUP_REMOVED lines=23> */
[----:B------:R1:W-:Y:S01]  /*26490*/  STS.U8 [R5+UR10+0xf880], R73 ;  /* 0x00f8804905007988 */ /* 0x0003e2000800000a */
[----:B0-----:R-:W-:Y:S01]  /*264a0*/  PRMT R30, RZ, 0x7610, R30 ;  /* 0x00007610ff1e7816 */ /* 0x001fe2000000001e */
[----:B-1----:R-:W-:-:S02]  /*264b0*/  @!P1 IMAD.MOV.U32 R32, RZ, RZ, R40 ;  /* 0x000000ffff209224 */ /* 0x002fc400078e0028 */
[----:B------:R-:W-:Y:S01]  /*264c0*/  @!P1 IMAD.MOV.U32 R33, RZ, RZ, R41 ;  /* 0x000000ffff219224 */ /* 0x000fe200078e0029 */
[----:B------:R-:W4:Y:S04]  /*264d0*/  LDL R40, [R1+0x2c0] ;  /* 0x0002c00001287983 */ /* 0x000f280000100800 */
[----:B------:R-:W4:Y:S01]  /*264e0*/  LDL R41, [R1+0x2bc] ;  /* 0x0002bc0001297983 */ /* 0x000f220000100800 */
[----:B------:R-:W-:-:S03]  /*264f0*/  PRMT R31, RZ, 0x7610, R31 ;  /* 0x00007610ff1f7816 */ /* 0x000fc6000000001f */
[----:B------:R-:W4:Y:S04]  /*26500*/  LDL R73, [R1+0x2c4] ;  /* 0x0002c40001497983 */ /* 0x000f280000100800 */
[----:B------:R0:W4:Y:S02]  /*26510*/  @!P1 LDG.E.U8 R30, desc[UR24][R32.64] ;  /* 0x00000018201e9981 */ /* 0x000124000c1e1100 */
[----:B0-----:R-:W-:Y:S02]  /*26520*/  PRMT R33, RZ, 0x7610, R33 ;  /* 0x00007610ff217816 */ /* 0x001fe40000000021 */
[----:B------:R0:W4:Y:S02]  /*26530*/  @!P1 LDG.E.U8 R31, desc[UR24][R34.64] ;  /* 0x00000018221f9981 */ /* 0x000124000c1e1100 */
[----:B0-----:R-:W-:-:S02]  /*26540*/  @!P1 IMAD.MOV.U32 R35, RZ, RZ, R43 ;  /* 0x000000ffff239224 */ /* 0x001fc400078e002b */
[----:B------:R-:W-:Y:S01]  /*26550*/  @!P1 IMAD.MOV.U32 R34, RZ, RZ, R42 ;  /* 0x000000ffff229224 */ /* 0x000fe200078e002a */
[----:B------:R-:W4:Y:S04]  /*26560*/  LDL R43, [R1+0x2dc] ;  /* 0x0002dc00012b7983 */ /* 0x000f280000100800 */
        /* <DEDUP_REMOVED lines=13> */
[----:B0-----:R-:W3:Y:S01]  /*26640*/  LDL R75, [R1+0x304] ;  /* 0x00030400014b7983 */ /* 0x001ee20000100800 */
[----:B-1----:R-:W-:Y:S01]  /*26650*/  PRMT R37, RZ, 0x7610, R37 ;  /* 0x00007610ff257816 */ /* 0x002fe20000000025 */
[----:B--2---:R-:W-:-:S02]  /*26660*/  @!P1 IMAD.MOV.U32 R38, RZ, RZ, R44 ;  /* 0x000000ffff269224 */ /* 0x004fc400078e002c */
[----:B------:R-:W-:Y:S01]  /*26670*/  @!P1 IMAD.MOV.U32 R39, RZ, RZ, R45 ;  /* 0x000000ffff279224 */ /* 0x000fe200078e002d */
[----:B------:R-:W2:Y:S04]  /*26680*/  LDL R44, [R1+0x300] ;  /* 0x00030000012c7983 */ /* 0x000ea80000100800 */
[----:B------:R-:W2:Y:S01]  /*26690*/  LDL R45, [R1+0x2fc] ;  /* 0x0002fc00012d7983 */ /* 0x000ea20000100800 */
[----:B------:R-:W-:-:S03]  /*266a0*/  PRMT R36, RZ, 0x7610, R36 ;  /* 0x00007610ff247816 */ /* 0x000fc60000000024 */
[----:B------:R0:W-:Y:S04]  /*266b0*/  STS.U8 [R5+UR10+0xfe80], R79 ;  /* 0x00fe804f05007988 */ /* 0x0001e8000800000a */
[----:B------:R-:W2:Y:S04]  /*266c0*/  @!P1 LDG.E.U8 R36, desc[UR24][R38.64] ;  /* 0x0000001826249981 */ /* 0x000ea8000c1e1100 */
[----:B----4-:R1:W4:Y:S04]  /*266d0*/  @!P1 LDG.E.U8 R37, desc[UR24][R40.64] ;  /* 0x0000001828259981 */ /* 0x010328000c1e1100 */
[----:B0-----:R-:W4:Y:S01]  /*266e0*/  LDL R79, [R1+0x33c] ;  /* 0x00033c00014f7983 */ /* 0x001f220000100800 */
[----:B-1----:R-:W-:-:S02]  /*266f0*/  @!P1 IMAD.MOV.U32 R40, RZ, RZ, R72 ;  /* 0x000000ffff289224 */ /* 0x002fc400078e0048 */
[----:B------:R-:W-:Y:S01]  /*26700*/  @!P1 IMAD.MOV.U32 R41, RZ, RZ, R73 ;  /* 0x000000ffff299224 */ /* 0x000fe200078e0049 */
[----:B------:R-:W4:Y:S04]  /*26710*/  LDL R72, [R1+0x320] ;  /* 0x0003200001487983 */ /* 0x000f280000100800 */
[----:B------:R-:W4:Y:S01]  /*26720*/  LDL R73, [R1+0x31c] ;  /* 0x00031c0001497983 */ /* 0x000f220000100800 */
[----:B------:R-:W-:-:S06]  /*26730*/  PRMT R39, RZ, 0x7610, R39 ;  /* 0x00007610ff277816 */ /* 0x000fcc0000000027 */
[----:B------:R3:W4:Y:S02]  /*26740*/  @!P1 LDG.E.U8 R39, desc[UR24][R42.64] ;  /* 0x000000182a279981 */ /* 0x000724000c1e1100 */
[----:B---3--:R-:W-:Y:S02]  /*26750*/  @!P1 IMAD.MOV.U32 R42, RZ, RZ, R67 ;  /* 0x000000ffff2a9224 */ /* 0x008fe400078e0043 */
[----:B------:R-:W3:Y:S01]  /*26760*/  LDL R67, [R1+0x360] ;  /* 0x0003600001437983 */ /* 0x000ee20000100800 */
[----:B------:R-:W-:-:S03]  /*26770*/  @!P1 IMAD.MOV.U32 R43, RZ, RZ, R71 ;  /* 0x000000ffff2b9224 */ /* 0x000fc600078e0047 */
[----:B------:R-:W3:Y:S01]  /*26780*/  LDL R71, [R1+0x35c] ;  /* 0x00035c0001477983 */ /* 0x000ee20000100800 */
[----:B------:R-:W-:-:S03]  /*26790*/  PRMT R38, RZ, 0x7610, R38 ;  /* 0x00007610ff267816 */ /* 0x000fc60000000026 */
[----:B------:R0:W-:Y:S04]  /*267a0*/  STS.U8 [R5+UR10+0xfc80], R77 ;  /* 0x00fc804d05007988 */ /* 0x0001e8000800000a */
[----:B------:R1:W3:Y:S04]  /*267b0*/  @!P1 LDG.E.U8 R38, desc[UR24][R40.64] ;  /* 0x0000001828269981 */ /* 0x0002e8000c1e1100 */
[----:B0-----:R-:W3:Y:S01]  /*267c0*/  LDL R77, [R1+0x37c] ;  /* 0x00037c00014d7983 */ /* 0x001ee20000100800 */
[----:B-1----:R-:W-:Y:S02]  /*267d0*/  PRMT R40, RZ, 0x7610, R40 ;  /* 0x00007610ff287816 */ /* 0x002fe40000000028 */
[----:B------:R-:W-:-:S04]  /*267e0*/  PRMT R41, RZ, 0x7610, R41 ;  /* 0x00007610ff297816 */ /* 0x000fc80000000029 */
[----:B------:R0:W3:Y:S02]  /*267f0*/  @!P1 LDG.E.U8 R40, desc[UR24][R42.64] ;  /* 0x000000182a289981 */ /* 0x0000e4000c1e1100 */
[----:B0-----:R-:W-:Y:S02]  /*26800*/  PRMT R42, RZ, 0x7610, R42 ;  /* 0x00007610ff2a7816 */ /* 0x001fe4000000002a */
[----:B------:R-:W-:Y:S01]  /*26810*/  PRMT R43, RZ, 0x7610, R43 ;  /* 0x00007610ff2b7816 */ /* 0x000fe2000000002b */
[----:B--2---:R0:W2:Y:S02]  /*26820*/  @!P1 LDG.E.U8 R41, desc[UR24][R44.64] ;  /* 0x000000182c299981 */ /* 0x0040a4000c1e1100 */
[----:B0-----:R-:W-:Y:S02]  /*26830*/  @!P1 IMAD.MOV.U32 R44, RZ, RZ, R74 ;  /* 0x000000ffff2c9224 */ /* 0x001fe400078e004a */
[----:B------:R-:W-:Y:S01]  /*26840*/  @!P1 IMAD.MOV.U32 R45, RZ, RZ, R75 ;  /* 0x000000ffff2d9224 */ /* 0x000fe200078e004b */
[----:B------:R-:W2:Y:S04]  /*26850*/  LDL R74, [R1+0x3a0] ;  /* 0x0003a000014a7983 */ /* 0x000ea80000100800 */
[----:B------:R-:W2:Y:S04]  /*26860*/  LDL R75, [R1+0x39c] ;  /* 0x00039c00014b7983 */ /* 0x000ea80000100800 */
[----:B------:R4:W2:Y:S01]  /*26870*/  @!P1 LDG.E.U8 R42, desc[UR24][R44.64] ;  /* 0x000000182c2a9981 */ /* 0x0008a2000c1e1100 */
[----:B------:R-:W-:Y:S01]  /*26880*/  PRMT R46, RZ, 0x7610, R46 ;  /* 0x00007610ff2e7816 */ /* 0x000fe2000000002e */
[----:B----4-:R-:W-:-:S02]  /*26890*/  @!P1 IMAD.MOV.U32 R44, RZ, RZ, R72 ;  /* 0x000000ffff2c9224 */ /* 0x010fc400078e0048 */
[----:B------:R-:W-:Y:S01]  /*268a0*/  @!P1 IMAD.MOV.U32 R45, RZ, RZ, R73 ;  /* 0x000000ffff2d9224 */ /* 0x000fe200078e0049 */
[----:B------:R-:W4:Y:S04]  /*268b0*/  LDL R72, [R1+0x3c0] ;  /* 0x0003c00001487983 */ /* 0x000f280000100800 */
[----:B------:R0:W4:Y:S04]  /*268c0*/  @!P1 LDG.E.U8 R43, desc[UR24][R44.64] ;  /* 0x000000182c2b9981 */ /* 0x000128000c1e1100 */
[----:B------:R-:W4:Y:S01]  /*268d0*/  LDL R73, [R1+0x3bc] ;  /* 0x0003bc0001497983 */ /* 0x000f220000100800 */
[----:B0-----:R-:W-:-:S02]  /*268e0*/  @!P1 IMAD.MOV.U32 R44, RZ, RZ, R78 ;  /* 0x000000ffff2c9224 */ /* 0x001fc400078e004e */
[----:B------:R-:W-:Y:S01]  /*268f0*/  @!P1 IMAD.MOV.U32 R45, RZ, RZ, R79 ;  /* 0x000000ffff2d9224 */ /* 0x000fe200078e004f */
[----:B------:R-:W-:Y:S01]  /*26900*/  PRMT R47, RZ, 0x7610, R47 ;  /* 0x00007610ff2f7816 */ /* 0x000fe2000000002f */
[----:B------:R0:W-:Y:S04]  /*26910*/  STS.U8 [R5+UR10+0xc280], R48 ;  /* 0x00c2803005007988 */ /* 0x0001e8000800000a */
[----:B------:R3:W4:Y:S04]  /*26920*/  @!P1 LDG.E.U8 R46, desc[UR24][R44.64] ;  /* 0x000000182c2e9981 */ /* 0x000728000c1e1100 */
[----:B------:R1:W-:Y:S04]  /*26930*/  STS.U8 [R5+UR10+0xe080], R49 ;  /* 0x00e0803105007988 */ /* 0x0003e8000800000a */
[----:B------:R-:W4:Y:S04]  /*26940*/  LDL R79, [R1+0x43c] ;  /* 0x00043c00014f7983 */ /* 0x000f280000100800 */
[----:B------:R-:W4:Y:S01]  /*26950*/  LDL R78, [R1+0x440] ;  /* 0x00044000014e7983 */ /* 0x000f220000100800 */
[----:B---3--:R-:W-:-:S03]  /*26960*/  @!P1 IMAD.MOV.U32 R44, RZ, RZ, R67 ;  /* 0x000000ffff2c9224 */ /* 0x008fc600078e0043 */
[----:B------:R-:W3:Y:S01]  /*26970*/  LDL R67, [R1+0x3e0] ;  /* 0x0003e00001437983 */ /* 0x000ee20000100800 */
[----:B------:R-:W-:-:S03]  /*26980*/  @!P1 IMAD.MOV.U32 R45, RZ, RZ, R71 ;  /* 0x000000ffff2d9224 */ /* 0x000fc600078e0047 */
[----:B------:R-:W3:Y:S01]  /*26990*/  LDL R71, [R1+0x3dc] ;  /* 0x0003dc0001477983 */ /* 0x000ee20000100800 */
[----:B0-----:R-:W-:-:S03]  /*269a0*/  PRMT R48, RZ, 0x7610, R48 ;  /* 0x00007610ff307816 */ /* 0x001fc60000000030 */
[----:B------:R0:W3:Y:S02]  /*269b0*/  @!P1 LDG.E.U8 R47, desc[UR24][R44.64] ;  /* 0x000000182c2f9981 */ /* 0x0000e4000c1e1100 */
[----:B0-----:R-:W-:Y:S02]  /*269c0*/  @!P1 IMAD.MOV.U32 R44, RZ, RZ, R76 ;  /* 0x000000ffff2c9224 */ /* 0x001fe400078e004c */
[----:B------:R-:W-:Y:S01]  /*269d0*/  @!P1 IMAD.MOV.U32 R45, RZ, RZ, R77 ;  /* 0x000000ffff2d9224 */ /* 0x000fe200078e004d */
[----:B------:R-:W3:Y:S04]  /*269e0*/  LDL R76, [R1+0x400] ;  /* 0x00040000014c7983 */ /* 0x000ee80000100800 */
[----:B------:R-:W3:Y:S04]  /*269f0*/  LDL R77, [R1+0x3fc] ;  /* 0x0003fc00014d7983 */ /* 0x000ee80000100800 */
[----:B------:R2:W3:Y:S01]  /*26a00*/  @!P1 LDG.E.U8 R48, desc[UR24][R44.64] ;  /* 0x000000182c309981 */ /* 0x0004e2000c1e1100 */
[----:B-1----:R-:W-:-:S03]  /*26a10*/  PRMT R49, RZ, 0x7610, R49 ;  /* 0x00007610ff317816 */ /* 0x002fc60000000031 */
[----:B------:R0:W-:Y:S02]  /*26a20*/  STS.U8 [R5+UR10+0xc080], R50 ;  /* 0x00c0803205007988 */ /* 0x0001e4000800000a */
[----:B0-----:R-:W-:Y:S01]  /*26a30*/  PRMT R50, RZ, 0x7610, R50 ;  /* 0x00007610ff327816 */ /* 0x001fe20000000032 */
[----:B--2---:R-:W-:Y:S02]  /*26a40*/  @!P1 IMAD.MOV.U32 R44, RZ, RZ, R74 ;  /* 0x000000ffff2c9224 */ /* 0x004fe400078e004a */
[----:B------:R-:W2:Y:S01]  /*26a50*/  LDL R74, [R1+0x420] ;  /* 0x00042000014a7983 */ /* 0x000ea20000100800 */
[----:B------:R-:W-:-:S03]  /*26a60*/  @!P1 IMAD.MOV.U32 R45, RZ, RZ, R75 ;  /* 0x000000ffff2d9224 */ /* 0x000fc600078e004b */
[----:B------:R-:W2:Y:S04]  /*26a70*/  LDL R75, [R1+0x41c] ;  /* 0x00041c00014b7983 */ /* 0x000ea80000100800 */
[----:B------:R4:W2:Y:S02]  /*26a80*/  @!P1 LDG.E.U8 R49, desc[UR24][R44.64] ;  /* 0x000000182c319981 */ /* 0x0008a4000c1e1100 */
[----:B----4-:R-:W-:Y:S02]  /*26a90*/  @!P1 IMAD.MOV.U32 R44, RZ, RZ, R72 ;  /* 0x000000ffff2c9224 */ /* 0x010fe400078e0048 */
[----:B------:R-:W4:Y:S01]  /*26aa0*/  LDL R72, [R1+0x230] ;  /* 0x0002300001487983 */ /* 0x000f220000100800 */
[----:B------:R-:W-:-:S03]  /*26ab0*/  @!P1 IMAD.MOV.U32 R45, RZ, RZ, R73 ;  /* 0x000000ffff2d9224 */ /* 0x000fc600078e0049 */
[----:B------:R-:W4:Y:S04]  /*26ac0*/  LDL R73, [R1+0x22c] ;  /* 0x00022c0001497983 */ /* 0x000f280000100800 */
[----:B------:R3:W4:Y:S02]  /*26ad0*/  @!P1 LDG.E.U8 R50, desc[UR24][R44.64] ;  /* 0x000000182c329981 */ /* 0x000724000c1e1100 */
[----:B---3--:R-:W-:Y:S02]  /*26ae0*/  @!P1 IMAD.MOV.U32 R44, RZ, RZ, R67 ;  /* 0x000000ffff2c9224 */ /* 0x008fe400078e0043 */
[----:B------:R-:W3:Y:S01]  /*26af0*/  LDL R67, [R1+0x328] ;  /* 0x0003280001437983 */ /* 0x000ee20000100800 */
[----:B------:R-:W-:-:S03]  /*26b00*/  @!P1 IMAD.MOV.U32 R45, RZ, RZ, R71 ;  /* 0x000000ffff2d9224 */ /* 0x000fc600078e0047 */
        /* <DEDUP_REMOVED lines=9> */
[----:B------:R-:W3:Y:S01]  /*26ba0*/  LDL R76, [R1+0x348] ;  /* 0x00034800014c7983 */ /* 0x000ee20000100800 */
[----:B-1----:R-:W-:-:S03]  /*26bb0*/  PRMT R53, RZ, 0x7610, R53 ;  /* 0x00007610ff357816 */ /* 0x002fc60000000035 */
[----:B------:R2:W3:Y:S04]  /*26bc0*/  @!P1 LDG.E.U8 R52, desc[UR24][R44.64] ;  /* 0x000000182c349981 */ /* 0x0004e8000c1e1100 */
[----:B------:R-:W3:Y:S04]  /*26bd0*/  LDL R77, [R1+0x344] ;  /* 0x00034400014d7983 */ /* 0x000ee80000100800 */
[----:B------:R0:W-:Y:S01]  /*26be0*/  STS.U8 [R5+UR10+0xe880], R54 ;  /* 0x00e8803605007988 */ /* 0x0001e2000800000a */
[----:B--2---:R-:W-:Y:S02]  /*26bf0*/  @!P1 IMAD.MOV.U32 R44, RZ, RZ, R74 ;  /* 0x000000ffff2c9224 */ /* 0x004fe400078e004a */
[----:B------:R-:W-:Y:S01]  /*26c00*/  @!P1 IMAD.MOV.U32 R45, RZ, RZ, R75 ;  /* 0x000000ffff2d9224 */ /* 0x000fe200078e004b */
[----:B0-----:R-:W-:Y:S01]  /*26c10*/  PRMT R54, RZ, 0x7610, R54 ;  /* 0x00007610ff367816 */ /* 0x001fe20000000036 */
[----:B------:R-:W2:Y:S04]  /*26c20*/  LDL R75, [R1+0x364] ;  /* 0x00036400014b7983 */ /* 0x000ea80000100800 */
[----:B------:R0:W2:Y:S04]  /*26c30*/  @!P1 LDG.E.U8 R53, desc[UR24][R44.64] ;  /* 0x000000182c359981 */ /* 0x0000a8000c1e1100 */
[----:B------:R-:W2:Y:S01]  /*26c40*/  LDL R74, [R1+0x368] ;  /* 0x00036800014a7983 */ /* 0x000ea20000100800 */
[----:B0-----:R-:W-:-:S02]  /*26c50*/  @!P1 IMAD.MOV.U32 R44, RZ, RZ, R78 ;  /* 0x000000ffff2c9224 */ /* 0x001fc400078e004e */
[----:B------:R-:W-:Y:S01]  /*26c60*/  @!P1 IMAD.MOV.U32 R45, RZ, RZ, R79 ;  /* 0x000000ffff2d9224 */ /* 0x000fe200078e004f */
[----:B------:R-:W-:Y:S01]  /*26c70*/  LOP3.LUT R6, R6, 0x7f, RZ, 0xc0, !PT ;  /* 0x0000007f06067812 */ /* 0x000fe200078ec0ff */
[----:B------:R0:W-:Y:S04]  /*26c80*/  STS.U8 [R5+UR10+0xea80], R56 ;  /* 0x00ea803805007988 */ /* 0x0001e8000800000a */
[----:B------:R4:W2:Y:S04]  /*26c90*/  @!P1 LDG.E.U8 R54, desc[UR24][R44.64] ;  /* 0x000000182c369981 */ /* 0x0008a8000c1e1100 */
[----:B------:R-:W-:Y:S04]  /*26ca0*/  STS.U8 [R5+UR10+0xec80], R58 ;  /* 0x00ec803a05007988 */ /* 0x000fe8000800000a */
[----:B------:R-:W-:Y:S01]  /*26cb0*/  STS.U8 [R5+UR10+0xee80], R60 ;  /* 0x00ee803c05007988 */ /* 0x000fe2000800000a */
[----:B----4-:R-:W-:-:S02]  /*26cc0*/  @!P1 IMAD.MOV.U32 R44, RZ, RZ, R72 ;  /* 0x000000ffff2c9224 */ /* 0x010fc400078e0048 */
[----:B------:R-:W-:Y:S01]  /*26cd0*/  @!P1 IMAD.MOV.U32 R45, RZ, RZ, R73 ;  /* 0x000000ffff2d9224 */ /* 0x000fe200078e0049 */
[----:B------:R-:W4:Y:S04]  /*26ce0*/  LDL R72, [R1+0x388] ;  /* 0x0003880001487983 */ /* 0x000f280000100800 */
[----:B------:R-:W4:Y:S04]  /*26cf0*/  LDL R73, [R1+0x384] ;  /* 0x0003840001497983 */ /* 0x000f280000100800 */
[----:B------:R3:W4:Y:S04]  /*26d00*/  @!P1 LDG.E.U8 R55, desc[UR24][R44.64] ;  /* 0x000000182c379981 */ /* 0x000728000c1e1100 */
[----:B------:R-:W-:Y:S04]  /*26d10*/  STS.U8 [R5+UR10+0xf080], R62 ;  /* 0x00f0803e05007988 */ /* 0x000fe8000800000a */
[----:B------:R-:W-:Y:S04]  /*26d20*/  STS.U8 [R5+UR10+0xf280], R64 ;  /* 0x00f2804005007988 */ /* 0x000fe8000800000a */
[----:B------:R-:W-:Y:S04]  /*26d30*/  STS.U8 [R5+UR10+0xf480], R66 ;  /* 0x00f4804205007988 */ /* 0x000fe8000800000a */
[----:B------:R-:W4:Y:S04]  /*26d40*/  LDL R79, [R1+0x3e4] ;  /* 0x0003e400014f7983 */ /* 0x000f280000100800 */
[----:B------:R-:W4:Y:S01]  /*26d50*/  LDL R78, [R1+0x3e8] ;  /* 0x0003e800014e7983 */ /* 0x000f220000100800 */
[----:B---3--:R-:W-:-:S03]  /*26d60*/  @!P1 IMAD.MOV.U32 R44, RZ, RZ, R67 ;  /* 0x000000ffff2c9224 */ /* 0x008fc600078e0043 */
[----:B------:R-:W3:Y:S01]  /*26d70*/  LDL R67, [R1+0x3a8] ;  /* 0x0003a80001437983 */ /* 0x000ee20000100800 */
[----:B------:R-:W-:-:S03]  /*26d80*/  @!P1 IMAD.MOV.U32 R45, RZ, RZ, R71 ;  /* 0x000000ffff2d9224 */ /* 0x000fc600078e0047 */
[----:B------:R-:W3:Y:S01]  /*26d90*/  LDL R71, [R1+0x3a4] ;  /* 0x0003a40001477983 */ /* 0x000ee20000100800 */
[----:B------:R-:W-:-:S05]  /*26da0*/  LOP3.LUT R6, R6, 0x20, RZ, 0x3c, !PT ;  /* 0x0000002006067812 */ /* 0x000fca00078e3cff */
[----:B------:R1:W-:Y:S01]  /*26db0*/  STS.U8 [R6+UR10+0xc100], R81 ;  /* 0x00c1005106007988 */ /* 0x0003e2000800000a */
[----:B0-----:R-:W-:Y:S02]  /*26dc0*/  PRMT R56, RZ, 0x7610, R56 ;  /* 0x00007610ff387816 */ /* 0x001fe40000000038 */
[----:B------:R-:W-:-:S04]  /*26dd0*/  PRMT R57, RZ, 0x7610, R57 ;  /* 0x00007610ff397816 */ /* 0x000fc80000000039 */
[----:B------:R0:W3:Y:S04]  /*26de0*/  @!P1 LDG.E.U8 R56, desc[UR24][R44.64] ;  /* 0x000000182c389981 */ /* 0x0000e8000c1e1100 */
[----:B-1----:R-:W3:Y:S01]  /*26df0*/  LDL R81, [R1+0x3c4] ;  /* 0x0003c40001517983 */ /* 0x002ee20000100800 */
[----:B------:R-:W-:Y:S02]  /*26e00*/  PRMT R58, RZ, 0x7610, R58 ;  /* 0x00007610ff3a7816 */ /* 0x000fe4000000003a */
[----:B------:R-:W-:Y:S01]  /*26e10*/  PRMT R59, RZ, 0x7610, R59 ;  /* 0x00007610ff3b7816 */ /* 0x000fe2000000003b */
[----:B0-----:R-:W-:Y:S02]  /*26e20*/  @!P1 IMAD.MOV.U32 R44, RZ, RZ, R76 ;  /* 0x000000ffff2c9224 */ /* 0x001fe400078e004c */
[----:B------:R-:W3:Y:S01]  /*26e30*/  LDL R76, [R1+0x408] ;  /* 0x00040800014c7983 */ /* 0x000ee20000100800 */
[----:B------:R-:W-:-:S03]  /*26e40*/  @!P1 IMAD.MOV.U32 R45, RZ, RZ, R77 ;  /* 0x000000ffff2d9224 */ /* 0x000fc600078e004d */
[----:B------:R-:W3:Y:S04]  /*26e50*/  LDL R77, [R1+0x404] ;  /* 0x00040400014d7983 */ /* 0x000ee80000100800 */
[----:B------:R2:W3:Y:S02]  /*26e60*/  @!P1 LDG.E.U8 R57, desc[UR24][R44.64] ;  /* 0x000000182c399981 */ /* 0x0004e4000c1e1100 */
        /* <DEDUP_REMOVED lines=13> */
[----:B------:R-:W3:Y:S01]  /*26f40*/  LDL R71, [R1+0x560] ;  /* 0x0005600001477983 */ /* 0x000ee20000100800 */
[----:B------:R-:W-:Y:S02]  /*26f50*/  PRMT R60, RZ, 0x7610, R60 ;  /* 0x00007610ff3c7816 */ /* 0x000fe4000000003c */
[----:B------:R-:W-:-:S04]  /*26f60*/  PRMT R61, RZ, 0x7610, R61 ;  /* 0x00007610ff3d7816 */ /* 0x000fc8000000003d */
[----:B------:R0:W3:Y:S01]  /*26f70*/  @!P1 LDG.E.U8 R60, desc[UR24][R44.64] ;  /* 0x000000182c3c9981 */ /* 0x0000e2000c1e1100 */
[----:B------:R-:W-:Y:S01]  /*26f80*/  PRMT R62, RZ, 0x7610, R62 ;  /* 0x00007610ff3e7816 */ /* 0x000fe2000000003e */
[----:B0-----:R-:W-:Y:S02]  /*26f90*/  @!P1 IMAD.MOV.U32 R44, RZ, RZ, R80 ;  /* 0x000000ffff2c9224 */ /* 0x001fe400078e0050 */
[----:B------:R-:W-:-:S05]  /*26fa0*/  @!P1 IMAD.MOV.U32 R45, RZ, RZ, R81 ;  /* 0x000000ffff2d9224 */ /* 0x000fca00078e0051 */
        /* <DEDUP_REMOVED lines=10> */
[----:B--2---:R-:W-:Y:S02]  /*27050*/  @!P1 IMAD.MOV.U32 R44, RZ, RZ, R74 ;  /* 0x000000ffff2c9224 */ /* 0x004fe400078e004a */
[----:B------:R-:W-:-:S05]  /*27060*/  @!P1 IMAD.MOV.U32 R45, RZ, RZ, R75 ;  /* 0x000000ffff2d9224 */ /* 0x000fca00078e004b */
[----:B------:R4:W2:Y:S01]  /*27070*/  @!P1 LDG.E.U8 R64, desc[UR24][R44.64] ;  /* 0x000000182c409981 */ /* 0x0008a2000c1e1100 */
[----:B------:R-:W-:Y:S01]  /*27080*/  PRMT R66, RZ, 0x7610, R66 ;  /* 0x00007610ff427816 */ /* 0x000fe20000000042 */
[----:B----4-:R-:W-:Y:S02]  /*27090*/  @!P1 IMAD.MOV.U32 R44, RZ, RZ, R72 ;  /* 0x000000ffff2c9224 */ /* 0x010fe400078e0048 */
[----:B------:R-:W-:-:S05]  /*270a0*/  @!P1 IMAD.MOV.U32 R45, RZ, RZ, R73 ;  /* 0x000000ffff2d9224 */ /* 0x000fca00078e0049 */
[----:B------:R3:W4:Y:S02]  /*270b0*/  @!P1 LDG.E.U8 R65, desc[UR24][R44.64] ;  /* 0x000000182c419981 */ /* 0x000724000c1e1100 */
[----:B---3--:R-:W-:Y:S02]  /*270c0*/  @!P1 IMAD.MOV.U32 R44, RZ, RZ, R67 ;  /* 0x000000ffff2c9224 */ /* 0x008fe400078e0043 */
[----:B------:R-:W-:-:S05]  /*270d0*/  @!P1 IMAD.MOV.U32 R45, RZ, RZ, R71 ;  /* 0x000000ffff2d9224 */ /* 0x000fca00078e0047 */
[----:B------:R-:W3:Y:S01]  /*270e0*/  @!P1 LDG.E.U8 R66, desc[UR24][R44.64] ;  /* 0x000000182c429981 */ /* 0x000ee2000c1e1100 */
[----:B------:R-:W0:Y:S03]  /*270f0*/  S2R R7, SR_TID.X ;  /* 0x0000000000077919 */ /* 0x000e260000002100 */
[----:B------:R1:W-:Y:S04]  /*27100*/  STS.U8 [R6+UR10+0xc300], R83 ;  /* 0x00c3005306007988 */ /* 0x0003e8000800000a */
[----:B------:R1:W-:Y:S04]  /*27110*/  STS.U8 [R6+UR10+0xc500], R85 ;  /* 0x00c5005506007988 */ /* 0x0003e8000800000a */
[----:B------:R1:W-:Y:S04]  /*27120*/  STS.U8 [R6+UR10+0xc700], R87 ;  /* 0x00c7005706007988 */ /* 0x0003e8000800000a */
[----:B------:R1:W-:Y:S04]  /*27130*/  STS.U8 [R6+UR10+0xc900], R89 ;  /* 0x00c9005906007988 */ /* 0x0003e8000800000a */
[----:B------:R1:W-:Y:S04]  /*27140*/  STS.U8 [R6+UR10+0xcb00], R91 ;  /* 0x00cb005b06007988 */ /* 0x0003e8000800000a */
[----:B------:R1:W-:Y:S01]  /*27150*/  STS.U8 [R6+UR10+0xcd00], R92 ;  /* 0x00cd005c06007988 */ /* 0x0003e2000800000a */
[----:B0-----:R-:W-:-:S04]  /*27160*/  LOP3.LUT R7, R7, 0x7f, RZ, 0xc0, !PT ;  /* 0x0000007f07077812 */ /* 0x001fc800078ec0ff */
[----:B------:R-:W-:Y:S01]  /*27170*/  LOP3.LUT R7, R7, 0x30, RZ, 0x3c, !PT ;  /* 0x0000003007077812 */ /* 0x000fe200078e3cff */
        /* <DEDUP_REMOVED lines=54> */
[----:B--2---:R1:W-:Y:S04]  /*274e0*/  STS.U8 [R7+UR10+0xfb80], R64 ;  /* 0x00fb804007007988 */ /* 0x0043e8000800000a */
[----:B----4-:R1:W-:Y:S01]  /*274f0*/  STS.U8 [R7+UR10+0xfd80], R65 ;  /* 0x00fd804107007988 */ /* 0x0103e2000800000a */
[----:B------:R-:W-:Y:S01]  /*27500*/  ULEA UR11, UR22, UR10, 0x3 ;  /* 0x0000000a160b7291 */ /* 0x000fe2000f8e18ff */
[----:B------:R-:W-:-:S03]  /*27510*/  UMOV UR4, UR5 ;  /* 0x0000000500047c82 */ /* 0x000fc60008000000 */
[----:B------:R-:W-:Y:S01]  /*27520*/  UIADD3 UR11, UPT, UPT, UR11, 0x10000, URZ ;  /* 0x000100000b0b7890 */ /* 0x000fe2000fffe0ff */
[----:B---3--:R1:W-:Y:S01]  /*27530*/  STS.U8 [R7+UR10+0xff80], R66 ;  /* 0x00ff804207007988 */ /* 0x0083e2000800000a */
[----:B------:R0:W-:Y:S06]  /*27540*/  MEMBAR.ALL.CTA ;  /* 0x0000000000007992 */ /* 0x0001ec0000008000 */
[----:B0-----:R-:W0:Y:S02]  /*27550*/  FENCE.VIEW.ASYNC.S ;  /* 0x00000000000073c6 */ /* 0x001e240000000000 */
[----:B0-----:R-:W-:Y:S06]  /*27560*/  BAR.SYNC.DEFER_BLOCKING 0x0 ;  /* 0x0000000000007b1d */ /* 0x001fec0000010000 */
[----:B------:R-:W-:Y:S05]  /*27570*/  @P0 BRA `(.L_x_9) ;  /* 0x0000000000500947 */ /* 0x000fea0003800000 */
[----:B------:R-:W-:Y:S02]  /*27580*/  UIADD3 UR31, UPT, UPT, UR8, 0x100, URZ ;  /* 0x00000100081f7890 */ /* 0x000fe4000fffe0ff */
[----:B------:R-:W-:Y:S01]  /*27590*/  UIADD3 UR38, UPT, UPT, UR8, 0x100, URZ ;  /* 0x0000010008267890 */ /* 0x000fe2000fffe0ff */
        /* <DEDUP_REMOVED lines=9> */
[----:B------:R0:W-:Y:S01]  /*27630*/  UTCQMMA gdesc[UR16], gdesc[UR12], tmem[UR8], tmem[UR18], idesc[UR19], UPT ;  /* 0x00ff120c100075ea */ /* 0x0001e2000b800308 */
[----:B------:R-:W-:Y:S01]  /*27640*/  UMOV UR40, 0x0 ;  /* 0x0000000000287882 */ /* 0x000fe20000000000 */
[----:B------:R-:W-:Y:S01]  /*27650*/  UMOV UR41, 0x8408490 ;  /* 0x0840849000297882 */ /* 0x000fe20000000000 */
[----:B------:R0:W-:Y:S01]  /*27660*/  UTCQMMA gdesc[UR32], gdesc[UR14], tmem[UR8], tmem[UR34], idesc[UR35], UPT ;  /* 0x00ff220e200075ea */ /* 0x0001e2000b800308 */
[----:B------:R-:W-:Y:S01]  /*27670*/  UMOV UR5, UR6 ;  /* 0x0000000600057c82 */ /* 0x000fe20008000000 */
[----:B------:R0:W-:Y:S01]  /*27680*/  UTCQMMA gdesc[UR26], gdesc[UR12], tmem[UR31], tmem[UR36], idesc[UR37], UPT ;  /* 0x00ff240c1a0075ea */ /* 0x0001e2000b80031f */
[----:B------:R0:W-:Y:S01]  /*27690*/  UTCQMMA gdesc[UR28], gdesc[UR14], tmem[UR38], tmem[UR40], idesc[UR41], UPT ;  /* 0x00ff280e1c0075ea */ /* 0x0001e2000b800326 */
[----:B------:R0:W-:Y:S01]  /*276a0*/  UTCBAR [UR5], URZ ;  /* 0x000000ff050073e9 */ /* 0x0001e200080000ff */
[----:B------:R-:W-:Y:S01]  /*276b0*/  NOP ;  /* 0x0000000000007918 */ /* 0x000fe20000000000 */
.L_x_9:
[----:B-1----:R-:W2:Y:S04]  /*276c0*/  LDL R9, [R1+0x8f4] ;  /* 0x0008f40001097983 */ /* 0x002ea80000100800 */
[----:B------:R-:W2:Y:S01]  /*276d0*/  LDL.LU R8, [R1+0x8dc] ;  /* 0x0008dc0001087983 */ /* 0x000ea20000300800 */
[----:B------:R-:W-:-:S04]  /*276e0*/  UIADD3 UR22, UPT, UPT, UR22, 0x1, URZ ;  /* 0x0000000116167890 */ /* 0x000fc8000fffe0ff */
[----:B------:R-:W-:-:S04]  /*276f0*/  UISETP.GT.AND UP1, UPT, UR22, 0x1, UPT ;  /* 0x000000011600788c */ /* 0x000fc8000bf24270 */
[----:B0-----:R-:W-:Y:S02]  /*27700*/  USEL UR5, URZ, 0x1, !UP1 ;  /* 0x00000001ff057887 */ /* 0x001fe4000c800000 */
[----:B------:R-:W-:Y:S02]  /*27710*/  USEL UR22, UR22, URZ, !UP1 ;  /* 0x000000ff16167287 */ /* 0x000fe4000c800000 */
[----:B------:R-:W-:Y:S01]  /*27720*/  ULOP3.LUT UR5, UR4, UR5, URZ, 0x3c, !UPT ;  /* 0x0000000504057292 */ /* 0x000fe2000f8e3cff */
[----:B--2---:R-:W-:Y:S02]  /*27730*/  ISETP.NE.U32.AND P1, PT, R8, R9, PT ;  /* 0x000000090800720c */ /* 0x004fe40003f25070 */
[----:B------:R-:W2:Y:S01]  /*27740*/  LDL.LU R9, [R1+0x8e0] ;  /* 0x0008e00001097983 */ /* 0x000ea20000300800 */
[----:B------:R-:W-:-:S03]  /*27750*/  IMAD.U32 R8, RZ, RZ, UR4 ;  /* 0x00000004ff087e24 */ /* 0x000fc6000f8e00ff */
[----:B--2---:R0:W-:Y:S07]  /*27760*/  STL [R1+0x8dc], R9 ;  /* 0x0008dc0901007387 */ /* 0x0041ee0000100800 */
[----:B------:R-:W-:Y:S05]  /*27770*/  @P1 BRA `(.L_x_10) ;  /* 0xffffff1400501947 */ /* 0x000fea000383ffff */
.L_x_7:
[----:B0-----:R-:W0:Y:S01]  /*27780*/  LDC R9, c[0x0][0x3a0] ;  /* 0x0000e800ff097b82 */ /* 0x001e220000000800 */
[----:B------:R-:W1:Y:S01]  /*27790*/  LDCU UR5, c[0x0][0x39c] ;  /* 0x00007380ff0577ac */ /* 0x000e620008000800 */
[C---:B-----5:R-:W-:Y:S02]  /*277a0*/  VIADD R0, R68.reuse, 0x1 ;  /* 0x0000000144007836 */ /* 0x060fe40000000000 */
[C---:B------:R-:W-:Y:S01]  /*277b0*/  VIADD R4, R68.reuse, 0x2 ;  /* 0x0000000244047836 */ /* 0x040fe20000000000 */
[----:B------:R-:W2:Y:S01]  /*277c0*/  LDCU UR16, c[0x0][0x39c] ;  /* 0x00007380ff1077ac */ /* 0x000ea20008000800 */
[C---:B------:R-:W-:Y:S02]  /*277d0*/  VIADD R2, R68.reuse, 0x4 ;  /* 0x0000000444027836 */ /* 0x040fe40000000000 */
[----:B------:R-:W3:Y:S01]  /*277e0*/  LDC R71, c[0x0][0x3b4] ;  /* 0x0000ed00ff477b82 */ /* 0x000ee20000000800 */
[----:B------:R-:W4:Y:S01]  /*277f0*/  LDCU UR60, c[0x0][0x3b8] ;  /* 0x00007700ff3c77ac */ /* 0x000f220008000800 */
[----:B------:R-:W-:Y:S01]  /*27800*/  VIADD R3, R68, 0x3 ;  /* 0x0000000344037836 */ /* 0x000fe20000000000 */
[----:B------:R-:W0:Y:S01]  /*27810*/  LDCU UR18, c[0x0][0x39c] ;  /* 0x00007380ff1277ac */ /* 0x000e220008000800 */
[----:B------:R-:W0:Y:S01]  /*27820*/  LDCU UR17, c[0x0][0x39c] ;  /* 0x00007380ff1177ac */ /* 0x000e220008000800 */
[----:B-1----:R-:W-:Y:S01]  /*27830*/  ISETP.GE.AND P3, PT, R0, UR5, PT ;  /* 0x0000000500007c0c */ /* 0x002fe2000bf66270 */
[----:B------:R-:W1:Y:S01]  /*27840*/  LDCU.128 UR12, c[0x0][0x390] ;  /* 0x00007200ff0c77ac */ /* 0x000e620008000c00 */
[----:B--2---:R-:W-:Y:S01]  /*27850*/  ISETP.GE.AND P2, PT, R4, UR16, PT ;  /* 0x0000001004007c0c */ /* 0x004fe2000bf46270 */
[----:B0-----:R-:W-:Y:S01]  /*27860*/  VIADD R9, R9, 0x3f ;  /* 0x0000003f09097836 */ /* 0x001fe20000000000 */
[----:B------:R-:W0:Y:S01]  /*27870*/  LDCU UR19, c[0x0][0x39c] ;  /* 0x00007380ff1377ac */ /* 0x000e220008000800 */
[----:B----4-:R-:W-:-:S03]  /*27880*/  IMAD R4, R68, UR60, RZ ;  /* 0x0000003c44047c24 */ /* 0x010fc6000f8e02ff */
[----:B------:R-:W-:Y:S01]  /*27890*/  ISETP.GE.AND P4, PT, R9, 0x40, PT ;  /* 0x000000400900780c */ /* 0x000fe20003f86270 */
[----:B------:R-:W2:Y:S01]  /*278a0*/  LDCU UR22, c[0x0][0x39c] ;  /* 0x00007380ff1677ac */ /* 0x000ea20008000800 */
[----:B------:R-:W-:Y:S01]  /*278b0*/  ISETP.GE.AND P0, PT, R2, UR18, PT ;  /* 0x0000001202007c0c */ /* 0x000fe2000bf06270 */
[----:B---3--:R-:W-:Y:S01]  /*278c0*/  IMAD R0, R69, R71, RZ ;  /* 0x0000004745007224 */ /* 0x008fe200078e02ff */
[----:B------:R-:W-:Y:S01]  /*278d0*/  SHF.R.S32.HI R6, RZ, 0x1f, R4 ;  /* 0x0000001fff067819 */ /* 0x000fe20000011404 */
[----:B------:R-:W3:Y:S01]  /*278e0*/  LDCU.64 UR30, c[0x0][0x398] ;  /* 0x00007300ff1e77ac */ /* 0x000ee20008000a00 */
[----:B------:R-:W-:Y:S01]  /*278f0*/  ISETP.GE.AND P1, PT, R3, UR17, PT ;  /* 0x0000001103007c0c */ /* 0x000fe2000bf26270 */
[----:B------:R-:W-:Y:S01]  /*27900*/  VIADD R5, R4, UR60 ;  /* 0x0000003c04057c36 */ /* 0x000fe20008000000 */
[----:B------:R-:W4:Y:S01]  /*27910*/  LDCU.64 UR6, c[0x0][0x398] ;  /* 0x00007300ff0677ac */ /* 0x000f220008000a00 */
[----:B-1----:R-:W-:Y:S01]  /*27920*/  IADD3 R2, P6, PT, R0, UR12, RZ ;  /* 0x0000000c00027c10 */ /* 0x002fe2000ffde0ff */
[----:B------:R-:W-:-:S03]  /*27930*/  IMAD R71, R71, 0x80, R0 ;  /* 0x0000008047477824 */ /* 0x000fc600078e0200 */
[----:B------:R-:W-:Y:S09]  /*27940*/  @!P4 BRA `(.L_x_11) ;  /* 0x000000000010c947 */ /* 0x000ff20003800000 */
[----:B------:R-:W-:-:S06]  /*27950*/  USHF.L.U32 UR4, UR4, 0x1f, URZ ;  /* 0x0000001f04047899 */ /* 0x000fcc00080006ff */
[----:B------:R-:W-:-:S04]  /*27960*/  IMAD.U32 R3, RZ, RZ, UR4 ;  /* 0x00000004ff037e24 */ /* 0x000fc8000f8e00ff */
[----:B------:R-:W1:Y:S02]  /*27970*/  SYNCS.PHASECHK.TRANS64.TRYWAIT P4, [UR11], R3 ;  /* 0x00000003ff0075a7 */ /* 0x000e64000808110b */
[----:B-1----:R-:W-:Y:S05]  /*27980*/  @!P4 BRA `(.L_x_12) ;  /* 0x000001800030c947 */ /* 0x002fea0003800000 */
.L_x_11:
[----:B------:R-:W-:Y:S01]  /*27990*/  LEA.HI.X.SX32 R0, R0, UR13, 0x1, P6 ;  /* 0x0000000d00007c11 */ /* 0x000fe2000b0f0eff */
[----:B------:R-:W-:Y:S01]  /*279a0*/  VIADD R72, R5, UR60 ;  /* 0x0000003c05487c36 */ /* 0x000fe20008000000 */
[C---:B------:R-:W-:Y:S01]  /*279b0*/  IADD3 R3, P4, PT, R71.reuse, UR12, RZ ;  /* 0x0000000c47037c10 */ /* 0x040fe2000ff9e0ff */
[----:B------:R-:W-:Y:S01]  /*279c0*/  BAR.SYNC.DEFER_BLOCKING 0x0 ;  /* 0x0000000000007b1d */ /* 0x000fe20000010000 */
[CC--:B------:R-:W-:Y:S02]  /*279d0*/  IADD3 R10, P6, PT, R4.reuse, R2.reuse, RZ ;  /* 0x00000002040a7210 */ /* 0x0c0fe40007fde0ff */
[----:B------:R-:W-:Y:S02]  /*279e0*/  LEA.HI.X.SX32 R71, R71, UR13, 0x1, P4 ;  /* 0x0000000d47477c11 */ /* 0x000fe4000a0f0eff */
[-C--:B------:R-:W-:Y:S01]  /*279f0*/  IADD3 R8, P4, PT, R4, R3.reuse, RZ ;  /* 0x0000000304087210 */ /* 0x080fe20007f9e0ff */
[----:B------:R-:W-:Y:S01]  /*27a00*/  IMAD.X R11, R6, 0x1, R0, P6 ;  /* 0x00000001060b7824 */ /* 0x000fe200030e0600 */
[----:B------:R-:W-:Y:S01]  /*27a10*/  SHF.R.S32.HI R7, RZ, 0x1f, R5 ;  /* 0x0000001fff077819 */ /* 0x000fe20000011405 */
[----:B------:R-:W-:Y:S01]  /*27a20*/  VIADD R4, R72, UR60 ;  /* 0x0000003c48047c36 */ /* 0x000fe20008000000 */
[----:B------:R-:W1:Y:S01]  /*27a30*/  LDCU.64 UR4, c[0x0][0x398] ;  /* 0x00007300ff0477ac */ /* 0x000e620008000a00 */
[----:B------:R-:W-:Y:S01]  /*27a40*/  IMAD.X R9, R6, 0x1, R71, P4 ;  /* 0x0000000106097824 */ /* 0x000fe200020e0647 */
[----:B------:R5:W-:Y:S02]  /*27a50*/  STL.64 [R1+0x7a0], R10 ;  /* 0x0007a00a01007387 */ /* 0x000be40000100a00 */
[----:B------:R-:W-:Y:S01]  /*27a60*/  SHF.R.S32.HI R6, RZ, 0x1f, R4 ;  /* 0x0000001fff067819 */ /* 0x000fe20000011404 */
[----:B------:R-:W4:Y:S01]  /*27a70*/  LDCU.64 UR12, c[0x0][0x398] ;  /* 0x00007300ff0c77ac */ /* 0x000f220008000a00 */
[----:B------:R3:W-:Y:S01]  /*27a80*/  STL.64 [R1+0x798], R8 ;  /* 0x0007980801007387 */ /* 0x0007e20000100a00 */
[----:B------:R-:W2:Y:S01]  /*27a90*/  LDCU.64 UR20, c[0x0][0x398] ;  /* 0x00007300ff1477ac */ /* 0x000ea20008000a00 */
[----:B------:R-:W0:Y:S01]  /*27aa0*/  LDCU.64 UR16, c[0x0][0x398] ;  /* 0x00007300ff1077ac */ /* 0x000e220008000a00 */
[C---:B-----5:R-:W-:Y:S01]  /*27ab0*/  IADD3 R10, P6, PT, R5.reuse, R2, RZ ;  /* 0x00000002050a7210 */ /* 0x060fe20007fde0ff */
[----:B------:R-:W5:Y:S02]  /*27ac0*/  @!P5 SYNCS.CCTL.IV [UR10+0x10000] ;  /* 0x01000000ff00d9b1 */ /* 0x000f64000800000a */
[----:B-----5:R-:W-:Y:S01]  /*27ad0*/  BAR.SYNC.DEFER_BLOCKING 0x0 ;  /* 0x0000000000007b1d */ /* 0x020fe20000010000 */
[----:B---3--:R-:W-:Y:S01]  /*27ae0*/  IADD3 R8, P4, PT, R5, R3, RZ ;  /* 0x0000000305087210 */ /* 0x008fe20007f9e0ff */
[----:B------:R-:W-:Y:S01]  /*27af0*/  IMAD.X R11, R7, 0x1, R0, P6 ;  /* 0x00000001070b7824 */ /* 0x000fe200030e0600 */
[----:B------:R-:W-:-:S02]  /*27b00*/  SHF.R.S32.HI R5, RZ, 0x1f, R72 ;  /* 0x0000001fff057819 */ /* 0x000fc40000011448 */
[CC--:B------:R-:W-:Y:S01]  /*27b10*/  IADD3 R78, P6, PT, R72.reuse, R2.reuse, RZ ;  /* 0x00000002484e7210 */ /* 0x0c0fe20007fde0ff */
[--C-:B------:R-:W-:Y:S01]  /*27b20*/  IMAD.X R9, R7, 0x1, R71.reuse, P4 ;  /* 0x0000000107097824 */ /* 0x100fe200020e0647 */
[----:B------:R-:W-:Y:S01]  /*27b30*/  STL.64 [R1+0x708], R10 ;  /* 0x0007080a01007387 */ /* 0x000fe20000100a00 */
[----:B------:R-:W-:Y:S01]  /*27b40*/  ISETP.GE.AND P4, PT, R69, UR14, PT ;  /* 0x0000000e45007c0c */ /* 0x000fe2000bf86270 */
[----:B------:R-:W3:Y:S01]  /*27b50*/  LDCU.64 UR26, c[0x0][0x398] ;  /* 0x00007300ff1a77ac */ /* 0x000ee20008000a00 */
[C---:B------:R-:W-:Y:S01]  /*27b60*/  IMAD.X R79, R5.reuse, 0x1, R0, P6 ;  /* 0x00000001054f7824 */ /* 0x040fe200030e0600 */
[----:B------:R-:W-:Y:S01]  /*27b70*/  IADD3 R72, P6, PT, R72, R3, RZ ;  /* 0x0000000348487210 */ /* 0x000fe20007fde0ff */
[----:B------:R5:W-:Y:S01]  /*27b80*/  STL.64 [R1+0x700], R8 ;  /* 0x0007000801007387 */ /* 0x000be20000100a00 */
[----:B------:R-:W-:Y:S01]  /*27b90*/  ISETP.LT.AND P4, PT, R68, UR31, !P4 ;  /* 0x0000001f44007c0c */ /* 0x000fe2000e781270 */
[----:B------:R-:W0:Y:S02]  /*27ba0*/  LDCU.64 UR28, c[0x0][0x398] ;  /* 0x00007300ff1c77ac */ /* 0x000e240008000a00 */
[----:B------:R-:W-:Y:S01]  /*27bb0*/  IMAD.X R73, R5, 0x1, R71, P6 ;  /* 0x0000000105497824 */ /* 0x000fe200030e0647 */
[----:B------:R-:W-:Y:S01]  /*27bc0*/  STL [R1+0xe54], R78 ;  /* 0x000e544e01007387 */ /* 0x000fe20000100800 */
[C---:B------:R-:W-:Y:S01]  /*27bd0*/  VIADD R5, R4.reuse, UR60 ;  /* 0x0000003c04057c36 */ /* 0x040fe20008000000 */
[----:B------:R-:W0:Y:S02]  /*27be0*/  LDCU UR31, c[0x0][0x398] ;  /* 0x00007300ff1f77ac */ /* 0x000e240008000800 */
[----:B------:R-:W-:Y:S01]  /*27bf0*/  STL [R1+0xe50], R79 ;  /* 0x000e504f01007387 */ /* 0x000fe20000100800 */
[----:B------:R-:W0:Y:S01]  /*27c00*/  @!P5 SYNCS.CCTL.IV [UR10+0x10008] ;  /* 0x01000800ff00d9b1 */ /* 0x000e22000800000a */
[----:B-----5:R-:W-:-:S02]  /*27c10*/  IADD3 R8, P6, PT, R4, R2, RZ ;  /* 0x0000000204087210 */ /* 0x020fc40007fde0ff */
[----:B------:R-:W-:Y:S01]  /*27c20*/  STL [R1+0xe4c], R72 ;  /* 0x000e4c4801007387 */ /* 0x000fe20000100800 */
[C---:B------:R-:W-:Y:S01]  /*27c30*/  IADD3 R12, P5, PT, R5.reuse, R2, RZ ;  /* 0x00000002050c7210 */ /* 0x040fe20007fbe0ff */
[----:B------:R-:W5:Y:S01]  /*27c40*/  LDCU.64 UR10, c[0x0][0x398] ;  /* 0x00007300ff0a77ac */ /* 0x000f620008000a00 */
[----:B------:R-:W-:Y:S01]  /*27c50*/  IMAD.X R9, R6, 0x1, R0, P6 ;  /* 0x0000000106097824 */ /* 0x000fe200030e0600 */
[----:B------:R-:W-:Y:S01]  /*27c60*/  IADD3 R10, P6, PT, R4, R3, RZ ;  /* 0x00000003040a7210 */ /* 0x000fe20007fde0ff */
[----:B------:R-:W-:Y:S01]  /*27c70*/  STL [R1+0xe48], R73 ;  /* 0x000e484901007387 */ /* 0x000fe20000100800 */
[----:B------:R-:W-:Y:S01]  /*27c80*/  VIADD R4, R5, UR60 ;  /* 0x0000003c05047c36 */ /* 0x000fe20008000000 */
[----:B------:R-:W0:Y:S02]  /*27c90*/  LDCU UR32, c[0x0][0x398] ;  /* 0x00007300ff2077ac */ /* 0x000e240008000800 */
[----:B------:R-:W-:Y:S01]  /*27ca0*/  IMAD.X R11, R6, 0x1, R71, P6 ;  /* 0x00000001060b7824 */ /* 0x000fe200030e0647 */
[----:B------:R1:W-:Y:S01]  /*27cb0*/  STL.64 [R1+0x7c8], R8 ;  /* 0x0007c80801007387 */ /* 0x0003e20000100a00 */
[----:B------:R-:W-:Y:S01]  /*27cc0*/  SHF.R.S32.HI R7, RZ, 0x1f, R4 ;  /* 0x0000001fff077819 */ /* 0x000fe20000011404 */
[----:B------:R-:W0:Y:S02]  /*27cd0*/  LDCU UR33, c[0x0][0x398] ;  /* 0x00007300ff2177ac */ /* 0x000e240008000800 */
[----:B------:R2:W-:Y:S01]  /*27ce0*/  STL.64 [R1+0x858], R10 ;  /* 0x0008580a01007387 */ /* 0x0005e20000100a00 */
[----:B------:R-:W0:Y:S03]  /*27cf0*/  LDCU UR34, c[0x0][0x398] ;  /* 0x00007300ff2277ac */ /* 0x000e260008000800 */
[----:B------:R-:W-:Y:S01]  /*27d00*/  STL.64 [R1+0xec8], R70 ;  /* 0x000ec84601007387 */ /* 0x000fe20000100a00 */
[----:B------:R-:W0:Y:S01]  /*27d10*/  LDCU UR35, c[0x0][0x398] ;  /* 0x00007300ff2377ac */ /* 0x000e220008000800 */
[----:B-1----:R-:W-:-:S02]  /*27d20*/  SHF.R.S32.HI R8, RZ, 0x1f, R5 ;  /* 0x0000001fff087819 */ /* 0x002fc40000011405 */
[----:B------:R1:W-:Y:S01]  /*27d30*/  STL.64 [R1+0xec0], R68 ;  /* 0x000ec04401007387 */ /* 0x0003e20000100a00 */
[----:B------:R-:W0:Y:S01]  /*27d40*/  LDCU UR36, c[0x0][0x398] ;  /* 0x00007300ff2477ac */ /* 0x000e220008000800 */
[-C--:B--2---:R-:W-:Y:S01]  /*27d50*/  IADD3 R10, P6, PT, R5, R3.reuse, RZ ;  /* 0x00000003050a7210 */ /* 0x084fe20007fde0ff */
[--C-:B------:R-:W-:Y:S01]  /*27d60*/  IMAD.X R13, R8, 0x1, R0.reuse, P5 ;  /* 0x00000001080d7824 */ /* 0x100fe200028e0600 */
[C---:B------:R-:W-:Y:S01]  /*27d70*/  IADD3 R16, P5, PT, R4.reuse, R2, RZ ;  /* 0x0000000204107210 */ /* 0x040fe20007fbe0ff */
[----:B------:R-:W-:Y:S01]  /*27d80*/  VIADD R5, R4, UR60 ;  /* 0x0000003c04057c36 */ /* 0x000fe20008000000 */
[----:B------:R-:W2:Y:S01]  /*27d90*/  LDCU UR37, c[0x0][0x398] ;  /* 0x00007300ff2577ac */ /* 0x000ea20008000800 */
[----:B------:R-:W-:Y:S01]  /*27da0*/  IMAD.X R11, R8, 0x1, R71, P6 ;  /* 0x00000001080b7824 */ /* 0x000fe200030e0647 */
[----:B------:R0:W-:Y:S01]  /*27db0*/  STL.64 [R1+0x850], R12 ;  /* 0x0008500c01007387 */ /* 0x0001e20000100a00 */
[----:B------:R-:W-:Y:S01]  /*27dc0*/  IMAD.X R17, R7, 0x1, R0, P5 ;  /* 0x0000000107117824 */ /* 0x000fe200028e0600 */
[----:B------:R-:W-:Y:S01]  /*27dd0*/  IADD3 R14, P6, PT, R4, R3, RZ ;  /* 0x00000003040e7210 */ /* 0x000fe20007fde0ff */
[----:B------:R-:W0:Y:S01]  /*27de0*/  LDCU UR40, c[0x0][0x398] ;  /* 0x00007300ff2877ac */ /* 0x000e220008000800 */
[----:B-1----:R-:W1:Y:S01]  /*27df0*/  LDTM.x64 R20, tmem[UR9] ;  /* 0x00000009001479ee */ /* 0x002e620008340000 */
[----:B------:R0:W-:Y:S01]  /*27e00*/  STL.64 [R1+0x848], R10 ;  /* 0x0008480a01007387 */ /* 0x0001e20000100a00 */
[----:B------:R-:W0:Y:S01]  /*27e10*/  LDCU UR42, c[0x0][0x398] ;  /* 0x00007300ff2a77ac */ /* 0x000e220008000800 */
[----:B------:R-:W0:Y:S01]  /*27e20*/  LDCU UR44, c[0x0][0x398] ;  /* 0x00007300ff2c77ac */ /* 0x000e220008000800 */
[----:B------:R-:W0:Y:S01]  /*27e30*/  LDCU UR48, c[0x0][0x398] ;  /* 0x00007300ff3077ac */ /* 0x000e220008000800 */
[----:B------:R-:W0:Y:S01]  /*27e40*/  LDCU UR50, c[0x0][0x398] ;  /* 0x00007300ff3277ac */ /* 0x000e220008000800 */
[----:B------:R-:W0:Y:S01]  /*27e50*/  LDCU UR51, c[0x0][0x398] ;  /* 0x00007300ff3377ac */ /* 0x000e220008000800 */
[----:B------:R-:W0:Y:S01]  /*27e60*/  LDCU UR52, c[0x0][0x398] ;  /* 0x00007300ff3477ac */ /* 0x000e220008000800 */
[----:B-1----:R-:W-:Y:S01]  /*27e70*/  STL [R1+0x60c], R23 ;  /* 0x00060c1701007387 */ /* 0x002fe20000100800 */
[----:B0-----:R-:W-:-:S02]  /*27e80*/  IMAD.MOV.U32 R12, RZ, RZ, R20 ;  /* 0x000000ffff0c7224 */ /* 0x001fc400078e0014 */
[----:B------:R-:W-:Y:S01]  /*27e90*/  IMAD.MOV.U32 R11, RZ, RZ, R21 ;  /* 0x000000ffff0b7224 */ /* 0x000fe200078e0015 */
[----:B------:R-:W-:Y:S01]  /*27ea0*/  STL.64 [R1+0x610], R24 ;  /* 0x0006101801007387 */ /* 0x000fe20000100a00 */
[----:B------:R-:W0:Y:S03]  /*27eb0*/  LDCU UR53, c[0x0][0x398] ;  /* 0x00007300ff3577ac */ /* 0x000e260008000800 */
[----:B------:R-:W-:Y:S01]  /*27ec0*/  STL.64 [R1+0x618], R26 ;  /* 0x0006181a01007387 */ /* 0x000fe20000100a00 */
[----:B------:R-:W1:Y:S03]  /*27ed0*/  LDCU UR56, c[0x0][0x398] ;  /* 0x00007300ff3877ac */ /* 0x000e660008000800 */
[----:B------:R-:W-:Y:S01]  /*27ee0*/  STL.64 [R1+0x620], R28 ;  /* 0x0006201c01007387 */ /* 0x000fe20000100a00 */
[----:B------:R-:W0:Y:S03]  /*27ef0*/  LDCU UR57, c[0x0][0x398] ;  /* 0x00007300ff3977ac */ /* 0x000e260008000800 */
        /* <DEDUP_REMOVED lines=40> */
[----:B------:R0:W-:Y:S01]  /*28180*/  STL.64 [R1+0x6c8], R70 ;  /* 0x0006c84601007387 */ /* 0x0001e20000100a00 */
[----:B------:R-:W0:Y:S03]  /*28190*/  LDCU UR66, c[0x0][0x39c] ;  /* 0x00007380ff4277ac */ /* 0x000e260008000800 */
[----:B------:R-:W-:Y:S01]  /*281a0*/  STL.64 [R1+0x6d0], R72 ;  /* 0x0006d04801007387 */ /* 0x000fe20000100a00 */
[----:B------:R-:W0:Y:S03]  /*281b0*/  LDCU UR67, c[0x0][0x39c] ;  /* 0x00007380ff4377ac */ /* 0x000e260008000800 */
[----:B------:R-:W-:Y:S01]  /*281c0*/  STL.64 [R1+0x6d8], R74 ;  /* 0x0006d84a01007387 */ /* 0x000fe20000100a00 */
[----:B------:R-:W0:Y:S03]  /*281d0*/  LDCU UR75, c[0x0][0x398] ;  /* 0x00007300ff4b77ac */ /* 0x000e260008000800 */
[----:B------:R-:W-:Y:S01]  /*281e0*/  STL.64 [R1+0x6e0], R76 ;  /* 0x0006e04c01007387 */ /* 0x000fe20000100a00 */
[----:B------:R-:W1:Y:S03]  /*281f0*/  LDCU UR68, c[0x0][0x39c] ;  /* 0x00007380ff4477ac */ /* 0x000e660008000800 */
[----:B------:R0:W-:Y:S01]  /*28200*/  STL.64 [R1+0x6e8], R78 ;  /* 0x0006e84e01007387 */ /* 0x0001e20000100a00 */
[----:B------:R-:W1:Y:S03]  /*28210*/  LDCU UR70, c[0x0][0x39c] ;  /* 0x00007380ff4677ac */ /* 0x000e660008000800 */
[----:B------:R-:W-:Y:S01]  /*28220*/  STL.64 [R1+0x6f0], R80 ;  /* 0x0006f05001007387 */ /* 0x000fe20000100a00 */
[----:B------:R-:W1:Y:S03]  /*28230*/  LDCU UR72, c[0x0][0x39c] ;  /* 0x00007380ff4877ac */ /* 0x000e660008000800 */
[----:B------:R-:W-:Y:S01]  /*28240*/  STL.64 [R1+0x6f8], R82 ;  /* 0x0006f85201007387 */ /* 0x000fe20000100a00 */
[----:B------:R-:W1:Y:S03]  /*28250*/  LDCU UR74, c[0x0][0x39c] ;  /* 0x00007380ff4a77ac */ /* 0x000e660008000800 */
[----:B0-----:R-:W2:Y:S01]  /*28260*/  LDL.LU.64 R70, [R1+0xec8] ;  /* 0x000ec80001467983 */ /* 0x001ea20000300a00 */
[----:B------:R-:W-:Y:S01]  /*28270*/  IMAD.MOV.U32 R78, RZ, RZ, R22 ;  /* 0x000000ffff4e7224 */ /* 0x000fe200078e0016 */
[----:B------:R-:W0:Y:S02]  /*28280*/  LDCU UR76, c[0x0][0x39c] ;  /* 0x00007380ff4c77ac */ /* 0x000e240008000800 */
[----:B------:R-:W3:Y:S01]  /*28290*/  LDL.LU.64 R68, [R1+0xec0] ;  /* 0x000ec00001447983 */ /* 0x000ee20000300a00 */
[----:B------:R-:W0:Y:S03]  /*282a0*/  LDCU UR77, c[0x0][0x39c] ;  /* 0x00007380ff4d77ac */ /* 0x000e260008000800 */
[----:B------:R-:W3:Y:S04]  /*282b0*/  LDL.LU R79, [R1+0x60c] ;  /* 0x00060c00014f7983 */ /* 0x000ee80000300800 */
[----:B------:R-:W-:Y:S01]  /*282c0*/  STL [R1+0xe5c], R78 ;  /* 0x000e5c4e01007387 */ /* 0x000fe20000100800 */
[----:B--2---:R-:W-:-:S03]  /*282d0*/  IMAD.X R15, R7, 0x1, R71, P6 ;  /* 0x00000001070f7824 */ /* 0x004fc600030e0647 */
[----:B---3--:R-:W-:Y:S04]  /*282e0*/  STL [R1+0xeb8], R79 ;  /* 0x000eb84f01007387 */ /* 0x008fe80000100800 */
[----:B------:R-:W-:Y:S04]  /*282f0*/  STL.64 [R1+0xeb0], R70 ;  /* 0x000eb04601007387 */ /* 0x000fe80000100a00 */
[----:B------:R-:W-:Y:S04]  /*28300*/  STL.64 [R1+0x830], R16 ;  /* 0x0008301001007387 */ /* 0x000fe80000100a00 */
[----:B------:R2:W-:Y:S02]  /*28310*/  STL.64 [R1+0xea8], R68 ;  /* 0x000ea84401007387 */ /* 0x0005e40000100a00 */
[----:B--2---:R-:W2:Y:S02]  /*28320*/  LDTM.x64 R16, tmem[UR9+0x40] ;  /* 0x00004009001079ee */ /* 0x004ea40008340000 */
[----:B------:R-:W-:Y:S04]  /*28330*/  STL.64 [R1+0x800], R14 ;  /* 0x0008000e01007387 */ /* 0x000fe80000100a00 */
[----:B--2---:R-:W-:Y:S04]  /*28340*/  STL.64 [R1+0x500], R16 ;  /* 0x0005001001007387 */ /* 0x004fe80000100a00 */
[----:B------:R-:W-:Y:S04]  /*28350*/  STL.64 [R1+0x508], R18 ;  /* 0x0005081201007387 */ /* 0x000fe80000100a00 */
        /* <DEDUP_REMOVED lines=29> */
[----:B------:R2:W-:Y:S04]  /*28530*/  STL.64 [R1+0x5f8], R78 ;  /* 0x0005f84e01007387 */ /* 0x0005e80000100a00 */
[----:B--2---:R-:W2:Y:S04]  /*28540*/  LDL.LU R79, [R1+0xeb8] ;  /* 0x000eb800014f7983 */ /* 0x004ea80000300800 */
[----:B------:R-:W3:Y:S04]  /*28550*/  LDL.LU.64 R70, [R1+0xeb0] ;  /* 0x000eb00001467983 */ /* 0x000ee80000300a00 */
[----:B------:R-:W4:Y:S01]  /*28560*/  LDL.LU.64 R68, [R1+0xea8] ;  /* 0x000ea80001447983 */ /* 0x000f220000300a00 */
[----:B------:R-:W-:-:S02]  /*28570*/  SHF.R.S32.HI R6, RZ, 0x1f, R5 ;  /* 0x0000001fff067819 */ /* 0x000fc40000011405 */
[C---:B------:R-:W-:Y:S02]  /*28580*/  IADD3 R14, P5, PT, R5.reuse, R2, RZ ;  /* 0x00000002050e7210 */ /* 0x040fe40007fbe0ff */
[----:B------:R-:W-:-:S03]  /*28590*/  IADD3 R8, P6, PT, R5, R3, RZ ;  /* 0x0000000305087210 */ /* 0x000fc60007fde0ff */
[C---:B------:R-:W-:Y:S01]  /*285a0*/  IMAD.X R15, R6.reuse, 0x1, R0, P5 ;  /* 0x00000001060f7824 */ /* 0x040fe200028e0600 */
[----:B--2---:R-:W-:Y:S04]  /*285b0*/  STL [R1+0xea0], R79 ;  /* 0x000ea04f01007387 */ /* 0x004fe80000100800 */
[----:B---3--:R-:W-:Y:S01]  /*285c0*/  STL.64 [R1+0xe98], R70 ;  /* 0x000e984601007387 */ /* 0x008fe20000100a00 */
[----:B------:R-:W-:-:S03]  /*285d0*/  IMAD.X R9, R6, 0x1, R71, P6 ;  /* 0x0000000106097824 */ /* 0x000fc600030e0647 */
[----:B------:R-:W-:Y:S04]  /*285e0*/  STL.64 [R1+0x7f8], R14 ;  /* 0x0007f80e01007387 */ /* 0x000fe80000100a00 */
[----:B----4-:R2:W-:Y:S02]  /*285f0*/  STL.64 [R1+0xe90], R68 ;  /* 0x000e904401007387 */ /* 0x0105e40000100a00 */
        /* <DEDUP_REMOVED lines=37> */
[----:B------:R-:W-:-:S05]  /*28850*/  VIADD R4, R5, UR60 ;  /* 0x0000003c05047c36 */ /* 0x000fca0008000000 */
[----:B------:R-:W-:Y:S02]  /*28860*/  SHF.R.S32.HI R7, RZ, 0x1f, R4 ;  /* 0x0000001fff077819 */ /* 0x000fe40000011404 */
        /* <DEDUP_REMOVED lines=57> */
[----:B--2---:R-:W-:Y:S04]  /*28c00*/  STL [R1+0x20c], R23 ;  /* 0x00020c1701007387 */ /* 0x004fe80000100800 */
        /* <DEDUP_REMOVED lines=28> */
[----:B------:R-:W-:Y:S04]  /*28dd0*/  STL.64 [R1+0x2f0], R80 ;  /* 0x0002f05001007387 */ /* 0x000fe80000100a00 */
[----:B------:R-:W-:Y:S04]  /*28de0*/  STL.64 [R1+0x2f8], R82 ;  /* 0x0002f85201007387 */ /* 0x000fe80000100a00 */
[----:B--2---:R-:W2:Y:S04]  /*28df0*/  LDL.LU R79, [R1+0xe70] ;  /* 0x000e7000014f7983 */ /* 0x004ea80000300800 */
[----:B------:R-:W3:Y:S04]  /*28e00*/  LDL.LU.64 R70, [R1+0xe68] ;  /* 0x000e680001467983 */ /* 0x000ee80000300a00 */
[----:B------:R-:W4:Y:S01]  /*28e10*/  LDL.LU.64 R68, [R1+0xe60] ;  /* 0x000e600001447983 */ /* 0x000f220000300a00 */
[----:B------:R-:W-:-:S02]  /*28e20*/  VIADD R4, R5, UR60 ;  /* 0x0000003c05047c36 */ /* 0x000fc40008000000 */
[----:B------:R-:W-:Y:S01]  /*28e30*/  IMAD.MOV.U32 R72, RZ, RZ, R22 ;  /* 0x000000ffff487224 */ /* 0x000fe200078e0016 */
[----:B------:R-:W2:Y:S02]  /*28e40*/  LDL.LU R73, [R1+0x20c] ;  /* 0x00020c0001497983 */ /* 0x000ea40000300800 */
[----:B------:R-:W-:Y:S02]  /*28e50*/  SHF.R.S32.HI R7, RZ, 0x1f, R4 ;  /* 0x0000001fff077819 */ /* 0x000fe40000011404 */
[C---:B------:R-:W-:Y:S02]  /*28e60*/  IADD3 R16, P5, PT, R4.reuse, R2, RZ ;  /* 0x0000000204107210 */ /* 0x040fe40007fbe0ff */
[C---:B------:R-:W-:Y:S01]  /*28e70*/  IADD3 R14, P6, PT, R4.reuse, R3, RZ ;  /* 0x00000003040e7210 */ /* 0x040fe20007fde0ff */
[----:B------:R-:W-:Y:S02]  /*28e80*/  VIADD R5, R4, UR60 ;  /* 0x0000003c04057c36 */ /* 0x000fe40008000000 */
[----:B------:R-:W-:Y:S01]  /*28e90*/  IMAD.X R17, R7, 0x1, R0, P5 ;  /* 0x0000000107117824 */ /* 0x000fe200028e0600 */
[----:B------:R-:W-:Y:S02]  /*28ea0*/  STL [R1+0xe58], R72 ;  /* 0x000e584801007387 */ /* 0x000fe40000100800 */
[----:B------:R-:W-:-:S02]  /*28eb0*/  SHF.R.S32.HI R6, RZ, 0x1f, R5 ;  /* 0x0000001fff067819 */ /* 0x000fc40000011405 */
[----:B------:R0:W-:Y:S01]  /*28ec0*/  STL.64 [R1+0x7b8], R16 ;  /* 0x0007b81001007387 */ /* 0x0001e20000100a00 */
[C---:B------:R-:W-:Y:S01]  /*28ed0*/  VIADD R4, R5.reuse, UR60 ;  /* 0x0000003c05047c36 */ /* 0x040fe20008000000 */
[----:B0-----:R-:W-:-:S05]  /*28ee0*/  IADD3 R16, P5, PT, R5, R2, RZ ;  /* 0x0000000205107210 */ /* 0x001fca0007fbe0ff */
[----:B------:R-:W-:Y:S02]  /*28ef0*/  IMAD.X R17, R6, 0x1, R0, P5 ;  /* 0x0000000106117824 */ /* 0x000fe400028e0600 */
[----:B------:R-:W-:Y:S02]  /*28f00*/  IMAD.MOV.U32 R10, RZ, RZ, R20 ;  /* 0x000000ffff0a7224 */ /* 0x000fe400078e0014 */
[----:B------:R-:W-:Y:S01]  /*28f10*/  IMAD.MOV.U32 R9, RZ, RZ, R21 ;  /* 0x000000ffff097224 */ /* 0x000fe200078e0015 */
[----:B------:R-:W-:-:S04]  /*28f20*/  F2FP.SATFINITE.E5M2.F32.PACK_AB_MERGE_C R78, R11, R12, RZ ;  /* 0x0000000c0b4e723e */ /* 0x000fc800048060ff */
[----:B------:R-:W-:Y:S01]  /*28f30*/  F2FP.SATFINITE.E5M2.F32.PACK_AB_MERGE_C R72, R9, R10, RZ ;  /* 0x0000000a0948723e */ /* 0x000fe200048060ff */
[----:B---3--:R-:W-:-:S05]  /*28f40*/  IMAD.X R15, R7, 0x1, R71, P6 ;  /* 0x00000001070f7824 */ /* 0x008fca00030e0647 */
[----:B------:R0:W-:Y:S01]  /*28f50*/  STL.64 [R1+0x7d8], R14 ;  /* 0x0007d80e01007387 */ /* 0x0001e20000100a00 */
[----:B------:R-:W-:Y:S02]  /*28f60*/  SHF.R.S32.HI R7, RZ, 0x1f, R4 ;  /* 0x0000001fff077819 */ /* 0x000fe40000011404 */
[----:B0-----:R-:W-:Y:S01]  /*28f70*/  IADD3 R14, P6, PT, R5, R3, RZ ;  /* 0x00000003050e7210 */ /* 0x001fe20007fde0ff */
[----:B------:R0:W-:Y:S04]  /*28f80*/  STL.64 [R1+0x7d0], R16 ;  /* 0x0007d01001007387 */ /* 0x0001e80000100a00 */
[----:B------:R-:W-:-:S05]  /*28f90*/  IMAD.X R15, R6, 0x1, R71, P6 ;  /* 0x00000001060f7824 */ /* 0x000fca00030e0647 */
[----:B------:R3:W-:Y:S01]  /*28fa0*/  STL.64 [R1+0x7b0], R14 ;  /* 0x0007b00e01007387 */ /* 0x0007e20000100a00 */
[C---:B0-----:R-:W-:Y:S01]  /*28fb0*/  IADD3 R16, P5, PT, R4.reuse, R2, RZ ;  /* 0x0000000204107210 */ /* 0x041fe20007fbe0ff */
[----:B------:R-:W-:-:S04]  /*28fc0*/  VIADD R5, R4, UR60 ;  /* 0x0000003c04057c36 */ /* 0x000fc80008000000 */
[----:B------:R-:W-:Y:S01]  /*28fd0*/  IMAD.X R17, R7, 0x1, R0, P5 ;  /* 0x0000000107117824 */ /* 0x000fe200028e0600 */
[----:B---3--:R-:W-:-:S04]  /*28fe0*/  IADD3 R14, P6, PT, R4, R3, RZ ;  /* 0x00000003040e7210 */ /* 0x008fc80007fde0ff */
[----:B------:R0:W-:Y:S01]  /*28ff0*/  STL.64 [R1+0x7a8], R16 ;  /* 0x0007a81001007387 */ /* 0x0001e20000100a00 */
[----:B------:R-:W-:Y:S01]  /*29000*/  IMAD.X R15, R7, 0x1, R71, P6 ;  /* 0x00000001070f7824 */ /* 0x000fe200030e0647 */
[----:B------:R-:W-:-:S04]  /*29010*/  SHF.R.S32.HI R6, RZ, 0x1f, R5 ;  /* 0x0000001fff067819 */ /* 0x000fc80000011405 */
        /* <DEDUP_REMOVED lines=9> */
[C---:B------:R-:W-:Y:S01]  /*290b0*/  VIADD R5, R4.reuse, UR60 ;  /* 0x0000003c04057c36 */ /* 0x040fe20008000000 */
[C---:B0-----:R-:W-:Y:S02]  /*290c0*/  IADD3 R16, P5, PT, R4.reuse, R2, RZ ;  /* 0x0000000204107210 */ /* 0x041fe40007fbe0ff */
[----:B---3--:R-:W-:-:S05]  /*290d0*/  IADD3 R14, P6, PT, R4, R3, RZ ;  /* 0x00000003040e7210 */ /* 0x008fca0007fde0ff */
[C---:B------:R-:W-:Y:S01]  /*290e0*/  IMAD.X R15, R7.reuse, 0x1, R71, P6 ;  /* 0x00000001070f7824 */ /* 0x040fe200030e0647 */
[----:B------:R-:W-:Y:S01]  /*290f0*/  SHF.R.S32.HI R6, RZ, 0x1f, R5 ;  /* 0x0000001fff067819 */ /* 0x000fe20000011405 */
[----:B------:R-:W-:Y:S01]  /*29100*/  IMAD.X R17, R7, 0x1, R0, P5 ;  /* 0x0000000107117824 */ /* 0x000fe200028e0600 */
[C---:B------:R-:W-:Y:S02]  /*29110*/  IADD3 R76, P6, PT, R5.reuse, R3, RZ ;  /* 0x00000003054c7210 */ /* 0x040fe40007fde0ff */
[----:B------:R0:W-:Y:S01]  /*29120*/  STL.64 [R1+0x748], R14 ;  /* 0x0007480e01007387 */ /* 0x0001e20000100a00 */
[C---:B------:R-:W-:Y:S02]  /*29130*/  VIADD R4, R5.reuse, UR60 ;  /* 0x0000003c05047c36 */ /* 0x040fe40008000000 */
[----:B------:R-:W-:Y:S01]  /*29140*/  IMAD.X R77, R6, 0x1, R71, P6 ;  /* 0x00000001064d7824 */ /* 0x000fe200030e0647 */
[----:B------:R-:W-:Y:S01]  /*29150*/  STL.64 [R1+0x778], R16 ;  /* 0x0007781001007387 */ /* 0x000fe20000100a00 */
[----:B0-----:R-:W-:-:S03]  /*29160*/  IADD3 R14, P5, PT, R5, R2, RZ ;  /* 0x00000002050e7210 */ /* 0x001fc60007fbe0ff */
[----:B------:R-:W-:Y:S02]  /*29170*/  STL [R1+0xe44], R76 ;  /* 0x000e444c01007387 */ /* 0x000fe40000100800 */
[----:B------:R-:W-:Y:S02]  /*29180*/  IMAD.X R15, R6, 0x1, R0, P5 ;  /* 0x00000001060f7824 */ /* 0x000fe400028e0600 */
[----:B------:R-:W-:Y:S01]  /*29190*/  STL [R1+0xe40], R77 ;  /* 0x000e404d01007387 */ /* 0x000fe20000100800 */
[----:B------:R-:W-:-:S03]  /*291a0*/  SHF.R.S32.HI R7, RZ, 0x1f, R4 ;  /* 0x0000001fff077819 */ /* 0x000fc60000011404 */
[----:B------:R0:W-:Y:S01]  /*291b0*/  STL.64 [R1+0x740], R14 ;  /* 0x0007400e01007387 */ /* 0x0001e20000100a00 */
[C---:B------:R-:W-:Y:S01]  /*291c0*/  IADD3 R92, P5, PT, R4.reuse, R2, RZ ;  /* 0x00000002045c7210 */ /* 0x040fe20007fbe0ff */
[C---:B------:R-:W-:Y:S01]  /*291d0*/  VIADD R5, R4.reuse, UR60 ;  /* 0x0000003c04057c36 */ /* 0x040fe20008000000 */
[----:B0-----:R-:W-:-:S05]  /*291e0*/  IADD3 R14, P6, PT, R4, R3, RZ ;  /* 0x00000003040e7210 */ /* 0x001fca0007fde0ff */
[C---:B------:R-:W-:Y:S01]  /*291f0*/  IMAD.X R15, R7.reuse, 0x1, R71, P6 ;  /* 0x00000001070f7824 */ /* 0x040fe200030e0647 */
[----:B------:R-:W-:Y:S01]  /*29200*/  SHF.R.S32.HI R6, RZ, 0x1f, R5 ;  /* 0x0000001fff067819 */ /* 0x000fe20000011405 */
[----:B------:R-:W-:-:S03]  /*29210*/  IMAD.X R93, R7, 0x1, R0, P5 ;  /* 0x00000001075d7824 */ /* 0x000fc600028e0600 */
[----:B------:R0:W-:Y:S01]  /*29220*/  STL.64 [R1+0x770], R14 ;  /* 0x0007700e01007387 */ /* 0x0001e20000100a00 */
[C---:B------:R-:W-:Y:S01]  /*29230*/  VIADD R4, R5.reuse, UR60 ;  /* 0x0000003c05047c36 */ /* 0x040fe20008000000 */
[C---:B------:R-:W-:Y:S02]  /*29240*/  IADD3 R90, P6, PT, R5.reuse, R3, RZ ;  /* 0x00000003055a7210 */ /* 0x040fe40007fde0ff */
[----:B0-----:R-:W-:-:S05]  /*29250*/  IADD3 R14, P5, PT, R5, R2, RZ ;  /* 0x00000002050e7210 */ /* 0x001fca0007fbe0ff */
[C---:B------:R-:W-:Y:S01]  /*29260*/  IMAD.X R15, R6.reuse, 0x1, R0, P5 ;  /* 0x00000001060f7824 */ /* 0x040fe200028e0600 */
[----:B------:R-:W-:Y:S01]  /*29270*/  SHF.R.S32.HI R7, RZ, 0x1f, R4 ;  /* 0x0000001fff077819 */ /* 0x000fe20000011404 */
[----:B------:R-:W-:Y:S01]  /*29280*/  IMAD.X R91, R6, 0x1, R71, P6 ;  /* 0x00000001065b7824 */ /* 0x000fe200030e0647 */
[C---:B------:R-:W-:Y:S02]  /*29290*/  IADD3 R16, P5, PT, R4.reuse, R2, RZ ;  /* 0x0000000204107210 */ /* 0x040fe40007fbe0ff */
[----:B------:R0:W-:Y:S01]  /*292a0*/  STL.64 [R1+0x768], R14 ;  /* 0x0007680e01007387 */ /* 0x0001e20000100a00 */
[C---:B------:R-:W-:Y:S02]  /*292b0*/  VIADD R5, R4.reuse, UR60 ;  /* 0x0000003c04057c36 */ /* 0x040fe40008000000 */
[----:B------:R-:W-:Y:S01]  /*292c0*/  IMAD.X R17, R7, 0x1, R0, P5 ;  /* 0x0000000107117824 */ /* 0x000fe200028e0600 */
[----:B0-----:R-:W-:-:S04]  /*292d0*/  IADD3 R14, P6, PT, R4, R3, RZ ;  /* 0x00000003040e7210 */ /* 0x001fc80007fde0ff */
        /* <DEDUP_REMOVED lines=18> */
[----:B------:R-:W-:Y:S01]  /*29400*/  SHF.R.S32.HI R6, RZ, 0x1f, R5 ;  /* 0x0000001fff067819 */ /* 0x000fe20000011405 */
[----:B------:R-:W-:-:S03]  /*29410*/  VIADD R4, R5, UR60 ;  /* 0x0000003c05047c36 */ /* 0x000fc60008000000 */
[----:B------:R3:W-:Y:S02]  /*29420*/  STL.64 [R1+0x738], R14 ;  /* 0x0007380e01007387 */ /* 0x0007e40000100a00 */
[----:B------:R-:W-:Y:S02]  /*29430*/  SHF.R.S32.HI R7, RZ, 0x1f, R4 ;  /* 0x0000001fff077819 */ /* 0x000fe40000011404 */
[C---:B0-----:R-:W-:Y:S02]  /*29440*/  IADD3 R16, P5, PT, R5.reuse, R2, RZ ;  /* 0x0000000205107210 */ /* 0x041fe40007fbe0ff */
[----:B---3--:R-:W-:Y:S01]  /*29450*/  IADD3 R14, P6, PT, R5, R3, RZ ;  /* 0x00000003050e7210 */ /* 0x008fe20007fde0ff */
[----:B------:R-:W-:-:S04]  /*29460*/  VIADD R5, R4, UR60 ;  /* 0x0000003c04057c36 */ /* 0x000fc80008000000 */
[----:B------:R-:W-:Y:S01]  /*29470*/  IMAD.X R15, R6, 0x1, R71, P6 ;  /* 0x00000001060f7824 */ /* 0x000fe200030e0647 */
[-C--:B------:R-:W-:Y:S01]  /*29480*/  IADD3 R86, P6, PT, R4, R3.reuse, RZ ;  /* 0x0000000304567210 */ /* 0x080fe20007fde0ff */
[--C-:B------:R-:W-:Y:S01]  /*29490*/  IMAD.X R17, R6, 0x1, R0.reuse, P5 ;  /* 0x0000000106117824 */ /* 0x100fe200028e0600 */
[-C--:B------:R-:W-:Y:S01]  /*294a0*/  IADD3 R88, P5, PT, R4, R2.reuse, RZ ;  /* 0x0000000204587210 */ /* 0x080fe20007fbe0ff */
[----:B------:R-:W-:Y:S01]  /*294b0*/  VIADD R4, R5, UR60 ;  /* 0x0000003c05047c36 */ /* 0x000fe20008000000 */
[----:B------:R-:W-:Y:S01]  /*294c0*/  SHF.R.S32.HI R8, RZ, 0x1f, R5 ;  /* 0x0000001fff087819 */ /* 0x000fe20000011405 */
[----:B------:R-:W-:Y:S01]  /*294d0*/  IMAD.X R87, R7, 0x1, R71, P6 ;  /* 0x0000000107577824 */ /* 0x000fe200030e0647 */
[----:B------:R-:W-:Y:S01]  /*294e0*/  IADD3 R74, P6, PT, R5, R3, RZ ;  /* 0x00000003054a7210 */ /* 0x000fe20007fde0ff */
[----:B------:R-:W-:Y:S01]  /*294f0*/  STL.64 [R1+0x730], R16 ;  /* 0x0007301001007387 */ /* 0x000fe20000100a00 */
[----:B------:R-:W-:Y:S01]  /*29500*/  IMAD.X R89, R7, 0x1, R0, P5 ;  /* 0x0000000107597824 */ /* 0x000fe200028e0600 */
[----:B------:R-:W-:-:S02]  /*29510*/  IADD3 R84, P5, PT, R5, R2, RZ ;  /* 0x0000000205547210 */ /* 0x000fc40007fbe0ff */
[----:B------:R0:W-:Y:S01]  /*29520*/  STL.64 [R1+0x728], R14 ;  /* 0x0007280e01007387 */ /* 0x0001e20000100a00 */
[C---:B------:R-:W-:Y:S01]  /*29530*/  IMAD.X R75, R8.reuse, 0x1, R71, P6 ;  /* 0x00000001084b7824 */ /* 0x040fe200030e0647 */
[----:B------:R-:W-:Y:S01]  /*29540*/  SHF.R.S32.HI R7, RZ, 0x1f, R4 ;  /* 0x0000001fff077819 */ /* 0x000fe20000011404 */
[----:B------:R-:W-:Y:S01]  /*29550*/  IMAD.X R85, R8, 0x1, R0, P5 ;  /* 0x0000000108557824 */ /* 0x000fe200028e0600 */
[C---:B------:R-:W-:Y:S01]  /*29560*/  IADD3 R82, P5, PT, R4.reuse, R2, RZ ;  /* 0x0000000204527210 */ /* 0x040fe20007fbe0ff */
[C---:B------:R-:W-:Y:S01]  /*29570*/  VIADD R6, R4.reuse, UR60 ;  /* 0x0000003c04067c36 */ /* 0x040fe20008000000 */
[----:B0-----:R-:W-:-:S05]  /*29580*/  IADD3 R14, P6, PT, R4, R3, RZ ;  /* 0x00000003040e7210 */ /* 0x001fca0007fde0ff */
[C-C-:B------:R-:W-:Y:S01]  /*29590*/  IMAD.X R15, R7.reuse, 0x1, R71.reuse, P6 ;  /* 0x00000001070f7824 */ /* 0x140fe200030e0647 */
[----:B------:R-:W-:Y:S01]  /*295a0*/  SHF.R.S32.HI R8, RZ, 0x1f, R6 ;  /* 0x0000001fff087819 */ /* 0x000fe20000011406 */
[----:B------:R-:W-:Y:S01]  /*295b0*/  IMAD.X R83, R7, 0x1, R0, P5 ;  /* 0x0000000107537824 */ /* 0x000fe200028e0600 */
[C---:B------:R-:W-:Y:S02]  /*295c0*/  IADD3 R80, P6, PT, R6.reuse, R3, RZ ;  /* 0x0000000306507210 */ /* 0x040fe40007fde0ff */
[----:B------:R0:W-:Y:S01]  /*295d0*/  STL.64 [R1+0x720], R14 ;  /* 0x0007200e01007387 */ /* 0x0001e20000100a00 */
[----:B------:R-:W-:Y:S02]  /*295e0*/  VIADD R5, R6, UR60 ;  /* 0x0000003c06057c36 */ /* 0x000fe40008000000 */
[----:B------:R-:W-:-:S03]  /*295f0*/  IMAD.X R81, R8, 0x1, R71, P6 ;  /* 0x0000000108517824 */ /* 0x000fc600030e0647 */
[-C--:B------:R-:W-:Y:S02]  /*29600*/  IADD3 R16, P6, PT, R5, R2.reuse, RZ ;  /* 0x0000000205107210 */ /* 0x080fe40007fde0ff */
[----:B0-----:R-:W-:Y:S02]  /*29610*/  IADD3 R14, P5, PT, R6, R2, RZ ;  /* 0x00000002060e7210 */ /* 0x001fe40007fbe0ff */
[----:B------:R-:W-:-:S03]  /*29620*/  SHF.R.S32.HI R6, RZ, 0x1f, R5 ;  /* 0x0000001fff067819 */ /* 0x000fc60000011405 */
[--C-:B------:R-:W-:Y:S02]  /*29630*/  IMAD.X R15, R8, 0x1, R0.reuse, P5 ;  /* 0x00000001080f7824 */ /* 0x100fe400028e0600 */
[----:B------:R-:W-:-:S03]  /*29640*/  IMAD.X R17, R6, 0x1, R0, P6 ;  /* 0x0000000106117824 */ /* 0x000fc600030e0600 */
[----:B------:R0:W-:Y:S01]  /*29650*/  STL.64 [R1+0x718], R14 ;  /* 0x0007180e01007387 */ /* 0x0001e20000100a00 */
[----:B------:R-:W-:-:S03]  /*29660*/  VIADD R4, R5, UR60 ;  /* 0x0000003c05047c36 */ /* 0x000fc60008000000 */
[----:B------:R3:W-:Y:S01]  /*29670*/  STL.64 [R1+0x710], R16 ;  /* 0x0007101001007387 */ /* 0x0007e20000100a00 */
[C---:B------:R-:W-:Y:S01]  /*29680*/  VIADD R76, R4.reuse, UR60 ;  /* 0x0000003c044c7c36 */ /* 0x040fe20008000000 */
[----:B0-----:R-:W-:Y:S02]  /*29690*/  IADD3 R14, P5, PT, R5, R3, RZ ;  /* 0x00000003050e7210 */ /* 0x001fe40007fbe0ff */
[----:B------:R-:W-:Y:S02]  /*296a0*/  SHF.R.S32.HI R5, RZ, 0x1f, R4 ;  /* 0x0000001fff057819 */ /* 0x000fe40000011404 */
[----:B---3--:R-:W-:Y:S01]  /*296b0*/  IADD3 R16, P6, PT, R4, R2, RZ ;  /* 0x0000000204107210 */ /* 0x008fe20007fde0ff */
[----:B------:R-:W-:Y:S01]  /*296c0*/  IMAD.X R15, R6, 0x1, R71, P5 ;  /* 0x00000001060f7824 */ /* 0x000fe200028e0647 */
[----:B------:R-:W-:-:S03]  /*296d0*/  SHF.R.S32.HI R77, RZ, 0x1f, R76 ;  /* 0x0000001fff4d7819 */ /* 0x000fc6000001144c */
[----:B------:R-:W-:Y:S01]  /*296e0*/  IMAD.X R17, R5, 0x1, R0, P6 ;  /* 0x0000000105117824 */ /* 0x000fe200030e0600 */
[----:B------:R0:W-:Y:S01]  /*296f0*/  STL.64 [R1+0x840], R14 ;  /* 0x0008400e01007387 */ /* 0x0001e20000100a00 */
[----:B------:R-:W-:-:S05]  /*29700*/  IADD3 R6, P6, PT, R76, R2, RZ ;  /* 0x000000024c067210 */ /* 0x000fca0007fde0ff */
[----:B------:R-:W-:Y:S01]  /*29710*/  IMAD.X R7, R77, 0x1, R0, P6 ;  /* 0x000000014d077824 */ /* 0x000fe200030e0600 */
[----:B0-----:R-:W-:Y:S01]  /*29720*/  IADD3 R14, P5, PT, R4, R3, RZ ;  /* 0x00000003040e7210 */ /* 0x001fe20007fbe0ff */
[----:B----4-:R-:W-:-:S04]  /*29730*/  VIADD R4, R68, 0x5 ;  /* 0x0000000544047836 */ /* 0x010fc80000000000 */
[----:B------:R-:W-:Y:S01]  /*29740*/  IMAD.X R15, R5, 0x1, R71, P5 ;  /* 0x00000001050f7824 */ /* 0x000fe200028e0647 */
[----:B------:R-:W-:Y:S01]  /*29750*/  STL.64 [R1+0x838], R16 ;  /* 0x0008381001007387 */ /* 0x000fe20000100a00 */
[----:B------:R-:W-:Y:S01]  /*29760*/  ISETP.GE.AND P6, PT, R4, UR19, PT ;  /* 0x0000001304007c0c */ /* 0x000fe2000bfc6270 */
[----:B------:R-:W0:Y:S02]  /*29770*/  LDCU.64 UR18, c[0x0][0x398] ;  /* 0x00007300ff1277ac */ /* 0x000e240008000a00 */
[----:B------:R-:W-:Y:S04]  /*29780*/  STL.64 [R1+0x810], R14 ;  /* 0x0008100e01007387 */ /* 0x000fe80000100a00 */
[----:B------:R3:W-:Y:S02]  /*29790*/  STL.64 [R1+0x808], R6 ;  /* 0x0008080601007387 */ /* 0x0007e40000100a00 */
[----:B---3--:R-:W3:Y:S02]  /*297a0*/  LDTM.x64 R4, tmem[UR9+0x140] ;  /* 0x00014009000479ee */ /* 0x008ee40008340000 */
[----:B---3--:R-:W-:Y:S04]  /*297b0*/  STL.64 [R1+0x100], R4 ;  /* 0x0001000401007387 */ /* 0x008fe80000100a00 */
        /* <DEDUP_REMOVED lines=30> */
[----:B------:R3:W-:Y:S02]  /*299a0*/  STL.64 [R1+0x1f8], R66 ;  /* 0x0001f84201007387 */ /* 0x0007e40000100a00 */
[----:B---3--:R-:W3:Y:S02]  /*299b0*/  LDTM.x64 R4, tmem[UR9+0x180] ;  /* 0x00018009000479ee */ /* 0x008ee40008340000 */
[----:B---3--:R-:W-:Y:S04]  /*299c0*/  STL.64 [R1], R4 ;  /* 0x0000000401007387 */ /* 0x008fe80000100a00 */
        /* <DEDUP_REMOVED lines=31> */
[----:B---3--:R-:W3:Y:S01]  /*29bc0*/  LDTM.x64 R4, tmem[UR9+0x1c0] ;  /* 0x0001c009000479ee */ /* 0x008ee20008340000 */
[----:B------:R-:W-:Y:S01]  /*29bd0*/  ISETP.GE.AND P5, PT, R68, UR15, PT ;  /* 0x0000000f44007c0c */ /* 0x000fe2000bfa6270 */
[----:B------:R-:W-:Y:S01]  /*29be0*/  NOP ;  /* 0x0000000000007918 */ /* 0x000fe20000000000 */
[----:B------:R-:W4:Y:S01]  /*29bf0*/  LDCU.64 UR14, c[0x0][0x398] ;  /* 0x00007300ff0e77ac */ /* 0x000f220008000a00 */
[----:B------:R-:W0:Y:S01]  /*29c00*/  LDCU UR9, c[0x0][0x398] ;  /* 0x00007300ff0977ac */ /* 0x000e220008000800 */
[----:B---3--:R3:W-:Y:S04]  /*29c10*/  STL.64 [R1+0xe08], R4 ;  /* 0x000e080401007387 */ /* 0x0087e80000100a00 */
[----:B---3--:R-:W3:Y:S04]  /*29c20*/  LDL.LU.64 R4, [R1+0x7a0] ;  /* 0x0007a00001047983 */ /* 0x008ee80000300a00 */
[----:B------:R0:W-:Y:S04]  /*29c30*/  STL.64 [R1+0xe00], R6 ;  /* 0x000e000601007387 */ /* 0x0001e80000100a00 */
[----:B0-----:R-:W2:Y:S04]  /*29c40*/  LDL.LU.64 R6, [R1+0x798] ;  /* 0x0007980001067983 */ /* 0x001ea80000300a00 */
[----:B------:R0:W-:Y:S04]  /*29c50*/  STL.64 [R1+0xdf0], R8 ;  /* 0x000df00801007387 */ /* 0x0001e80000100a00 */
[----:B0-----:R-:W4:Y:S04]  /*29c60*/  LDL.LU.64 R8, [R1+0x708] ;  /* 0x0007080001087983 */ /* 0x001f280000300a00 */
[----:B------:R0:W-:Y:S04]  /*29c70*/  STL.64 [R1+0xde8], R10 ;  /* 0x000de80a01007387 */ /* 0x0001e80000100a00 */
[----:B0-----:R-:W5:Y:S04]  /*29c80*/  LDL.LU.64 R10, [R1+0x700] ;  /* 0x00070000010a7983 */ /* 0x001f680000300a00 */
        /* <DEDUP_REMOVED lines=11> */
[----:B------:R-:W-:Y:S01]  /*29d40*/  STL.64 [R1+0xd70], R34 ;  /* 0x000d702201007387 */ /* 0x000fe20000100a00 */
[----:B------:R-:W-:Y:S01]  /*29d50*/  ISETP.LT.AND P5, PT, R70, UR6, !P5 ;  /* 0x0000000646007c0c */ /* 0x000fe2000efa1270 */
[----:B------:R-:W0:Y:S02]  /*29d60*/  LDCU UR6, c[0x0][0x39c] ;  /* 0x00007380ff0677ac */ /* 0x000e240008000800 */
        /* <DEDUP_REMOVED lines=16> */
[----:B---3--:R3:W-:Y:S02]  /*29e70*/  @P4 STG.E.U8 desc[UR24][R4.64], R78 ;  /* 0x0000004e04004986 */ /* 0x0087e4000c101118 */
[----:B---3--:R-:W-:Y:S01]  /*29e80*/  VIADD R5, R68, 0x6 ;  /* 0x0000000644057836 */ /* 0x008fe20000000000 */
[----:B------:R-:W-:-:S02]  /*29e90*/  PRMT R4, R78, 0x9910, RZ ;  /* 0x000099104e047816 */ /* 0x000fc400000000ff */
[----:B------:R-:W3:Y:S04]  /*29ea0*/  LDL.LU R78, [R1+0xe5c] ;  /* 0x000e5c00014e7983 */ /* 0x000ee80000300800 */
[----:B--2---:R2:W-:Y:S01]  /*29eb0*/  @P5 STG.E.U8 desc[UR24][R6.64], R72 ;  /* 0x0000004806005986 */ /* 0x0045e2000c101118 */
[----:B------:R-:W-:Y:S01]  /*29ec0*/  ISETP.GE.AND P5, PT, R5, UR22, PT ;  /* 0x0000001605007c0c */ /* 0x000fe2000bfa6270 */
[----:B------:R-:W0:Y:S01]  /*29ed0*/  LDCU.64 UR22, c[0x0][0x398] ;  /* 0x00007300ff1677ac */ /* 0x000e220008000a00 */
[----:B------:R-:W-:Y:S02]  /*29ee0*/  SHF.R.S32.HI R5, RZ, 0x8, R4 ;  /* 0x00000008ff057819 */ /* 0x000fe40000011404 */
[----:B------:R-:W-:Y:S02]  /*29ef0*/  PRMT R4, R72, 0x9910, RZ ;  /* 0x0000991048047816 */ /* 0x000fe400000000ff */
[----:B--2---:R-:W2:Y:S01]  /*29f00*/  LDL.LU R72, [R1+0xe58] ;  /* 0x000e580001487983 */ /* 0x004ea20000300800 */
[----:B------:R-:W-:Y:S01]  /*29f10*/  ISETP.LT.AND P4, PT, R69, UR4, !P3 ;  /* 0x0000000445007c0c */ /* 0x000fe2000df81270 */
[----:B------:R-:W0:Y:S02]  /*29f20*/  LDCU UR4, c[0x0][0x39c] ;  /* 0x00007380ff0477ac */ /* 0x000e240008000800 */
[----:B------:R-:W5:Y:S10]  /*29f30*/  LDL.LU.64 R6, [R1+0x7c8] ;  /* 0x0007c80001067983 */ /* 0x000f740000300a00 */
[----:B----4-:R4:W-:Y:S02]  /*29f40*/  @P4 STG.E.U8 desc[UR24][R8.64], R5 ;  /* 0x0000000508004986 */ /* 0x0109e4000c101118 */
[----:B----4-:R-:W-:-:S02]  /*29f50*/  SHF.R.S32.HI R5, RZ, 0x8, R4 ;  /* 0x00000008ff057819 */ /* 0x010fc40000011404 */
[----:B---3--:R-:W-:Y:S02]  /*29f60*/  F2FP.SATFINITE.E5M2.F32.PACK_AB_MERGE_C R9, R79, R78, RZ ;  /* 0x0000004e4f09723e */ /* 0x008fe400048060ff */
[----:B------:R-:W3:Y:S04]  /*29f70*/  LDL.LU R78, [R1+0xe54] ;  /* 0x000e5400014e7983 */ /* 0x000ee80000300800 */
[----:B------:R-:W3:Y:S01]  /*29f80*/  LDL.LU R79, [R1+0xe50] ;  /* 0x000e5000014f7983 */ /* 0x000ee20000300800 */
[----:B--2---:R-:W-:-:S03]  /*29f90*/  F2FP.SATFINITE.E5M2.F32.PACK_AB_MERGE_C R4, R73, R72, RZ ;  /* 0x000000484904723e */ /* 0x004fc600048060ff */
[----:B------:R-:W2:Y:S04]  /*29fa0*/  LDL.LU R72, [R1+0xe4c] ;  /* 0x000e4c0001487983 */ /* 0x000ea80000300800 */
[----:B------:R-:W2:Y:S01]  /*29fb0*/  LDL.LU R73, [R1+0xe48] ;  /* 0x000e480001497983 */ /* 0x000ea20000300800 */
[----:B-----5:R-:W-:Y:S01]  /*29fc0*/  ISETP.LT.AND P3, PT, R70, UR10, !P3 ;  /* 0x0000000a46007c0c */ /* 0x020fe2000df61270 */
[----:B------:R-:W-:Y:S01]  /*29fd0*/  VIADD R8, R68, 0x7 ;  /* 0x0000000744087836 */ /* 0x000fe20000000000 */
[C---:B------:R-:W-:Y:S01]  /*29fe0*/  ISETP.LT.AND P4, PT, R69.reuse, UR12, !P2 ;  /* 0x0000000c45007c0c */ /* 0x040fe2000d781270 */
[----:B------:R-:W4:Y:S01]  /*29ff0*/  LDL.LU R20, [R1+0x610] ;  /* 0x0006100001147983 */ /* 0x000f220000300800 */
[----:B------:R-:W-:Y:S01]  /*2a000*/  ISETP.LT.AND P2, PT, R70, UR20, !P2 ;  /* 0x0000001446007c0c */ /* 0x000fe2000d741270 */
[----:B------:R-:W5:Y:S01]  /*2a010*/  LDCU UR10, c[0x0][0x398] ;  /* 0x00007300ff0a77ac */ /* 0x000f620008000800 */
[----:B------:R-:W0:Y:S07]  /*2a020*/  LDCU UR12, c[0x0][0x398] ;  /* 0x00007300ff0c77ac */ /* 0x000e2e0008000800 */
[----:B------:R0:W-:Y:S01]  /*2a030*/  @P3 STG.E.U8 desc[UR24][R10.64], R5 ;  /* 0x000000050a003986 */ /* 0x0001e2000c101118 */
[----:B------:R-:W-:Y:S01]  /*2a040*/  ISETP.LT.AND P3, PT, R69, UR16, !P1 ;  /* 0x0000001045007c0c */ /* 0x000fe2000cf61270 */
[----:B------:R-:W1:Y:S01]  /*2a050*/  LDCU UR16, c[0x0][0x398] ;  /* 0x00007300ff1077ac */ /* 0x000e620008000800 */
[----:B------:R-:W1:Y:S01]  /*2a060*/  LDCU UR20, c[0x0][0x398] ;  /* 0x00007300ff1477ac */ /* 0x000e620008000800 */
[----:B0-----:R-:W-:Y:S01]  /*2a070*/  PRMT R5, R9, 0x9910, RZ ;  /* 0x0000991009057816 */ /* 0x001fe200000000ff */
[----:B------:R-:W4:Y:S04]  /*2a080*/  LDL.LU R10, [R1+0x614] ;  /* 0x00061400010a7983 */ /* 0x000f280000300800 */
[----:B------:R-:W4:Y:S04]  /*2a090*/  LDL.LU.64 R12, [R1+0x858] ;  /* 0x00085800010c7983 */ /* 0x000f280000300a00 */
[----:B------:R-:W4:Y:S04]  /*2a0a0*/  LDL.LU R21, [R1+0x210] ;  /* 0x0002100001157983 */ /* 0x000f280000300800 */
[----:B------:R-:W4:Y:S04]  /*2a0b0*/  LDL.LU R11, [R1+0x214] ;  /* 0x00021400010b7983 */ /* 0x000f280000300800 */
[----:B------:R-:W4:Y:S04]  /*2a0c0*/  LDL.LU.64 R18, [R1+0x850] ;  /* 0x0008500001127983 */ /* 0x000f280000300a00 */
[----:B---3--:R0:W-:Y:S02]  /*2a0d0*/  @P4 STG.E.U8 desc[UR24][R78.64], R9 ;  /* 0x000000094e004986 */ /* 0x0081e4000c101118 */
[----:B0-----:R-:W-:-:S02]  /*2a0e0*/  IMAD.MOV.U32 R78, RZ, RZ, R5 ;  /* 0x000000ffff4e7224 */ /* 0x001fc400078e0005 */
[----:B--2---:R0:W-:Y:S01]  /*2a0f0*/  @P2 STG.E.U8 desc[UR24][R72.64], R4 ;  /* 0x0000000448002986 */ /* 0x0041e2000c101118 */
[----:B------:R-:W-:-:S05]  /*2a100*/  IADD3 R32, P2, PT, R76, R3, RZ ;  /* 0x000000034c207210 */ /* 0x000fca0007f5e0ff */
[----:B------:R-:W-:Y:S01]  /*2a110*/  IMAD.X R33, R77, 0x1, R71, P2 ;  /* 0x000000014d217824 */ /* 0x000fe200010e0647 */
[----:B0-----:R-:W-:Y:S01]  /*2a120*/  SHF.R.S32.HI R72, RZ, 0x8, R78 ;  /* 0x00000008ff487819 */ /* 0x001fe2000001144e */
[----:B------:R-:W-:Y:S02]  /*2a130*/  VIADD R73, R76, UR60 ;  /* 0x0000003c4c497c36 */ /* 0x000fe40008000000 */
[----:B------:R-:W2:Y:S04]  /*2a140*/  LDL.LU R76, [R1+0xe44] ;  /* 0x000e4400014c7983 */ /* 0x000ea80000300800 */
[----:B------:R0:W-:Y:S04]  /*2a150*/  @P3 STG.E.U8 desc[UR24][R6.64], R72 ;  /* 0x0000004806003986 */ /* 0x0001e8000c101118 */
[----:B------:R-:W2:Y:S04]  /*2a160*/  LDL.LU R77, [R1+0xe40] ;  /* 0x000e4000014d7983 */ /* 0x000ea80000300800 */
[----:B0-----:R-:W3:Y:S01]  /*2a170*/  LDL.LU.64 R6, [R1+0x848] ;  /* 0x0008480001067983 */ /* 0x001ee20000300a00 */
[----:B------:R-:W-:-:S02]  /*2a180*/  SHF.R.S32.HI R78, RZ, 0x1f, R73 ;  /* 0x0000001fff4e7819 */ /* 0x000fc40000011449 */
[----:B------:R-:W-:Y:S01]  /*2a190*/  IADD3 R28, P2, PT, R73, R2, RZ ;  /* 0x00000002491c7210 */ /* 0x000fe20007f5e0ff */
[----:B------:R-:W2:Y:S01]  /*2a1a0*/  LDL.LU.64 R16, [R1+0x830] ;  /* 0x0008300001107983 */ /* 0x000ea20000300a00 */
[----:B------:R-:W-:Y:S02]  /*2a1b0*/  ISETP.LT.AND P1, PT, R70, UR18, !P1 ;  /* 0x0000001246007c0c */ /* 0x000fe4000cf21270 */
[----:B------:R-:W-:Y:S01]  /*2a1c0*/  PRMT R79, R4, 0x9910, RZ ;  /* 0x00009910044f7816 */ /* 0x000fe200000000ff */
[----:B------:R-:W-:Y:S01]  /*2a1d0*/  IMAD.X R29, R78, 0x1, R0, P2 ;  /* 0x000000014e1d7824 */ /* 0x000fe200010e0600 */
[----:B------:R-:W-:Y:S01]  /*2a1e0*/  ISETP.LT.AND P2, PT, R69, UR26, !P0 ;  /* 0x0000001a45007c0c */ /* 0x000fe2000c741270 */
[----:B------:R-:W2:Y:S01]  /*2a1f0*/  LDL.LU R14, [R1+0x618] ;  /* 0x00061800010e7983 */ /* 0x000ea20000300800 */
[----:B------:R-:W-:Y:S02]  /*2a200*/  ISETP.LT.AND P0, PT, R70, UR14, !P0 ;  /* 0x0000000e46007c0c */ /* 0x000fe4000c701270 */
[----:B------:R-:W-:Y:S01]  /*2a210*/  ISETP.GE.AND P4, PT, R8, UR4, PT ;  /* 0x0000000408007c0c */ /* 0x000fe2000bf86270 */
[----:B------:R-:W2:Y:S01]  /*2a220*/  LDL.LU R15, [R1+0x61c] ;  /* 0x00061c00010f7983 */ /* 0x000ea20000300800 */
[----:B------:R-:W-:Y:S01]  /*2a230*/  SHF.R.S32.HI R79, RZ, 0x8, R79 ;  /* 0x00000008ff4f7819 */ /* 0x000fe2000001144f */
[----:B------:R-:W0:Y:S02]  /*2a240*/  LDCU UR4, c[0x0][0x39c] ;  /* 0x00007380ff0477ac */ /* 0x000e240008000800 */
[----:B------:R-:W2:Y:S01]  /*2a250*/  LDL.LU R8, [R1+0x218] ;  /* 0x0002180001087983 */ /* 0x000ea20000300800 */
[----:B----4-:R-:W-:Y:S01]  /*2a260*/  F2FP.SATFINITE.E5M2.F32.PACK_AB_MERGE_C R10, R10, R20, RZ ;  /* 0x000000140a0a723e */ /* 0x010fe200048060ff */
[----:B------:R-:W-:Y:S01]  /*2a270*/  VIADD R72, R68, 0x8 ;  /* 0x0000000844487836 */ /* 0x000fe20000000000 */
[----:B------:R-:W4:Y:S01]  /*2a280*/  LDCU UR14, c[0x0][0x398] ;  /* 0x00007300ff0e77ac */ /* 0x000f220008000800 */
[----:B------:R-:W2:Y:S01]  /*2a290*/  LDL.LU R9, [R1+0x21c] ;  /* 0x00021c0001097983 */ /* 0x000ea20000300800 */
[----:B------:R-:W0:Y:S03]  /*2a2a0*/  LDCU UR18, c[0x0][0x398] ;  /* 0x00007300ff1277ac */ /* 0x000e260008000800 */
[----:B------:R-:W2:Y:S01]  /*2a2b0*/  LDL.LU.64 R4, [R1+0x800] ;  /* 0x0008000001047983 */ /* 0x000ea20000300a00 */
[----:B------:R-:W0:Y:S03]  /*2a2c0*/  LDCU UR26, c[0x0][0x398] ;  /* 0x00007300ff1a77ac */ /* 0x000e260008000800 */
[----:B------:R1:W-:Y:S04]  /*2a2d0*/  @P1 STG.E.U8 desc[UR24][R12.64], R79 ;  /* 0x0000004f0c001986 */ /* 0x0003e8000c101118 */
[----:B------:R-:W-:Y:S01]  /*2a2e0*/  @P2 STG.E.U8 desc[UR24][R18.64], R10 ;  /* 0x0000000a12002986 */ /* 0x000fe2000c101118 */
[----:B-1----:R-:W-:-:S03]  /*2a2f0*/  F2FP.SATFINITE.E5M2.F32.PACK_AB_MERGE_C R79, R11, R21, RZ ;  /* 0x000000150b4f723e */ /* 0x002fc600048060ff */
[----:B------:R-:W4:Y:S01]  /*2a300*/  LDL.LU.64 R12, [R1+0x7f8] ;  /* 0x0007f800010c7983 */ /* 0x000f220000300a00 */
[----:B------:R-:W-:Y:S01]  /*2a310*/  ISETP.GE.AND P3, PT, R72, UR6, PT ;  /* 0x0000000648007c0c */ /* 0x000fe2000bf66270 */
[----:B------:R-:W1:Y:S02]  /*2a320*/  LDCU UR6, c[0x0][0x39c] ;  /* 0x00007380ff0677ac */ /* 0x000e640008000800 */
[----:B---3--:R3:W-:Y:S04]  /*2a330*/  @P0 STG.E.U8 desc[UR24][R6.64], R79 ;  /* 0x0000004f06000986 */ /* 0x0087e8000c101118 */
[----:B---3--:R-:W3:Y:S01]  /*2a340*/  LDL.LU.64 R6, [R1+0x7f0] ;  /* 0x0007f00001067983 */ /* 0x008ee20000300a00 */
[----:B------:R-:W-:Y:S01]  /*2a350*/  VIADD R72, R68, 0x9 ;  /* 0x0000000944487836 */ /* 0x000fe20000000000 */
[----:B------:R-:W-:Y:S01]  /*2a360*/  ISETP.LT.AND P2, PT, R69, UR22, !P6 ;  /* 0x0000001645007c0c */ /* 0x000fe2000f741270 */
[----:B------:R-:W3:Y:S03]  /*2a370*/  LDCU UR22, c[0x0][0x398] ;  /* 0x00007300ff1677ac */ /* 0x000ee60008000800 */
[----:B0-----:R-:W-:Y:S01]  /*2a380*/  ISETP.GE.AND P1, PT, R72, UR4, PT ;  /* 0x0000000448007c0c */ /* 0x001fe2000bf26270 */
[----:B------:R-:W-:Y:S01]  /*2a390*/  VIADD R72, R68, 0xa ;  /* 0x0000000a44487836 */ /* 0x000fe20000000000 */
[----:B------:R-:W-:Y:S01]  /*2a3a0*/  PRMT R10, R10, 0x9910, RZ ;  /* 0x000099100a0a7816 */ /* 0x000fe200000000ff */
[----:B------:R-:W0:Y:S01]  /*2a3b0*/  LDCU UR4, c[0x0][0x39c] ;  /* 0x00007380ff0477ac */ /* 0x000e220008000800 */
[----:B------:R-:W-:-:S02]  /*2a3c0*/  PRMT R79, R79, 0x9910, RZ ;  /* 0x000099104f4f7816 */ /* 0x000fc400000000ff */
[----:B-1----:R-:W-:Y:S01]  /*2a3d0*/  ISETP.GE.AND P0, PT, R72, UR6, PT ;  /* 0x0000000648007c0c */ /* 0x002fe2000bf06270 */
[----:B------:R-:W1:Y:S01]  /*2a3e0*/  LDCU UR6, c[0x0][0x39c] ;  /* 0x00007380ff0677ac */ /* 0x000e620008000800 */
[----:B------:R-:W-:Y:S02]  /*2a3f0*/  SHF.R.S32.HI R72, RZ, 0x8, R10 ;  /* 0x00000008ff487819 */ /* 0x000fe4000001140a */
[C---:B------:R-:W-:Y:S01]  /*2a400*/  ISETP.LT.AND P6, PT, R70.reuse, UR28, !P6 ;  /* 0x0000001c46007c0c */ /* 0x040fe2000f7c1270 */
[----:B------:R-:W5:Y:S01]  /*2a410*/  LDL.LU.64 R10, [R1+0x7e8] ;  /* 0x0007e800010a7983 */ /* 0x000f620000300a00 */
[----:B--2---:R-:W-:Y:S01]  /*2a420*/  F2FP.SATFINITE.E5M2.F32.PACK_AB_MERGE_C R8, R9, R8, RZ ;  /* 0x000000080908723e */ /* 0x004fe200048060ff */
[----:B------:R-:W2:Y:S02]  /*2a430*/  LDCU UR28, c[0x0][0x398] ;  /* 0x00007300ff1c77ac */ /* 0x000ea40008000800 */
[----:B------:R0:W-:Y:S01]  /*2a440*/  @P2 STG.E.U8 desc[UR24][R16.64], R72 ;  /* 0x0000004810002986 */ /* 0x0001e2000c101118 */
[----:B------:R-:W-:Y:S01]  /*2a450*/  ISETP.LT.AND P2, PT, R69, UR30, !P5 ;  /* 0x0000001e45007c0c */ /* 0x000fe2000ef41270 */
[----:B------:R-:W1:Y:S01]  /*2a460*/  LDCU UR30, c[0x0][0x398] ;  /* 0x00007300ff1e77ac */ /* 0x000e620008000800 */
[----:B------:R-:W-:Y:S01]  /*2a470*/  ISETP.LT.AND P5, PT, R70, UR9, !P5 ;  /* 0x0000000946007c0c */ /* 0x000fe2000efa1270 */
[----:B------:R-:W1:Y:S01]  /*2a480*/  LDCU UR9, c[0x0][0x39c] ;  /* 0x00007380ff0977ac */ /* 0x000e620008000800 */
[----:B0-----:R-:W-:Y:S01]  /*2a490*/  IMAD.MOV.U32 R72, RZ, RZ, R79 ;  /* 0x000000ffff487224 */ /* 0x001fe200078e004f */
[----:B------:R-:W-:Y:S01]  /*2a4a0*/  F2FP.SATFINITE.E5M2.F32.PACK_AB_MERGE_C R79, R15, R14, RZ ;  /* 0x0000000e0f4f723e */ /* 0x000fe200048060ff */
[----:B------:R-:W2:Y:S03]  /*2a4b0*/  LDL.LU R16, [R1+0x620] ;  /* 0x0006200001107983 */ /* 0x000ea60000300800 */
[----:B------:R-:W-:Y:S01]  /*2a4c0*/  SHF.R.S32.HI R72, RZ, 0x8, R72 ;  /* 0x00000008ff487819 */ /* 0x000fe20000011448 */
[----:B------:R-:W2:Y:S04]  /*2a4d0*/  LDL.LU R17, [R1+0x624] ;  /* 0x0006240001117983 */ /* 0x000ea80000300800 */
[----:B------:R0:W-:Y:S04]  /*2a4e0*/  @P6 STG.E.U8 desc[UR24][R4.64], R72 ;  /* 0x0000004804006986 */ /* 0x0001e8000c101118 */
[----:B----4-:R4:W-:Y:S01]  /*2a4f0*/  @P2 STG.E.U8 desc[UR24][R12.64], R79 ;  /* 0x0000004f0c002986 */ /* 0x0109e2000c101118 */
[----:B0-----:R-:W-:-:S05]  /*2a500*/  PRMT R4, R79, 0x9910, RZ ;  /* 0x000099104f047816 */ /* 0x001fca00000000ff */
[----:B----4-:R-:W-:Y:S02]  /*2a510*/  IMAD.MOV.U32 R79, RZ, RZ, R4 ;  /* 0x000000ffff4f7224 */ /* 0x010fe400078e0004 */
[----:B------:R-:W4:Y:S04]  /*2a520*/  LDL.LU R4, [R1+0x220] ;  /* 0x0002200001047983 */ /* 0x000f280000300800 */
[----:B------:R-:W4:Y:S04]  /*2a530*/  LDL.LU R5, [R1+0x224] ;  /* 0x0002240001057983 */ /* 0x000f280000300800 */
[----:B------:R-:W2:Y:S04]  /*2a540*/  LDL.LU.64 R12, [R1+0x828] ;  /* 0x00082800010c7983 */ /* 0x000ea80000300a00 */
[----:B---3--:R0:W-:Y:S04]  /*2a550*/  @P5 STG.E.U8 desc[UR24][R6.64], R8 ;  /* 0x0000000806005986 */ /* 0x0081e8000c101118 */
[----:B0-----:R-:W3:Y:S01]  /*2a560*/  LDL.LU.64 R6, [R1+0x7e0] ;  /* 0x0007e00001067983 */ /* 0x001ee20000300a00 */
[----:B-----5:R-:W-:Y:S01]  /*2a570*/  ISETP.LT.AND P6, PT, R69, UR10, !P4 ;  /* 0x0000000a45007c0c */ /* 0x020fe2000e7c1270 */
[----:B------:R-:W0:Y:S01]  /*2a580*/  LDCU UR10, c[0x0][0x398] ;  /* 0x00007300ff0a77ac */ /* 0x000e220008000800 */
[----:B------:R-:W-:Y:S01]  /*2a590*/  VIADD R72, R68, 0xb ;  /* 0x0000000b44487836 */ /* 0x000fe20000000000 */
[----:B------:R-:W-:Y:S01]  /*2a5a0*/  SHF.R.S32.HI R79, RZ, 0x8, R79 ;  /* 0x00000008ff4f7819 */ /* 0x000fe2000001144f */
[----:B------:R-:W5:Y:S01]  /*2a5b0*/  LDL.LU.64 R14, [R1+0x7c0] ;  /* 0x0007c000010e7983 */ /* 0x000f620000300a00 */
[----:B------:R-:W-:-:S02]  /*2a5c0*/  IADD3 R26, P5, PT, R73, R3, RZ ;  /* 0x00000003491a7210 */ /* 0x000fc40007fbe0ff */
[----:B------:R-:W-:Y:S01]  /*2a5d0*/  ISETP.GE.AND P2, PT, R72, UR4, PT ;  /* 0x0000000448007c0c */ /* 0x000fe2000bf46270 */
[----:B------:R-:W-:Y:S01]  /*2a5e0*/  VIADD R72, R73, UR60 ;  /* 0x0000003c49487c36 */ /* 0x000fe20008000000 */
[----:B------:R-:W1:Y:S01]  /*2a5f0*/  LDCU UR4, c[0x0][0x39c] ;  /* 0x00007380ff0477ac */ /* 0x000e620008000800 */
[----:B------:R-:W-:-:S03]  /*2a600*/  IMAD.X R27, R78, 0x1, R71, P5 ;  /* 0x000000014e1b7824 */ /* 0x000fc600028e0647 */
[----:B------:R1:W-:Y:S01]  /*2a610*/  @P6 STG.E.U8 desc[UR24][R10.64], R79 ;  /* 0x0000004f0a006986 */ /* 0x0003e2000c101118 */
[----:B------:R-:W-:Y:S02]  /*2a620*/  SHF.R.S32.HI R73, RZ, 0x1f, R72 ;  /* 0x0000001fff497819 */ /* 0x000fe40000011448 */
[----:B------:R-:W-:Y:S02]  /*2a630*/  IADD3 R22, P5, PT, R72, R2, RZ ;  /* 0x0000000248167210 */ /* 0x000fe40007fbe0ff */
[----:B------:R-:W-:Y:S02]  /*2a640*/  ISETP.LT.AND P6, PT, R69, UR12, !P3 ;  /* 0x0000000c45007c0c */ /* 0x000fe4000dfc1270 */
[----:B0-----:R-:W-:Y:S02]  /*2a650*/  ISETP.LT.AND P4, PT, R70, UR10, !P4 ;  /* 0x0000000a46007c0c */ /* 0x001fe4000e781270 */
[----:B-1----:R-:W-:Y:S01]  /*2a660*/  PRMT R79, R8, 0x9910, RZ ;  /* 0x00009910084f7816 */ /* 0x002fe200000000ff */
[----:B------:R-:W-:Y:S01]  /*2a670*/  IMAD.X R23, R73, 0x1, R0, P5 ;  /* 0x0000000149177824 */ /* 0x000fe200028e0600 */
[----:B------:R-:W5:Y:S01]  /*2a680*/  LDL.LU.64 R8, [R1+0x7b8] ;  /* 0x0007b80001087983 */ /* 0x000f620000300a00 */
[----:B------:R-:W-:Y:S01]  /*2a690*/  IADD3 R10, P5, PT, R72, R3, RZ ;  /* 0x00000003480a7210 */ /* 0x000fe20007fbe0ff */
[----:B------:R-:W-:Y:S01]  /*2a6a0*/  VIADD R78, R68, 0xc ;  /* 0x0000000c444e7836 */ /* 0x000fe20000000000 */
[----:B----4-:R-:W-:-:S03]  /*2a6b0*/  F2FP.SATFINITE.E5M2.F32.PACK_AB_MERGE_C R4, R5, R4, RZ ;  /* 0x000000040504723e */ /* 0x010fc600048060ff */
[----:B------:R-:W-:Y:S01]  /*2a6c0*/  IMAD.X R11, R73, 0x1, R71, P5 ;  /* 0x00000001490b7824 */ /* 0x000fe200028e0647 */
[----:B------:R-:W-:Y:S01]  /*2a6d0*/  ISETP.GE.AND P5, PT, R78, UR6, PT ;  /* 0x000000064e007c0c */ /* 0x000fe2000bfa6270 */
[----:B------:R-:W0:Y:S01]  /*2a6e0*/  LDCU UR12, c[0x0][0x398] ;  /* 0x00007300ff0c77ac */ /* 0x000e220008000800 */
[----:B------:R-:W-:Y:S02]  /*2a6f0*/  SHF.R.S32.HI R73, RZ, 0x8, R79 ;  /* 0x00000008ff497819 */ /* 0x000fe4000001144f */
[----:B--2---:R-:W-:Y:S02]  /*2a700*/  F2FP.SATFINITE.E5M2.F32.PACK_AB_MERGE_C R78, R17, R16, RZ ;  /* 0x00000010114e723e */ /* 0x004fe400048060ff */
[----:B------:R-:W-:Y:S01]  /*2a710*/  ISETP.LT.AND P3, PT, R70, UR14, !P3 ;  /* 0x0000000e46007c0c */ /* 0x000fe2000df61270 */
[----:B------:R1:W-:Y:S01]  /*2a720*/  @P4 STG.E.U8 desc[UR24][R12.64], R73 ;  /* 0x000000490c004986 */ /* 0x0003e2000c101118 */
[----:B------:R-:W-:Y:S01]  /*2a730*/  PRMT R79, R78, 0x9910, RZ ;  /* 0x000099104e4f7816 */ /* 0x000fe200000000ff */
[----:B------:R-:W-:Y:S01]  /*2a740*/  VIADD R72, R72, UR60 ;  /* 0x0000003c48487c36 */ /* 0x000fe20008000000 */
[----:B------:R-:W2:Y:S01]  /*2a750*/  LDCU UR14, c[0x0][0x398] ;  /* 0x00007300ff0e77ac */ /* 0x000ea20008000800 */
[----:B------:R-:W4:Y:S01]  /*2a760*/  LDCU UR10, c[0x0][0x39c] ;  /* 0x00007380ff0a77ac */ /* 0x000f220008000800 */
[----:B------:R-:W0:Y:S01]  /*2a770*/  LDCU UR6, c[0x0][0x39c] ;  /* 0x00007380ff0677ac */ /* 0x000e220008000800 */
[----:B-1----:R-:W2:Y:S04]  /*2a780*/  LDL.LU R13, [R1+0x628] ;  /* 0x00062800010d7983 */ /* 0x002ea80000300800 */
[----:B---3--:R1:W-:Y:S04]  /*2a790*/  @P6 STG.E.U8 desc[UR24][R6.64], R78 ;  /* 0x0000004e06006986 */ /* 0x0083e8000c101118 */
[----:B-1----:R-:W2:Y:S04]  /*2a7a0*/  LDL.LU R6, [R1+0x62c] ;  /* 0x00062c0001067983 */ /* 0x002ea80000300800 */
[----:B------:R-:W3:Y:S04]  /*2a7b0*/  LDL.LU R7, [R1+0x228] ;  /* 0x0002280001077983 */ /* 0x000ee80000300800 */
[----:B------:R-:W3:Y:S04]  /*2a7c0*/  LDL.LU R5, [R1+0x22c] ;  /* 0x00022c0001057983 */ /* 0x000ee80000300800 */
[----:B------:R-:W4:Y:S04]  /*2a7d0*/  LDL.LU.64 R34, [R1+0x7d8] ;  /* 0x0007d80001227983 */ /* 0x000f280000300a00 */
[----:B------:R-:W4:Y:S01]  /*2a7e0*/  LDL.LU.64 R24, [R1+0x7d0] ;  /* 0x0007d00001187983 */ /* 0x000f220000300a00 */
[----:B------:R-:W-:Y:S01]  /*2a7f0*/  ISETP.LT.AND P4, PT, R69, UR16, !P1 ;  /* 0x0000001045007c0c */ /* 0x000fe2000cf81270 */
[----:B------:R-:W-:Y:S01]  /*2a800*/  VIADD R73, R68, 0xd ;  /* 0x0000000d44497836 */ /* 0x000fe20000000000 */
[----:B------:R-:W-:Y:S01]  /*2a810*/  SHF.R.S32.HI R79, RZ, 0x8, R79 ;  /* 0x00000008ff4f7819 */ /* 0x000fe2000001144f */
[----:B-----5:R1:W-:Y:S01]  /*2a820*/  @P3 STG.E.U8 desc[UR24][R14.64], R4 ;  /* 0x000000040e003986 */ /* 0x0203e2000c101118 */
[C---:B------:R-:W-:Y:S01]  /*2a830*/  IADD3 R78, P3, PT, R72.reuse, R2, RZ ;  /* 0x00000002484e7210 */ /* 0x040fe20007f7e0ff */
[----:B------:R-:W-:Y:S01]  /*2a840*/  VIADD R16, R72, UR60 ;  /* 0x0000003c48107c36 */ /* 0x000fe20008000000 */
[----:B------:R-:W-:Y:S01]  /*2a850*/  ISETP.GE.AND P6, PT, R73, UR9, PT ;  /* 0x0000000949007c0c */ /* 0x000fe2000bfc6270 */
[----:B------:R-:W5:Y:S01]  /*2a860*/  LDCU UR9, c[0x0][0x398] ;  /* 0x00007300ff0977ac */ /* 0x000f620008000800 */
[----:B------:R-:W-:Y:S01]  /*2a870*/  SHF.R.S32.HI R73, RZ, 0x1f, R72 ;  /* 0x0000001fff497819 */ /* 0x000fe20000011448 */
[----:B------:R-:W4:Y:S01]  /*2a880*/  LDL.LU.64 R30, [R1+0x7b0] ;  /* 0x0007b000011e7983 */ /* 0x000f220000300a00 */
[----:B------:R-:W-:Y:S01]  /*2a890*/  VIADD R12, R68, 0xe ;  /* 0x0000000e440c7836 */ /* 0x000fe20000000000 */
[----:B------:R-:W2:Y:S02]  /*2a8a0*/  LDCU UR16, c[0x0][0x398] ;  /* 0x00007300ff1077ac */ /* 0x000ea40008000800 */
[----:B------:R5:W-:Y:S01]  /*2a8b0*/  @P4 STG.E.U8 desc[UR24][R8.64], R79 ;  /* 0x0000004f08004986 */ /* 0x000be2000c101118 */
[----:B-1----:R-:W-:-:S02]  /*2a8c0*/  SHF.R.S32.HI R15, RZ, 0x1f, R16 ;  /* 0x0000001fff0f7819 */ /* 0x002fc40000011410 */
[----:B0-----:R-:W-:Y:S01]  /*2a8d0*/  ISETP.LT.AND P1, PT, R70, UR12, !P1 ;  /* 0x0000000c46007c0c */ /* 0x001fe2000cf21270 */
[----:B------:R-:W4:Y:S01]  /*2a8e0*/  LDL.LU.64 R20, [R1+0x7a8] ;  /* 0x0007a80001147983 */ /* 0x000f220000300a00 */
[C---:B-----5:R-:W-:Y:S01]  /*2a8f0*/  IMAD.X R79, R73.reuse, 0x1, R0, P3 ;  /* 0x00000001494f7824 */ /* 0x060fe200018e0600 */
[----:B------:R-:W-:Y:S02]  /*2a900*/  IADD3 R72, P3, PT, R72, R3, RZ ;  /* 0x0000000348487210 */ /* 0x000fe40007f7e0ff */
[----:B------:R-:W5:Y:S01]  /*2a910*/  LDL.LU R18, [R1+0x630] ;  /* 0x0006300001127983 */ /* 0x000f620000300800 */
[----:B------:R-:W-:Y:S01]  /*2a920*/  PRMT R4, R4, 0x9910, RZ ;  /* 0x0000991004047816 */ /* 0x000fe200000000ff */
[----:B------:R-:W0:Y:S01]  /*2a930*/  LDCU UR12, c[0x0][0x398] ;  /* 0x00007300ff0c77ac */ /* 0x000e220008000800 */
[----:B------:R-:W-:Y:S01]  /*2a940*/  IMAD.X R73, R73, 0x1, R71, P3 ;  /* 0x0000000149497824 */ /* 0x000fe200018e0647 */
[----:B------:R-:W-:-:S05]  /*2a950*/  IADD3 R8, P3, PT, R16, R2, RZ ;  /* 0x0000000210087210 */ /* 0x000fca0007f7e0ff */
[----:B------:R-:W-:Y:S01]  /*2a960*/  IMAD.X R9, R15, 0x1, R0, P3 ;  /* 0x000000010f097824 */ /* 0x000fe200018e0600 */
[----:B------:R-:W-:Y:S01]  /*2a970*/  ISETP.LT.AND P3, PT, R69, UR9, !P0 ;  /* 0x0000000945007c0c */ /* 0x000fe2000c761270 */
[----:B------:R-:W1:Y:S01]  /*2a980*/  LDCU UR9, c[0x0][0x398] ;  /* 0x00007300ff0977ac */ /* 0x000e620008000800 */
[----:B------:R-:W-:Y:S02]  /*2a990*/  ISETP.GE.AND P4, PT, R12, UR4, PT ;  /* 0x000000040c007c0c */ /* 0x000fe4000bf86270 */
[----:B------:R-:W-:Y:S02]  /*2a9a0*/  SHF.R.S32.HI R4, RZ, 0x8, R4 ;  /* 0x00000008ff047819 */ /* 0x000fe40000011404 */
[----:B---3--:R-:W-:Y:S01]  /*2a9b0*/  F2FP.SATFINITE.E5M2.F32.PACK_AB_MERGE_C R5, R5, R7, RZ ;  /* 0x000000070505723e */ /* 0x008fe200048060ff */
[----:B------:R-:W-:Y:S01]  /*2a9c0*/  VIADD R14, R68, 0x10 ;  /* 0x00000010440e7836 */ /* 0x000fe20000000000 */
[----:B--2---:R-:W-:Y:S01]  /*2a9d0*/  F2FP.SATFINITE.E5M2.F32.PACK_AB_MERGE_C R12, R6, R13, RZ ;  /* 0x0000000d060c723e */ /* 0x004fe200048060ff */
[----:B------:R-:W5:Y:S01]  /*2a9e0*/  LDL.LU R7, [R1+0x634] ;  /* 0x0006340001077983 */ /* 0x000f620000300800 */
[----:B------:R-:W-:Y:S01]  /*2a9f0*/  ISETP.LT.AND P0, PT, R70, UR14, !P0 ;  /* 0x0000000e46007c0c */ /* 0x000fe2000c701270 */
[----:B------:R-:W2:Y:S02]  /*2aa00*/  LDCU UR4, c[0x0][0x39c] ;  /* 0x00007380ff0477ac */ /* 0x000ea40008000800 */
[----:B----4-:R3:W-:Y:S01]  /*2aa10*/  @P1 STG.E.U8 desc[UR24][R34.64], R4 ;  /* 0x0000000422001986 */ /* 0x0107e2000c101118 */
[----:B------:R-:W-:Y:S01]  /*2aa20*/  VIADD R6, R68, 0xf ;  /* 0x0000000f44067836 */ /* 0x000fe20000000000 */
[----:B------:R-:W4:Y:S02]  /*2aa30*/  LDCU UR14, c[0x0][0x398] ;  /* 0x00007300ff0e77ac */ /* 0x000f240008000800 */
[----:B------:R-:W2:Y:S04]  /*2aa40*/  LDL.LU.64 R36, [R1+0x790] ;  /* 0x0007900001247983 */ /* 0x000ea80000300a00 */
[----:B------:R0:W-:Y:S01]  /*2aa50*/  @P3 STG.E.U8 desc[UR24][R24.64], R12 ;  /* 0x0000000c18003986 */ /* 0x0001e2000c101118 */
[----:B---3--:R-:W-:-:S03]  /*2aa60*/  PRMT R4, R12, 0x9910, RZ ;  /* 0x000099100c047816 */ /* 0x008fc600000000ff */
[----:B0-----:R-:W3:Y:S01]  /*2aa70*/  LDL.LU.64 R12, [R1+0x788] ;  /* 0x00078800010c7983 */ /* 0x001ee20000300a00 */
[----:B------:R-:W-:Y:S02]  /*2aa80*/  ISETP.LT.AND P1, PT, R69, UR16, !P2 ;  /* 0x0000001045007c0c */ /* 0x000fe4000d721270 */
[----:B-----5:R-:W-:Y:S01]  /*2aa90*/  F2FP.SATFINITE.E5M2.F32.PACK_AB_MERGE_C R18, R7, R18, RZ ;  /* 0x000000120712723e */ /* 0x020fe200048060ff */
[----:B------:R-:W5:Y:S01]  /*2aaa0*/  LDL.LU R25, [R1+0x230] ;  /* 0x0002300001197983 */ /* 0x000f620000300800 */
[----:B------:R-:W-:Y:S01]  /*2aab0*/  ISETP.GE.AND P3, PT, R6, UR10, PT ;  /* 0x0000000a06007c0c */ /* 0x000fe2000bf66270 */
[----:B------:R-:W-:Y:S02]  /*2aac0*/  IMAD.MOV.U32 R6, RZ, RZ, R4 ;  /* 0x000000ffff067224 */ /* 0x000fe400078e0004 */
[----:B------:R0:W-:Y:S01]  /*2aad0*/  @P0 STG.E.U8 desc[UR24][R30.64], R5 ;  /* 0x000000051e000986 */ /* 0x0001e2000c101118 */
[----:B------:R-:W-:Y:S01]  /*2aae0*/  ISETP.LT.AND P2, PT, R70, UR12, !P2 ;  /* 0x0000000c46007c0c */ /* 0x000fe2000d741270 */
[----:B------:R-:W2:Y:S01]  /*2aaf0*/  LDCU UR10, c[0x0][0x398] ;  /* 0x00007300ff0a77ac */ /* 0x000ea20008000800 */
[----:B------:R-:W-:Y:S01]  /*2ab00*/  SHF.R.S32.HI R6, RZ, 0x8, R6 ;  /* 0x00000008ff067819 */ /* 0x000fe20000011406 */
[----:B------:R-:W5:Y:S01]  /*2ab10*/  LDL.LU R4, [R1+0x234] ;  /* 0x0002340001047983 */ /* 0x000f620000300800 */
[----:B-1----:R-:W-:Y:S01]  /*2ab20*/  ISETP.LT.AND P0, PT, R69, UR9, !P5 ;  /* 0x0000000945007c0c */ /* 0x002fe2000ef01270 */
[----:B------:R-:W1:Y:S02]  /*2ab30*/  LDCU UR12, c[0x0][0x398] ;  /* 0x00007300ff0c77ac */ /* 0x000e640008000800 */
[----:B------:R2:W-:Y:S01]  /*2ab40*/  @P1 STG.E.U8 desc[UR24][R20.64], R6 ;  /* 0x0000000614001986 */ /* 0x0005e2000c101118 */
[----:B------:R-:W-:Y:S01]  /*2ab50*/  VIADD R24, R68, 0x11 ;  /* 0x0000001144187836 */ /* 0x000fe20000000000 */
[----:B------:R-:W1:Y:S01]  /*2ab60*/  LDCU UR16, c[0x0][0x398] ;  /* 0x00007300ff1077ac */ /* 0x000e620008000800 */
[----:B0-----:R-:W-:Y:S01]  /*2ab70*/  PRMT R5, R5, 0x9910, RZ ;  /* 0x0000991005057816 */ /* 0x001fe200000000ff */
[----:B------:R-:W5:Y:S01]  /*2ab80*/  LDL.LU.64 R30, [R1+0x780] ;  /* 0x00078000011e7983 */ /* 0x000f620000300a00 */
[----:B------:R-:W0:Y:S03]  /*2ab90*/  LDCU UR9, c[0x0][0x39c] ;  /* 0x00007380ff0977ac */ /* 0x000e260008000800 */
[----:B--2---:R-:W2:Y:S01]  /*2aba0*/  LDL.LU.64 R20, [R1+0x778] ;  /* 0x0007780001147983 */ /* 0x004ea20000300a00 */
[----:B------:R-:W-:Y:S01]  /*2abb0*/  IMAD.MOV.U32 R6, RZ, RZ, R5 ;  /* 0x000000ffff067224 */ /* 0x000fe200078e0005 */
[----:B------:R-:W-:Y:S01]  /*2abc0*/  ISETP.GE.AND P1, PT, R14, UR6, PT ;  /* 0x000000060e007c0c */ /* 0x000fe2000bf26270 */
[----:B------:R-:W0:Y:S01]  /*2abd0*/  LDCU UR6, c[0x0][0x398] ;  /* 0x00007300ff0677ac */ /* 0x000e220008000800 */
[----:B------:R-:W2:Y:S02]  /*2abe0*/  LDL.LU R19, [R1+0x638] ;  /* 0x0006380001137983 */ /* 0x000ea40000300800 */
[----:B------:R-:W-:-:S02]  /*2abf0*/  SHF.R.S32.HI R34, RZ, 0x8, R6 ;  /* 0x00000008ff227819 */ /* 0x000fc40000011406 */
[----:B------:R-:W2:Y:S04]  /*2ac00*/  LDL.LU R5, [R1+0x63c] ;  /* 0x00063c0001057983 */ /* 0x000ea80000300800 */
[----:B------:R-:W2:Y:S04]  /*2ac10*/  LDL.LU R17, [R1+0x238] ;  /* 0x0002380001117983 */ /* 0x000ea80000300800 */
[----:B------:R-:W2:Y:S04]  /*2ac20*/  LDL.LU R14, [R1+0x23c] ;  /* 0x00023c00010e7983 */ /* 0x000ea80000300800 */
[----:B------:R-:W2:Y:S04]  /*2ac30*/  LDL.LU.64 R6, [R1+0x748] ;  /* 0x0007480001067983 */ /* 0x000ea80000300a00 */
[----:B------:R-:W-:Y:S04]  /*2ac40*/  @P2 STG.E.U8 desc[UR24][R36.64], R34 ;  /* 0x0000002224002986 */ /* 0x000fe8000c101118 */
[----:B---3--:R3:W-:Y:S04]  /*2ac50*/  @P0 STG.E.U8 desc[UR24][R12.64], R18 ;  /* 0x000000120c000986 */ /* 0x0087e8000c101118 */
[----:B---3--:R-:W3:Y:S01]  /*2ac60*/  LDL.LU.64 R12, [R1+0x740] ;  /* 0x00074000010c7983 */ /* 0x008ee20000300a00 */
[----:B------:R-:W-:Y:S01]  /*2ac70*/  ISETP.LT.AND P5, PT, R70, UR10, !P5 ;  /* 0x0000000a46007c0c */ /* 0x000fe2000efa1270 */
[----:B------:R-:W1:Y:S01]  /*2ac80*/  LDCU UR10, c[0x0][0x398] ;  /* 0x00007300ff0a77ac */ /* 0x000e620008000800 */
[----:B----4-:R-:W-:-:S02]  /*2ac90*/  ISETP.LT.AND P0, PT, R69, UR14, !P6 ;  /* 0x0000000e45007c0c */ /* 0x010fc4000f701270 */
[----:B------:R-:W-:Y:S01]  /*2aca0*/  PRMT R18, R18, 0x9910, RZ ;  /* 0x0000991012127816 */ /* 0x000fe200000000ff */
[----:B------:R-:W4:Y:S01]  /*2acb0*/  LDCU UR14, c[0x0][0x398] ;  /* 0x00007300ff0e77ac */ /* 0x000f220008000800 */
[----:B------:R-:W-:Y:S02]  /*2acc0*/  ISETP.GE.AND P2, PT, R24, UR4, PT ;  /* 0x0000000418007c0c */ /* 0x000fe4000bf46270 */
[----:B------:R-:W-:Y:S01]  /*2acd0*/  SHF.R.S32.HI R18, RZ, 0x8, R18 ;  /* 0x00000008ff127819 */ /* 0x000fe20000011412 */
[----:B------:R-:W1:Y:S01]  /*2ace0*/  LDCU UR4, c[0x0][0x39c] ;  /* 0x00007380ff0477ac */ /* 0x000e620008000800 */
[----:B0-----:R-:W-:Y:S01]  /*2acf0*/  ISETP.LT.AND P6, PT, R70, UR6, !P6 ;  /* 0x0000000646007c0c */ /* 0x001fe2000f7c1270 */
[----:B------:R-:W-:Y:S01]  /*2ad00*/  VIADD R24, R68, 0x12 ;  /* 0x0000001244187836 */ /* 0x000fe20000000000 */
[----:B------:R-:W0:Y:S01]  /*2ad10*/  LDCU UR6, c[0x0][0x39c] ;  /* 0x00007380ff0677ac */ /* 0x000e220008000800 */
[----:B-----5:R-:W-:-:S05]  /*2ad20*/  F2FP.SATFINITE.E5M2.F32.PACK_AB_MERGE_C R4, R4, R25, RZ ;  /* 0x000000190404723e */ /* 0x020fca00048060ff */
[----:B------:R5:W-:Y:S04]  /*2ad30*/  @P5 STG.E.U8 desc[UR24][R30.64], R4 ;  /* 0x000000041e005986 */ /* 0x000be8000c101118 */
[----:B--2---:R-:W-:Y:S01]  /*2ad40*/  @P0 STG.E.U8 desc[UR24][R20.64], R18 ;  /* 0x0000001214000986 */ /* 0x004fe2000c101118 */
[----:B-1----:R-:W-:Y:S01]  /*2ad50*/  ISETP.LT.AND P0, PT, R69, UR10, !P4 ;  /* 0x0000000a45007c0c */ /* 0x002fe2000e701270 */
[----:B------:R-:W1:Y:S01]  /*2ad60*/  LDCU UR10, c[0x0][0x398] ;  /* 0x00007300ff0a77ac */ /* 0x000e620008000800 */
[----:B-----5:R-:W-:Y:S02]  /*2ad70*/  PRMT R4, R4, 0x9910, RZ ;  /* 0x0000991004047816 */ /* 0x020fe400000000ff */
[----:B------:R-:W-:Y:S01]  /*2ad80*/  ISETP.LT.AND P4, PT, R70, UR12, !P4 ;  /* 0x0000000c46007c0c */ /* 0x000fe2000e781270 */
[----:B------:R-:W2:Y:S01]  /*2ad90*/  LDCU UR12, c[0x0][0x398] ;  /* 0x00007300ff0c77ac */ /* 0x000ea20008000800 */
[----:B------:R-:W-:-:S02]  /*2ada0*/  SHF.R.S32.HI R4, RZ, 0x8, R4 ;  /* 0x00000008ff047819 */ /* 0x000fc40000011404 */
[----:B------:R-:W-:Y:S02]  /*2adb0*/  F2FP.SATFINITE.E5M2.F32.PACK_AB_MERGE_C R5, R5, R19, RZ ;  /* 0x000000130505723e */ /* 0x000fe400048060ff */
[----:B------:R-:W-:Y:S01]  /*2adc0*/  ISETP.GE.AND P5, PT, R24, UR9, PT ;  /* 0x0000000918007c0c */ /* 0x000fe2000bfa6270 */
[----:B------:R-:W5:Y:S01]  /*2add0*/  LDCU UR9, c[0x0][0x39c] ;  /* 0x00007380ff0977ac */ /* 0x000f620008000800 */
[----:B------:R-:W5:Y:S01]  /*2ade0*/  LDL.LU R24, [R1+0x640] ;  /* 0x0006400001187983 */ /* 0x000f620000300800 */
[----:B------:R-:W-:-:S03]  /*2adf0*/  F2FP.SATFINITE.E5M2.F32.PACK_AB_MERGE_C R14, R14, R17, RZ ;  /* 0x000000110e0e723e */ /* 0x000fc600048060ff */
[----:B------:R-:W5:Y:S04]  /*2ae00*/  LDL.LU R25, [R1+0x644] ;  /* 0x0006440001197983 */ /* 0x000f680000300800 */
[----:B------:R0:W-:Y:S02]  /*2ae10*/  @P6 STG.E.U8 desc[UR24][R6.64], R4 ;  /* 0x0000000406006986 */ /* 0x0001e4000c101118 */
[----:B0-----:R-:W-:Y:S01]  /*2ae20*/  VIADD R4, R68, 0x13 ;  /* 0x0000001344047836 */ /* 0x001fe20000000000 */
[----:B------:R-:W-:Y:S01]  /*2ae30*/  PRMT R6, R5, 0x9910, RZ ;  /* 0x0000991005067816 */ /* 0x000fe200000000ff */
[----:B---3--:R0:W-:Y:S03]  /*2ae40*/  @P0 STG.E.U8 desc[UR24][R12.64], R5 ;  /* 0x000000050c000986 */ /* 0x0081e6000c101118 */
[----:B------:R-:W-:Y:S01]  /*2ae50*/  ISETP.GE.AND P0, PT, R4, UR4, PT ;  /* 0x0000000404007c0c */ /* 0x000fe2000bf06270 */
[----:B------:R-:W3:Y:S01]  /*2ae60*/  LDCU UR4, c[0x0][0x39c] ;  /* 0x00007380ff0477ac */ /* 0x000ee20008000800 */
[----:B------:R-:W3:Y:S04]  /*2ae70*/  LDL.LU R4, [R1+0x240] ;  /* 0x0002400001047983 */ /* 0x000ee80000300800 */
[----:B------:R1:W-:Y:S04]  /*2ae80*/  @P4 STG.E.U8 desc[UR24][R76.64], R14 ;  /* 0x0000000e4c004986 */ /* 0x0003e8000c101118 */
[----:B0-----:R-:W3:Y:S04]  /*2ae90*/  LDL.LU R5, [R1+0x244] ;  /* 0x0002440001057983 */ /* 0x001ee80000300800 */
[----:B------:R-:W3:Y:S01]  /*2aea0*/  LDL.LU.64 R12, [R1+0x770] ;  /* 0x00077000010c7983 */ /* 0x000ee20000300a00 */
[----:B-1----:R-:W-:-:S03]  /*2aeb0*/  SHF.R.S32.HI R77, RZ, 0x8, R6 ;  /* 0x00000008ff4d7819 */ /* 0x002fc60000011406 */
[----:B------:R-:W3:Y:S04]  /*2aec0*/  LDL.LU.64 R6, [R1+0x768] ;  /* 0x0007680001067983 */ /* 0x000ee80000300a00 */
[----:B------:R-:W3:Y:S01]  /*2aed0*/  LDL.LU.64 R18, [R1+0x760] ;  /* 0x0007600001127983 */ /* 0x000ee20000300a00 */
[----:B----4-:R-:W-:Y:S01]  /*2aee0*/  ISETP.LT.AND P6, PT, R69, UR14, !P3 ;  /* 0x0000000e45007c0c */ /* 0x010fe2000dfc1270 */
[C---:B------:R-:W-:Y:S01]  /*2aef0*/  VIADD R76, R16.reuse, UR60 ;  /* 0x0000003c104c7c36 */ /* 0x040fe20008000000 */
[----:B------:R-:W-:Y:S01]  /*2af00*/  IADD3 R20, P4, PT, R16, R3, RZ ;  /* 0x0000000310147210 */ /* 0x000fe20007f9e0ff */
[----:B------:R-:W0:Y:S04]  /*2af10*/  LDCU UR14, c[0x0][0x398] ;  /* 0x00007300ff0e77ac */ /* 0x000e280008000800 */
[----:B------:R-:W-:Y:S01]  /*2af20*/  IMAD.X R21, R15, 0x1, R71, P4 ;  /* 0x000000010f157824 */ /* 0x000fe200020e0647 */
[----:B------:R-:W-:-:S05]  /*2af30*/  IADD3 R16, P4, PT, R76, R2, RZ ;  /* 0x000000024c107210 */ /* 0x000fca0007f9e0ff */
[----:B------:R1:W-:Y:S01]  /*2af40*/  @P6 STG.E.U8 desc[UR24][R92.64], R77 ;  /* 0x0000004d5c006986 */ /* 0x0003e2000c101118 */
[----:B------:R-:W-:Y:S01]  /*2af50*/  ISETP.LT.AND P3, PT, R70, UR10, !P3 ;  /* 0x0000000a46007c0c */ /* 0x000fe2000df61270 */
[----:B------:R-:W4:Y:S01]  /*2af60*/  LDCU UR10, c[0x0][0x39c] ;  /* 0x00007380ff0a77ac */ /* 0x000f220008000800 */
[----:B--2---:R-:W-:Y:S01]  /*2af70*/  ISETP.LT.AND P6, PT, R69, UR12, !P1 ;  /* 0x0000000c45007c0c */ /* 0x004fe2000cfc1270 */
[----:B------:R-:W2:Y:S01]  /*2af80*/  LDCU UR12, c[0x0][0x398] ;  /* 0x00007300ff0c77ac */ /* 0x000ea20008000800 */
[----:B-1----:R-:W-:Y:S02]  /*2af90*/  SHF.R.S32.HI R77, RZ, 0x1f, R76 ;  /* 0x0000001fff4d7819 */ /* 0x002fe4000001144c */
[----:B------:R-:W-:Y:S01]  /*2afa0*/  PRMT R93, R14, 0x9910, RZ ;  /* 0x000099100e5d7816 */ /* 0x000fe200000000ff */
[----:B------:R-:W-:Y:S02]  /*2afb0*/  VIADD R92, R68, 0x14 ;  /* 0x00000014445c7836 */ /* 0x000fe40000000000 */
[----:B------:R-:W-:Y:S01]  /*2afc0*/  IMAD.X R17, R77, 0x1, R0, P4 ;  /* 0x000000014d117824 */ /* 0x000fe200020e0600 */
[----:B------:R-:W-:-:S05]  /*2afd0*/  IADD3 R14, P4, PT, R76, R3, RZ ;  /* 0x000000034c0e7210 */ /* 0x000fca0007f9e0ff */
[----:B------:R-:W-:Y:S01]  /*2afe0*/  IMAD.X R15, R77, 0x1, R71, P4 ;  /* 0x000000014d0f7824 */ /* 0x000fe200020e0647 */
[----:B------:R-:W-:Y:S01]  /*2aff0*/  ISETP.GE.AND P4, PT, R92, UR6, PT ;  /* 0x000000065c007c0c */ /* 0x000fe2000bf86270 */
[----:B------:R-:W1:Y:S01]  /*2b000*/  LDCU UR6, c[0x0][0x39c] ;  /* 0x00007380ff0677ac */ /* 0x000e620008000800 */
[----:B------:R-:W-:Y:S02]  /*2b010*/  SHF.R.S32.HI R77, RZ, 0x8, R93 ;  /* 0x00000008ff4d7819 */ /* 0x000fe4000001145d */
[----:B0-----:R-:W-:Y:S01]  /*2b020*/  ISETP.LT.AND P1, PT, R70, UR14, !P1 ;  /* 0x0000000e46007c0c */ /* 0x001fe2000cf21270 */
[----:B------:R-:W0:Y:S01]  /*2b030*/  LDCU UR14, c[0x0][0x398] ;  /* 0x00007300ff0e77ac */ /* 0x000e220008000800 */
[----:B-----5:R-:W-:-:S04]  /*2b040*/  F2FP.SATFINITE.E5M2.F32.PACK_AB_MERGE_C R92, R25, R24, RZ ;  /* 0x00000018195c723e */ /* 0x020fc800048060ff */
[----:B------:R-:W-:Y:S02]  /*2b050*/  PRMT R93, R92, 0x9910, RZ ;  /* 0x000099105c5d7816 */ /* 0x000fe400000000ff */
[----:B---3--:R-:W-:Y:S01]  /*2b060*/  F2FP.SATFINITE.E5M2.F32.PACK_AB_MERGE_C R5, R5, R4, RZ ;  /* 0x000000040505723e */ /* 0x008fe200048060ff */
[----:B------:R-:W-:Y:S04]  /*2b070*/  @P3 STG.E.U8 desc[UR24][R12.64], R77 ;  /* 0x0000004d0c003986 */ /* 0x000fe8000c101118 */
[----:B------:R3:W-:Y:S01]  /*2b080*/  @P6 STG.E.U8 desc[UR24][R6.64], R92 ;  /* 0x0000005c06006986 */ /* 0x0007e2000c101118 */
[----:B------:R-:W-:Y:S01]  /*2b090*/  ISETP.LT.AND P3, PT, R69, UR16, !P2 ;  /* 0x0000001045007c0c */ /* 0x000fe2000d761270 */
[----:B------:R-:W5:Y:S02]  /*2b0a0*/  LDCU UR16, c[0x0][0x398] ;  /* 0x00007300ff1077ac */ /* 0x000f640008000800 */
[----:B---3--:R-:W3:Y:S04]  /*2b0b0*/  LDL.LU R6, [R1+0x648] ;  /* 0x0006480001067983 */ /* 0x008ee80000300800 */
[----:B------:R-:W3:Y:S01]  /*2b0c0*/  LDL.LU R4, [R1+0x64c] ;  /* 0x00064c0001047983 */ /* 0x000ee20000300800 */
[----:B------:R-:W-:-:S03]  /*2b0d0*/  VIADD R77, R68, 0x15 ;  /* 0x00000015444d7836 */ /* 0x000fc60000000000 */
[----:B------:R-:W4:Y:S04]  /*2b0e0*/  LDL.LU R31, [R1+0x248] ;  /* 0x00024800011f7983 */ /* 0x000f280000300800 */
[----:B------:R-:W4:Y:S04]  /*2b0f0*/  LDL.LU R7, [R1+0x24c] ;  /* 0x00024c0001077983 */ /* 0x000f280000300800 */
[----:B------:R-:W4:Y:S01]  /*2b100*/  LDL.LU.64 R12, [R1+0x820] ;  /* 0x00082000010c7983 */ /* 0x000f220000300a00 */
[----:B------:R-:W-:Y:S01]  /*2b110*/  ISETP.GE.AND P6, PT, R77, UR9, PT ;  /* 0x000000094d007c0c */ /* 0x000fe2000bfc6270 */
[----:B------:R-:W-:Y:S01]  /*2b120*/  IMAD.MOV.U32 R77, RZ, RZ, R93 ;  /* 0x000000ffff4d7224 */ /* 0x000fe200078e005d */
[----:B------:R-:W0:Y:S01]  /*2b130*/  LDCU UR9, c[0x0][0x398] ;  /* 0x00007300ff0977ac */ /* 0x000e220008000800 */
[----:B------:R-:W5:Y:S03]  /*2b140*/  LDL.LU.64 R34, [R1+0x818] ;  /* 0x0008180001227983 */ /* 0x000f660000300a00 */
[----:B------:R-:W-:Y:S01]  /*2b150*/  SHF.R.S32.HI R77, RZ, 0x8, R77 ;  /* 0x00000008ff4d7819 */ /* 0x000fe2000001144d */
[----:B------:R-:W-:Y:S04]  /*2b160*/  @P1 STG.E.U8 desc[UR24][R90.64], R5 ;  /* 0x000000055a001986 */ /* 0x000fe8000c101118 */
[----:B------:R0:W-:Y:S04]  /*2b170*/  @P3 STG.E.U8 desc[UR24][R18.64], R77 ;  /* 0x0000004d12003986 */ /* 0x0001e8000c101118 */
[----:B------:R-:W5:Y:S04]  /*2b180*/  LDL.LU.64 R40, [R1+0x758] ;  /* 0x0007580001287983 */ /* 0x000f680000300a00 */
[----:B0-----:R-:W5:Y:S01]  /*2b190*/  LDL.LU.64 R18, [R1+0x750] ;  /* 0x0007500001127983 */ /* 0x001f620000300a00 */
[----:B------:R-:W-:-:S05]  /*2b1a0*/  VIADD R90, R76, UR60 ;  /* 0x0000003c4c5a7c36 */ /* 0x000fca0008000000 */
[----:B------:R-:W-:Y:S02]  /*2b1b0*/  SHF.R.S32.HI R76, RZ, 0x1f, R90 ;  /* 0x0000001fff4c7819 */ /* 0x000fe4000001145a */
[C---:B------:R-:W-:Y:S01]  /*2b1c0*/  IADD3 R92, P1, PT, R90.reuse, R2, RZ ;  /* 0x000000025a5c7210 */ /* 0x040fe20007f3e0ff */
[----:B------:R-:W-:-:S04]  /*2b1d0*/  VIADD R30, R90, UR60 ;  /* 0x0000003c5a1e7c36 */ /* 0x000fc80008000000 */
[----:B------:R-:W-:Y:S01]  /*2b1e0*/  IMAD.X R93, R76, 0x1, R0, P1 ;  /* 0x000000014c5d7824 */ /* 0x000fe200008e0600 */
[----:B------:R-:W-:Y:S02]  /*2b1f0*/  IADD3 R90, P1, PT, R90, R3, RZ ;  /* 0x000000035a5a7210 */ /* 0x000fe40007f3e0ff */
[----:B------:R-:W-:Y:S02]  /*2b200*/  PRMT R77, R5, 0x9910, RZ ;  /* 0x00009910054d7816 */ /* 0x000fe400000000ff */
[----:B--2---:R-:W-:Y:S01]  /*2b210*/  ISETP.LT.AND P2, PT, R70, UR12, !P2 ;  /* 0x0000000c46007c0c */ /* 0x004fe2000d741270 */
[----:B------:R-:W-:Y:S01]  /*2b220*/  IMAD.X R91, R76, 0x1, R71, P1 ;  /* 0x000000014c5b7824 */ /* 0x000fe200008e0647 */
[----:B------:R-:W-:Y:S01]  /*2b230*/  SHF.R.S32.HI R25, RZ, 0x1f, R30 ;  /* 0x0000001fff197819 */ /* 0x000fe2000001141e */
[----:B------:R-:W-:Y:S01]  /*2b240*/  VIADD R24, R68, 0x16 ;  /* 0x0000001644187836 */ /* 0x000fe20000000000 */
[----:B------:R-:W-:Y:S01]  /*2b250*/  IADD3 R76, P1, PT, R30, R2, RZ ;  /* 0x000000021e4c7210 */ /* 0x000fe20007f3e0ff */
[----:B------:R-:W-:Y:S01]  /*2b260*/  IMAD.MOV.U32 R5, RZ, RZ, R77 ;  /* 0x000000ffff057224 */ /* 0x000fe200078e004d */
[----:B------:R-:W-:Y:S01]  /*2b270*/  ISETP.LT.AND P3, PT, R69, UR9, !P5 ;  /* 0x0000000945007c0c */ /* 0x000fe2000ef61270 */
[----:B------:R-:W0:Y:S02]  /*2b280*/  LDCU UR12, c[0x0][0x398] ;  /* 0x00007300ff0c77ac */ /* 0x000e240008000800 */
[----:B------:R-:W-:Y:S01]  /*2b290*/  IMAD.X R77, R25, 0x1, R0, P1 ;  /* 0x00000001194d7824 */ /* 0x000fe200008e0600 */
[----:B------:R-:W-:Y:S01]  /*2b2a0*/  ISETP.GE.AND P1, PT, R24, UR4, PT ;  /* 0x0000000418007c0c */ /* 0x000fe2000bf26270 */
[----:B------:R-:W2:Y:S01]  /*2b2b0*/  LDCU UR9, c[0x0][0x398] ;  /* 0x00007300ff0977ac */ /* 0x000ea20008000800 */
[----:B------:R-:W2:Y:S01]  /*2b2c0*/  LDL.LU R24, [R1+0x650] ;  /* 0x0006500001187983 */ /* 0x000ea20000300800 */
[----:B------:R-:W-:Y:S01]  /*2b2d0*/  ISETP.LT.AND P5, PT, R70, UR14, !P5 ;  /* 0x0000000e46007c0c */ /* 0x000fe2000efa1270 */
[----:B------:R-:W0:Y:S01]  /*2b2e0*/  LDCU UR14, c[0x0][0x398] ;  /* 0x00007300ff0e77ac */ /* 0x000e220008000800 */
[----:B------:R-:W0:Y:S01]  /*2b2f0*/  LDCU UR4, c[0x0][0x39c] ;  /* 0x00007380ff0477ac */ /* 0x000e220008000800 */
[----:B---3--:R-:W-:-:S02]  /*2b300*/  F2FP.SATFINITE.E5M2.F32.PACK_AB_MERGE_C R4, R4, R6, RZ ;  /* 0x000000060404723e */ /* 0x008fc400048060ff */
[----:B------:R-:W-:Y:S02]  /*2b310*/  SHF.R.S32.HI R6, RZ, 0x8, R5 ;  /* 0x00000008ff067819 */ /* 0x000fe40000011405 */
[----:B------:R-:W3:Y:S04]  /*2b320*/  LDL.LU R5, [R1+0x654] ;  /* 0x0006540001057983 */ /* 0x000ee80000300800 */
[----:B------:R-:W3:Y:S04]  /*2b330*/  LDL.LU.64 R38, [R1+0x738] ;  /* 0x0007380001267983 */ /* 0x000ee80000300a00 */
[----:B----4-:R4:W-:Y:S01]  /*2b340*/  @P2 STG.E.U8 desc[UR24][R12.64], R6 ;  /* 0x000000060c002986 */ /* 0x0109e2000c101118 */
[----:B-----5:R-:W-:Y:S01]  /*2b350*/  ISETP.LT.AND P2, PT, R69, UR16, !P0 ;  /* 0x0000001045007c0c */ /* 0x020fe2000c741270 */
[----:B------:R-:W5:Y:S02]  /*2b360*/  LDCU UR16, c[0x0][0x398] ;  /* 0x00007300ff1077ac */ /* 0x000f640008000800 */
[----:B------:R-:W5:Y:S04]  /*2b370*/  LDL.LU.64 R36, [R1+0x730] ;  /* 0x0007300001247983 */ /* 0x000f680000300a00 */
[----:B------:R0:W-:Y:S01]  /*2b380*/  @P3 STG.E.U8 desc[UR24][R34.64], R4 ;  /* 0x0000000422003986 */ /* 0x0001e2000c101118 */
[----:B----4-:R-:W-:Y:S01]  /*2b390*/  VIADD R12, R68, 0x17 ;  /* 0x00000017440c7836 */ /* 0x010fe20000000000 */
[----:B------:R-:W-:-:S02]  /*2b3a0*/  PRMT R6, R4, 0x9910, RZ ;  /* 0x0000991004067816 */ /* 0x000fc400000000ff */
[----:B------:R-:W4:Y:S02]  /*2b3b0*/  LDL.LU R13, [R1+0x250] ;  /* 0x00025000010d7983 */ /* 0x000f240000300800 */
[----:B------:R-:W-:Y:S01]  /*2b3c0*/  ISETP.GE.AND P3, PT, R12, UR10, PT ;  /* 0x0000000a0c007c0c */ /* 0x000fe2000bf66270 */
[----:B------:R-:W-:Y:S01]  /*2b3d0*/  IMAD.MOV.U32 R12, RZ, RZ, R6 ;  /* 0x000000ffff0c7224 */ /* 0x000fe200078e0006 */
[----:B------:R-:W-:Y:S01]  /*2b3e0*/  F2FP.SATFINITE.E5M2.F32.PACK_AB_MERGE_C R7, R7, R31, RZ ;  /* 0x0000001f0707723e */ /* 0x000fe200048060ff */
[----:B0-----:R-:W4:Y:S01]  /*2b3f0*/  LDL.LU R4, [R1+0x254] ;  /* 0x0002540001047983 */ /* 0x001f220000300800 */
[----:B------:R-:W0:Y:S02]  /*2b400*/  LDCU UR10, c[0x0][0x398] ;  /* 0x00007300ff0a77ac */ /* 0x000e240008000800 */
[----:B------:R-:W-:Y:S01]  /*2b410*/  SHF.R.S32.HI R12, RZ, 0x8, R12 ;  /* 0x00000008ff0c7819 */ /* 0x000fe2000001140c */
[----:B------:R-:W4:Y:S04]  /*2b420*/  LDL.LU.64 R34, [R1+0x728] ;  /* 0x0007280001227983 */ /* 0x000f280000300a00 */
[----:B------:R-:W-:Y:S04]  /*2b430*/  @P5 STG.E.U8 desc[UR24][R40.64], R7 ;  /* 0x0000000728005986 */ /* 0x000fe8000c101118 */
[----:B------:R0:W-:Y:S04]  /*2b440*/  @P2 STG.E.U8 desc[UR24][R18.64], R12 ;  /* 0x0000000c12002986 */ /* 0x0001e8000c101118 */
[----:B0-----:R-:W4:Y:S04]  /*2b450*/  LDL.LU R18, [R1+0x658] ;  /* 0x0006580001127983 */ /* 0x001f280000300800 */
[----:B------:R-:W4:Y:S01]  /*2b460*/  LDL.LU R19, [R1+0x65c] ;  /* 0x00065c0001137983 */ /* 0x000f220000300800 */
[----:B------:R-:W-:Y:S01]  /*2b470*/  PRMT R7, R7, 0x9910, RZ ;  /* 0x0000991007077816 */ /* 0x000fe200000000ff */
[----:B------:R-:W-:Y:S01]  /*2b480*/  VIADD R6, R68, 0x18 ;  /* 0x0000001844067836 */ /* 0x000fe20000000000 */
[----:B------:R-:W-:Y:S01]  /*2b490*/  ISETP.LT.AND P0, PT, R70, UR12, !P0 ;  /* 0x0000000c46007c0c */ /* 0x000fe2000c701270 */
[----:B------:R-:W0:Y:S01]  /*2b4a0*/  LDCU UR12, c[0x0][0x398] ;  /* 0x00007300ff0c77ac */ /* 0x000e220008000800 */
[----:B--2---:R-:W-:Y:S01]  /*2b4b0*/  ISETP.LT.AND P5, PT, R69, UR9, !P4 ;  /* 0x0000000945007c0c */ /* 0x004fe2000e7a1270 */
[----:B------:R-:W-:Y:S01]  /*2b4c0*/  IMAD.MOV.U32 R12, RZ, RZ, R7 ;  /* 0x000000ffff0c7224 */ /* 0x000fe200078e0007 */
[----:B-1----:R-:W-:Y:S01]  /*2b4d0*/  ISETP.GE.AND P2, PT, R6, UR6, PT ;  /* 0x0000000606007c0c */ /* 0x002fe2000bf46270 */
[----:B------:R-:W1:Y:S01]  /*2b4e0*/  LDCU UR9, c[0x0][0x39c] ;  /* 0x00007380ff0977ac */ /* 0x000e620008000800 */
[----:B------:R-:W2:Y:S01]  /*2b4f0*/  LDL.LU R6, [R1+0x258] ;  /* 0x0002580001067983 */ /* 0x000ea20000300800 */
[----:B------:R-:W-:Y:S01]  /*2b500*/  ISETP.LT.AND P4, PT, R70, UR10, !P4 ;  /* 0x0000000a46007c0c */ /* 0x000fe2000e781270 */
[----:B------:R-:W0:Y:S02]  /*2b510*/  LDCU UR6, c[0x0][0x398] ;  /* 0x00007300ff0677ac */ /* 0x000e240008000800 */
[----:B------:R-:W2:Y:S01]  /*2b520*/  LDL.LU R7, [R1+0x25c] ;  /* 0x00025c0001077983 */ /* 0x000ea20000300800 */
[----:B------:R-:W0:Y:S01]  /*2b530*/  LDCU UR10, c[0x0][0x398] ;  /* 0x00007300ff0a77ac */ /* 0x000e220008000800 */
[----:B---3--:R-:W-:-:S02]  /*2b540*/  F2FP.SATFINITE.E5M2.F32.PACK_AB_MERGE_C R5, R5, R24, RZ ;  /* 0x000000180505723e */ /* 0x008fc400048060ff */
[----:B------:R-:W-:Y:S01]  /*2b550*/  SHF.R.S32.HI R24, RZ, 0x8, R12 ;  /* 0x00000008ff187819 */ /* 0x000fe2000001140c */
[----:B------:R-:W-:-:S04]  /*2b560*/  VIADD R12, R68, 0x19 ;  /* 0x00000019440c7836 */ /* 0x000fc80000000000 */
[----:B------:R-:W-:Y:S04]  /*2b570*/  @P0 STG.E.U8 desc[UR24][R38.64], R24 ;  /* 0x0000001826000986 */ /* 0x000fe8000c101118 */
[----:B-----5:R3:W-:Y:S01]  /*2b580*/  @P5 STG.E.U8 desc[UR24][R36.64], R5 ;  /* 0x0000000524005986 */ /* 0x0207e2000c101118 */
[----:B------:R-:W-:Y:S01]  /*2b590*/  ISETP.LT.AND P5, PT, R69, UR14, !P6 ;  /* 0x0000000e45007c0c */ /* 0x000fe2000f7a1270 */
[----:B------:R-:W5:Y:S01]  /*2b5a0*/  LDCU UR14, c[0x0][0x398] ;  /* 0x00007300ff0e77ac */ /* 0x000f620008000800 */
[----:B------:R-:W-:Y:S01]  /*2b5b0*/  ISETP.GE.AND P0, PT, R12, UR4, PT ;  /* 0x000000040c007c0c */ /* 0x000fe2000bf06270 */
[----:B------:R-:W-:Y:S01]  /*2b5c0*/  VIADD R12, R68, 0x1a ;  /* 0x0000001a440c7836 */ /* 0x000fe20000000000 */
[----:B---3--:R-:W-:Y:S01]  /*2b5d0*/  PRMT R5, R5, 0x9910, RZ ;  /* 0x0000991005057816 */ /* 0x008fe200000000ff */
[----:B------:R-:W3:Y:S01]  /*2b5e0*/  LDCU UR4, c[0x0][0x39c] ;  /* 0x00007380ff0477ac */ /* 0x000ee20008000800 */
[----:B----4-:R-:W-:-:S02]  /*2b5f0*/  F2FP.SATFINITE.E5M2.F32.PACK_AB_MERGE_C R4, R4, R13, RZ ;  /* 0x0000000d0404723e */ /* 0x010fc400048060ff */
[----:B------:R-:W-:-:S03]  /*2b600*/  SHF.R.S32.HI R5, RZ, 0x8, R5 ;  /* 0x00000008ff057819 */ /* 0x000fc60000011405 */
[----:B------:R4:W-:Y:S01]  /*2b610*/  @P4 STG.E.U8 desc[UR24][R34.64], R4 ;  /* 0x0000000422004986 */ /* 0x0009e2000c101118 */
[----:B-1----:R-:W-:Y:S01]  /*2b620*/  ISETP.GE.AND P4, PT, R12, UR9, PT ;  /* 0x000000090c007c0c */ /* 0x002fe2000bf86270 */
[----:B------:R-:W1:Y:S02]  /*2b630*/  LDCU UR9, c[0x0][0x39c] ;  /* 0x00007380ff0977ac */ /* 0x000e640008000800 */
[----:B------:R0:W-:Y:S04]  /*2b640*/  @P5 STG.E.U8 desc[UR24][R88.64], R5 ;  /* 0x0000000558005986 */ /* 0x0001e8000c101118 */
[----:B------:R-:W3:Y:S01]  /*2b650*/  LDL.LU.64 R12, [R1+0x720] ;  /* 0x00072000010c7983 */ /* 0x000ee20000300a00 */
[----:B----4-:R-:W-:-:S05]  /*2b660*/  PRMT R4, R4, 0x9910, RZ ;  /* 0x0000991004047816 */ /* 0x010fca00000000ff */
[----:B0-----:R-:W-:Y:S02]  /*2b670*/  IMAD.MOV.U32 R88, RZ, RZ, R4 ;  /* 0x000000ffff587224 */ /* 0x001fe400078e0004 */
[----:B------:R-:W4:Y:S01]  /*2b680*/  LDL.LU.64 R4, [R1+0x718] ;  /* 0x0007180001047983 */ /* 0x000f220000300a00 */
[----:B------:R-:W-:-:S03]  /*2b690*/  F2FP.SATFINITE.E5M2.F32.PACK_AB_MERGE_C R89, R19, R18, RZ ;  /* 0x000000121359723e */ /* 0x000fc600048060ff */
[----:B------:R-:W4:Y:S04]  /*2b6a0*/  LDL.LU R18, [R1+0x660] ;  /* 0x0006600001127983 */ /* 0x000f280000300800 */
[----:B------:R-:W4:Y:S01]  /*2b6b0*/  LDL.LU R19, [R1+0x664] ;  /* 0x0006640001137983 */ /* 0x000f220000300800 */
[C---:B------:R-:W-:Y:S01]  /*2b6c0*/  ISETP.LT.AND P6, PT, R70.reuse, UR6, !P6 ;  /* 0x0000000646007c0c */ /* 0x040fe2000f7c1270 */
[----:B------:R-:W0:Y:S01]  /*2b6d0*/  LDCU UR6, c[0x0][0x39c] ;  /* 0x00007380ff0677ac */ /* 0x000e220008000800 */
[----:B------:R-:W-:Y:S02]  /*2b6e0*/  ISETP.LT.AND P5, PT, R69, UR10, !P1 ;  /* 0x0000000a45007c0c */ /* 0x000fe4000cfa1270 */
[----:B------:R-:W-:Y:S01]  /*2b6f0*/  SHF.R.S32.HI R88, RZ, 0x8, R88 ;  /* 0x00000008ff587819 */ /* 0x000fe20000011458 */
[----:B------:R-:W0:Y:S01]  /*2b700*/  LDCU UR10, c[0x0][0x398] ;  /* 0x00007300ff0a77ac */ /* 0x000e220008000800 */
[----:B------:R-:W-:-:S02]  /*2b710*/  ISETP.LT.AND P1, PT, R70, UR12, !P1 ;  /* 0x0000000c46007c0c */ /* 0x000fc4000cf21270 */
[----:B--2---:R-:W-:Y:S01]  /*2b720*/  F2FP.SATFINITE.E5M2.F32.PACK_AB_MERGE_C R24, R7, R6, RZ ;  /* 0x000000060718723e */ /* 0x004fe200048060ff */
[----:B------:R-:W2:Y:S01]  /*2b730*/  LDCU UR12, c[0x0][0x398] ;  /* 0x00007300ff0c77ac */ /* 0x000ea20008000800 */
[----:B------:R-:W4:Y:S04]  /*2b740*/  LDL.LU R6, [R1+0x260] ;  /* 0x0002600001067983 */ /* 0x000f280000300800 */
[----:B------:R0:W-:Y:S01]  /*2b750*/  @P6 STG.E.U8 desc[UR24][R86.64], R88 ;  /* 0x0000005856006986 */ /* 0x0001e2000c101118 */
[----:B-----5:R-:W-:Y:S01]  /*2b760*/  ISETP.LT.AND P6, PT, R69, UR14, !P3 ;  /* 0x0000000e45007c0c */ /* 0x020fe2000dfc1270 */
[----:B------:R-:W5:Y:S02]  /*2b770*/  LDCU UR14, c[0x0][0x398] ;  /* 0x00007300ff0e77ac */ /* 0x000f640008000800 */
[----:B------:R1:W-:Y:S04]  /*2b780*/  @P5 STG.E.U8 desc[UR24][R84.64], R89 ;  /* 0x0000005954005986 */ /* 0x0003e8000c101118 */
[----:B------:R-:W5:Y:S01]  /*2b790*/  LDL.LU R7, [R1+0x264] ;  /* 0x0002640001077983 */ /* 0x000f620000300800 */
[----:B0-----:R-:W-:-:S03]  /*2b7a0*/  PRMT R87, R89, 0x9910, RZ ;  /* 0x0000991059577816 */ /* 0x001fc600000000ff */
[----:B------:R0:W-:Y:S02]  /*2b7b0*/  @P1 STG.E.U8 desc[UR24][R74.64], R24 ;  /* 0x000000184a001986 */ /* 0x0001e4000c101118 */
[----:B-1----:R-:W-:Y:S02]  /*2b7c0*/  IMAD.MOV.U32 R84, RZ, RZ, R87 ;  /* 0x000000ffff547224 */ /* 0x002fe400078e0057 */
[----:B------:R-:W-:-:S03]  /*2b7d0*/  VIADD R86, R68, 0x1b ;  /* 0x0000001b44567836 */ /* 0x000fc60000000000 */
[----:B0-----:R-:W-:Y:S01]  /*2b7e0*/  SHF.R.S32.HI R75, RZ, 0x8, R84 ;  /* 0x00000008ff4b7819 */ /* 0x001fe20000011454 */
[C---:B------:R-:W-:Y:S01]  /*2b7f0*/  VIADD R84, R30.reuse, UR60 ;  /* 0x0000003c1e547c36 */ /* 0x040fe20008000000 */
[-C--:B------:R-:W-:Y:S02]  /*2b800*/  IADD3 R74, P1, PT, R30, R3.reuse, RZ ;  /* 0x000000031e4a7210 */ /* 0x080fe40007f3e0ff */
[----:B---3--:R-:W-:Y:S01]  /*2b810*/  ISETP.GE.AND P5, PT, R86, UR4, PT ;  /* 0x0000000456007c0c */ /* 0x008fe2000bfa6270 */
[----:B------:R0:W-:Y:S01]  /*2b820*/  @P6 STG.E.U8 desc[UR24][R82.64], R75 ;  /* 0x0000004b52006986 */ /* 0x0001e2000c101118 */
[----:B------:R-:W-:Y:S01]  /*2b830*/  ISETP.LT.AND P3, PT, R70, UR10, !P3 ;  /* 0x0000000a46007c0c */ /* 0x000fe2000df61270 */
[----:B------:R-:W1:Y:S02]  /*2b840*/  LDCU UR4, c[0x0][0x39c] ;  /* 0x00007380ff0477ac */ /* 0x000e640008000800 */
[----:B------:R-:W3:Y:S01]  /*2b850*/  LDL.LU.64 R30, [R1+0x710] ;  /* 0x00071000011e7983 */ /* 0x000ee20000300a00 */
[----:B0-----:R-:W-:Y:S01]  /*2b860*/  IMAD.X R75, R25, 0x1, R71, P1 ;  /* 0x00000001194b7824 */ /* 0x001fe200008e0647 */
[----:B------:R-:W-:Y:S01]  /*2b870*/  SHF.R.S32.HI R82, RZ, 0x1f, R84 ;  /* 0x0000001fff527819 */ /* 0x000fe20000011454 */
[----:B------:R-:W-:Y:S01]  /*2b880*/  VIADD R83, R68, 0x1c ;  /* 0x0000001c44537836 */ /* 0x000fe20000000000 */
[----:B------:R-:W-:Y:S01]  /*2b890*/  IADD3 R86, P1, PT, R84, R2, RZ ;  /* 0x0000000254567210 */ /* 0x000fe20007f3e0ff */
[----:B------:R-:W0:Y:S04]  /*2b8a0*/  LDCU UR10, c[0x0][0x39c] ;  /* 0x00007380ff0a77ac */ /* 0x000e280008000800 */
[----:B------:R-:W-:Y:S01]  /*2b8b0*/  IMAD.X R87, R82, 0x1, R0, P1 ;  /* 0x0000000152577824 */ /* 0x000fe200008e0600 */
[----:B------:R-:W-:-:S02]  /*2b8c0*/  IADD3 R88, P1, PT, R84, R3, RZ ;  /* 0x0000000354587210 */ /* 0x000fc40007f3e0ff */
[----:B--2---:R-:W-:Y:S01]  /*2b8d0*/  ISETP.LT.AND P6, PT, R69, UR12, !P2 ;  /* 0x0000000c45007c0c */ /* 0x004fe2000d7c1270 */
[----:B------:R-:W2:Y:S02]  /*2b8e0*/  LDCU UR12, c[0x0][0x398] ;  /* 0x00007300ff0c77ac */ /* 0x000ea40008000800 */
[----:B------:R-:W-:Y:S01]  /*2b8f0*/  IMAD.X R89, R82, 0x1, R71, P1 ;  /* 0x0000000152597824 */ /* 0x000fe200008e0647 */
[----:B------:R-:W-:Y:S01]  /*2b900*/  ISETP.GE.AND P1, PT, R83, UR6, PT ;  /* 0x0000000653007c0c */ /* 0x000fe2000bf26270 */
[----:B------:R-:W0:Y:S01]  /*2b910*/  LDCU UR6, c[0x0][0x39c] ;  /* 0x00007380ff0677ac */ /* 0x000e220008000800 */
[----:B------:R-:W-:-:S04]  /*2b920*/  PRMT R85, R24, 0x9910, RZ ;  /* 0x0000991018557816 */ /* 0x000fc800000000ff */
[----:B------:R-:W-:-:S05]  /*2b930*/  SHF.R.S32.HI R82, RZ, 0x8, R85 ;  /* 0x00000008ff527819 */ /* 0x000fca0000011455 */
[----:B------:R-:W-:Y:S01]  /*2b940*/  @P3 STG.E.U8 desc[UR24][R12.64], R82 ;  /* 0x000000520c003986 */ /* 0x000fe2000c101118 */
[----:B----4-:R-:W-:-:S03]  /*2b950*/  F2FP.SATFINITE.E5M2.F32.PACK_AB_MERGE_C R83, R19, R18, RZ ;  /* 0x000000121353723e */ /* 0x010fc600048060ff */
[----:B------:R-:W4:Y:S04]  /*2b960*/  LDL.LU R18, [R1+0x668] ;  /* 0x0006680001127983 */ /* 0x000f280000300800 */
[----:B------:R-:W4:Y:S04]  /*2b970*/  LDL.LU R19, [R1+0x66c] ;  /* 0x00066c0001137983 */ /* 0x000f280000300800 */
[----:B------:R0:W-:Y:S04]  /*2b980*/  @P6 STG.E.U8 desc[UR24][R4.64], R83 ;  /* 0x0000005304006986 */ /* 0x0001e8000c101118 */
[----:B------:R-:W4:Y:S04]  /*2b990*/  LDL.LU R25, [R1+0x268] ;  /* 0x0002680001197983 */ /* 0x000f280000300800 */
[----:B0-----:R-:W4:Y:S04]  /*2b9a0*/  LDL.LU R4, [R1+0x26c] ;  /* 0x00026c0001047983 */ /* 0x001f280000300800 */
[----:B------:R-:W4:Y:S04]  /*2b9b0*/  LDL.LU.64 R12, [R1+0x840] ;  /* 0x00084000010c7983 */ /* 0x000f280000300a00 */
[----:B------:R-:W4:Y:S04]  /*2b9c0*/  LDL.LU.64 R38, [R1+0x838] ;  /* 0x0008380001267983 */ /* 0x000f280000300a00 */
[----:B------:R-:W4:Y:S04]  /*2b9d0*/  LDL.LU.64 R36, [R1+0x810] ;  /* 0x0008100001247983 */ /* 0x000f280000300a00 */
[----:B------:R-:W4:Y:S01]  /*2b9e0*/  LDL.LU.64 R34, [R1+0x808] ;  /* 0x0008080001227983 */ /* 0x000f220000300a00 */
[----:B-----5:R-:W-:-:S02]  /*2b9f0*/  ISETP.LT.AND P2, PT, R70, UR14, !P2 ;  /* 0x0000000e46007c0c */ /* 0x020fc4000d741270 */
[----:B------:R-:W-:Y:S01]  /*2ba00*/  F2FP.SATFINITE.E5M2.F32.PACK_AB_MERGE_C R6, R7, R6, RZ ;  /* 0x000000060706723e */ /* 0x000fe200048060ff */
[----:B------:R-:W-:Y:S01]  /*2ba10*/  VIADD R82, R68, 0x1d ;  /* 0x0000001d44527836 */ /* 0x000fe20000000000 */
[----:B------:R-:W-:Y:S01]  /*2ba20*/  PRMT R85, R83, 0x9910, RZ ;  /* 0x0000991053557816 */ /* 0x000fe200000000ff */
[----:B------:R-:W0:Y:S01]  /*2ba30*/  LDCU UR14, c[0x0][0x398] ;  /* 0x00007300ff0e77ac */ /* 0x000e220008000800 */
[----:B------:R-:W-:-:S03]  /*2ba40*/  ISETP.LT.AND P3, PT, R69, UR16, !P0 ;  /* 0x0000001045007c0c */ /* 0x000fc6000c761270 */
[----:B------:R-:W-:Y:S01]  /*2ba50*/  IMAD.MOV.U32 R83, RZ, RZ, R85 ;  /* 0x000000ffff537224 */ /* 0x000fe200078e0055 */
[----:B------:R-:W-:Y:S01]  /*2ba60*/  ISETP.GE.AND P6, PT, R82, UR9, PT ;  /* 0x0000000952007c0c */ /* 0x000fe2000bfc6270 */
[----:B------:R-:W5:Y:S02]  /*2ba70*/  LDCU UR9, c[0x0][0x398] ;  /* 0x00007300ff0977ac */ /* 0x000f640008000800 */
[----:B------:R0:W-:Y:S01]  /*2ba80*/  @P2 STG.E.U8 desc[UR24][R80.64], R6 ;  /* 0x0000000650002986 */ /* 0x0001e2000c101118 */
[----:B------:R-:W1:Y:S01]  /*2ba90*/  LDCU UR16, c[0x0][0x398] ;  /* 0x00007300ff1077ac */ /* 0x000e620008000800 */
[----:B--2---:R-:W-:Y:S01]  /*2baa0*/  ISETP.LT.AND P0, PT, R70, UR12, !P0 ;  /* 0x0000000c46007c0c */ /* 0x004fe2000c701270 */
[----:B------:R-:W-:Y:S02]  /*2bab0*/  VIADD R82, R84, UR60 ;  /* 0x0000003c54527c36 */ /* 0x000fe40008000000 */
[----:B------:R-:W-:Y:S01]  /*2bac0*/  VIADD R24, R68, 0x1e ;  /* 0x0000001e44187836 */ /* 0x000fe20000000000 */
[----:B------:R-:W2:Y:S01]  /*2bad0*/  LDCU UR12, c[0x0][0x398] ;  /* 0x00007300ff0c77ac */ /* 0x000ea20008000800 */
[----:B0-----:R-:W-:-:S05]  /*2bae0*/  SHF.R.S32.HI R81, RZ, 0x8, R83 ;  /* 0x00000008ff517819 */ /* 0x001fca0000011453 */
[----:B---3--:R0:W-:Y:S02]  /*2baf0*/  @P3 STG.E.U8 desc[UR24][R30.64], R81 ;  /* 0x000000511e003986 */ /* 0x0081e4000c101118 */
[----:B0-----:R-:W-:Y:S02]  /*2bb00*/  PRMT R81, R6, 0x9910, RZ ;  /* 0x0000991006517816 */ /* 0x001fe400000000ff */
[----:B------:R-:W3:Y:S03]  /*2bb10*/  LDL.LU R31, [R1+0x670] ;  /* 0x00067000011f7983 */ /* 0x000ee60000300800 */
[----:B------:R-:W-:Y:S01]  /*2bb20*/  IMAD.MOV.U32 R6, RZ, RZ, R81 ;  /* 0x000000ffff067224 */ /* 0x000fe200078e0051 */
[----:B-----5:R-:W-:Y:S01]  /*2bb30*/  ISETP.LT.AND P3, PT, R69, UR9, !P4 ;  /* 0x0000000945007c0c */ /* 0x020fe2000e761270 */
[----:B------:R-:W-:-:S03]  /*2bb40*/  VIADD R5, R82, UR60 ;  /* 0x0000003c52057c36 */ /* 0x000fc60008000000 */
[----:B------:R-:W-:Y:S01]  /*2bb50*/  SHF.R.S32.HI R6, RZ, 0x8, R6 ;  /* 0x00000008ff067819 */ /* 0x000fe20000011406 */
[----:B------:R-:W0:Y:S01]  /*2bb60*/  LDCU UR9, c[0x0][0x398] ;  /* 0x00007300ff0977ac */ /* 0x000e220008000800 */
[----:B------:R-:W-:Y:S02]  /*2bb70*/  ISETP.LT.AND P4, PT, R70, UR14, !P4 ;  /* 0x0000000e46007c0c */ /* 0x000fe4000e781270 */
[----:B------:R-:W-:Y:S01]  /*2bb80*/  SHF.R.S32.HI R80, RZ, 0x1f, R82 ;  /* 0x0000001fff507819 */ /* 0x000fe20000011452 */
[----:B------:R-:W5:Y:S01]  /*2bb90*/  LDCU UR14, c[0x0][0x398] ;  /* 0x00007300ff0e77ac */ /* 0x000f620008000800 */
[----:B------:R-:W-:-:S05]  /*2bba0*/  IADD3 R84, P2, PT, R82, R2, RZ ;  /* 0x0000000252547210 */ /* 0x000fca0007f5e0ff */
[----:B------:R-:W-:Y:S01]  /*2bbb0*/  IMAD.X R85, R80, 0x1, R0, P2 ;  /* 0x0000000150557824 */ /* 0x000fe200010e0600 */
[----:B------:R-:W-:Y:S02]  /*2bbc0*/  IADD3 R82, P2, PT, R82, R3, RZ ;  /* 0x0000000352527210 */ /* 0x000fe40007f5e0ff */
[----:B------:R-:W-:-:S03]  /*2bbd0*/  SHF.R.S32.HI R7, RZ, 0x1f, R5 ;  /* 0x0000001fff077819 */ /* 0x000fc60000011405 */
[----:B------:R-:W-:Y:S01]  /*2bbe0*/  IMAD.X R83, R80, 0x1, R71, P2 ;  /* 0x0000000150537824 */ /* 0x000fe200010e0647 */
[----:B------:R-:W-:-:S05]  /*2bbf0*/  IADD3 R80, P2, PT, R5, R2, RZ ;  /* 0x0000000205507210 */ /* 0x000fca0007f5e0ff */
[----:B------:R-:W-:Y:S01]  /*2bc00*/  IMAD.X R81, R7, 0x1, R0, P2 ;  /* 0x0000000107517824 */ /* 0x000fe200010e0600 */
[----:B-1----:R-:W-:Y:S02]  /*2bc10*/  ISETP.GE.AND P2, PT, R24, UR4, PT ;  /* 0x0000000418007c0c */ /* 0x002fe4000bf46270 */
[----:B----4-:R-:W-:Y:S02]  /*2bc20*/  F2FP.SATFINITE.E5M2.F32.PACK_AB_MERGE_C R19, R19, R18, RZ ;  /* 0x000000121313723e */ /* 0x010fe400048060ff */
[----:B------:R-:W-:Y:S01]  /*2bc30*/  F2FP.SATFINITE.E5M2.F32.PACK_AB_MERGE_C R4, R4, R25, RZ ;  /* 0x000000190404723e */ /* 0x000fe200048060ff */
[----:B------:R-:W3:Y:S01]  /*2bc40*/  LDL.LU R18, [R1+0x674] ;  /* 0x0006740001127983 */ /* 0x000ee20000300800 */
[----:B------:R-:W-:Y:S01]  /*2bc50*/  VIADD R30, R68, 0x20 ;  /* 0x00000020441e7836 */ /* 0x000fe20000000000 */
[----:B------:R-:W1:Y:S02]  /*2bc60*/  LDCU UR4, c[0x0][0x39c] ;  /* 0x00007380ff0477ac */ /* 0x000e640008000800 */
[----:B------:R4:W-:Y:S01]  /*2bc70*/  @P0 STG.E.U8 desc[UR24][R12.64], R6 ;  /* 0x000000060c000986 */ /* 0x0009e2000c101118 */
[----:B------:R-:W-:Y:S01]  /*2bc80*/  ISETP.LT.AND P0, PT, R69, UR16, !P5 ;  /* 0x0000001045007c0c */ /* 0x000fe2000ef01270 */
[----:B------:R-:W0:Y:S02]  /*2bc90*/  LDCU UR16, c[0x0][0x398] ;  /* 0x00007300ff1077ac */ /* 0x000e240008000800 */
[----:B------:R-:W5:Y:S04]  /*2bca0*/  LDL.LU R25, [R1+0x270] ;  /* 0x0002700001197983 */ /* 0x000f680000300800 */
[----:B----4-:R-:W4:Y:S01]  /*2bcb0*/  LDL.LU R6, [R1+0x274] ;  /* 0x0002740001067983 */ /* 0x010f220000300800 */
[----:B------:R-:W-:-:S04]  /*2bcc0*/  PRMT R12, R19, 0x9910, RZ ;  /* 0x00009910130c7816 */ /* 0x000fc800000000ff */
[----:B------:R-:W-:Y:S01]  /*2bcd0*/  SHF.R.S32.HI R12, RZ, 0x8, R12 ;  /* 0x00000008ff0c7819 */ /* 0x000fe2000001140c */
[----:B------:R0:W-:Y:S04]  /*2bce0*/  @P3 STG.E.U8 desc[UR24][R38.64], R19 ;  /* 0x0000001326003986 */ /* 0x0001e8000c101118 */
[----:B------:R1:W-:Y:S01]  /*2bcf0*/  @P4 STG.E.U8 desc[UR24][R36.64], R4 ;  /* 0x0000000424004986 */ /* 0x0003e2000c101118 */
[----:B------:R-:W-:-:S03]  /*2bd00*/  VIADD R13, R68, 0x1f ;  /* 0x0000001f440d7836 */ /* 0x000fc60000000000 */
[----:B------:R2:W-:Y:S04]  /*2bd10*/  @P0 STG.E.U8 desc[UR24][R34.64], R12 ;  /* 0x0000000c22000986 */ /* 0x0005e8000c101118 */
[----:B0-----:R-:W4:Y:S01]  /*2bd20*/  LDL.LU R19, [R1+0x678] ;  /* 0x0006780001137983 */ /* 0x001f220000300800 */
[----:B-1----:R-:W-:-:S03]  /*2bd30*/  PRMT R4, R4, 0x9910, RZ ;  /* 0x0000991004047816 */ /* 0x002fc600000000ff */
[----:B--2---:R-:W2:Y:S01]  /*2bd40*/  LDL.LU R12, [R1+0x67c] ;  /* 0x00067c00010c7983 */ /* 0x004ea20000300800 */
[----:B------:R-:W-:Y:S01]  /*2bd50*/  ISETP.GE.AND P3, PT, R13, UR10, PT ;  /* 0x0000000a0d007c0c */ /* 0x000fe2000bf66270 */
[----:B------:R-:W-:Y:S01]  /*2bd60*/  IMAD.MOV.U32 R24, RZ, RZ, R4 ;  /* 0x000000ffff187224 */ /* 0x000fe200078e0004 */
[----:B------:R-:W0:Y:S01]  /*2bd70*/  LDCU UR10, c[0x0][0x398] ;  /* 0x00007300ff0a77ac */ /* 0x000e220008000800 */
[----:B------:R-:W2:Y:S04]  /*2bd80*/  LDL.LU R13, [R1+0x278] ;  /* 0x00027800010d7983 */ /* 0x000ea80000300800 */
[----:B------:R-:W2:Y:S01]  /*2bd90*/  LDL.LU R4, [R1+0x27c] ;  /* 0x00027c0001047983 */ /* 0x000ea20000300800 */
[----:B------:R-:W-:Y:S01]  /*2bda0*/  ISETP.LT.AND P5, PT, R70, UR12, !P5 ;  /* 0x0000000c46007c0c */ /* 0x000fe2000efa1270 */
[----:B------:R-:W1:Y:S01]  /*2bdb0*/  LDCU UR12, c[0x0][0x398] ;  /* 0x00007300ff0c77ac */ /* 0x000e620008000800 */
[----:B------:R-:W-:-:S02]  /*2bdc0*/  ISETP.LT.AND P4, PT, R69, UR9, !P1 ;  /* 0x0000000945007c0c */ /* 0x000fc4000cf81270 */
[----:B------:R-:W-:Y:S01]  /*2bdd0*/  ISETP.GE.AND P0, PT, R30, UR6, PT ;  /* 0x000000061e007c0c */ /* 0x000fe2000bf06270 */
[----:B------:R-:W1:Y:S01]  /*2bde0*/  LDCU UR6, c[0x0][0x398] ;  /* 0x00007300ff0677ac */ /* 0x000e620008000800 */
[----:B------:R-:W-:Y:S01]  /*2bdf0*/  SHF.R.S32.HI R30, RZ, 0x8, R24 ;  /* 0x00000008ff1e7819 */ /* 0x000fe20000011418 */
[----:B------:R-:W1:Y:S01]  /*2be00*/  LDCU UR9, c[0x0][0x39c] ;  /* 0x00007380ff0977ac */ /* 0x000e620008000800 */
[----:B0-----:R-:W-:Y:S01]  /*2be10*/  ISETP.LT.AND P1, PT, R70, UR10, !P1 ;  /* 0x0000000a46007c0c */ /* 0x001fe2000cf21270 */
[----:B------:R-:W0:Y:S04]  /*2be20*/  LDCU UR10, c[0x0][0x398] ;  /* 0x00007300ff0a77ac */ /* 0x000e280008000800 */
[----:B------:R-:W-:Y:S01]  /*2be30*/  @P5 STG.E.U8 desc[UR24][R32.64], R30 ;  /* 0x0000001e20005986 */ /* 0x000fe2000c101118 */
[----:B------:R-:W-:-:S05]  /*2be40*/  VIADD R24, R68, 0x21 ;  /* 0x0000002144187836 */ /* 0x000fca0000000000 */
[----:B------:R-:W-:Y:S01]  /*2be50*/  ISETP.GE.AND P5, PT, R24, UR4, PT ;  /* 0x0000000418007c0c */ /* 0x000fe2000bfa6270 */
[----:B------:R-:W0:Y:S01]  /*2be60*/  LDCU UR4, c[0x0][0x39c] ;  /* 0x00007380ff0477ac */ /* 0x000e220008000800 */
[----:B---3--:R-:W-:-:S05]  /*2be70*/  F2FP.SATFINITE.E5M2.F32.PACK_AB_MERGE_C R18, R18, R31, RZ ;  /* 0x0000001f1212723e */ /* 0x008fca00048060ff */
[----:B------:R3:W-:Y:S01]  /*2be80*/  @P4 STG.E.U8 desc[UR24][R28.64], R18 ;  /* 0x000000121c004986 */ /* 0x0007e2000c101118 */
[----:B-----5:R-:W-:Y:S01]  /*2be90*/  ISETP.LT.AND P4, PT, R69, UR14, !P6 ;  /* 0x0000000e45007c0c */ /* 0x020fe2000f781270 */
[----:B------:R-:W5:Y:S01]  /*2bea0*/  LDCU UR14, c[0x0][0x398] ;  /* 0x00007300ff0e77ac */ /* 0x000f620008000800 */
[----:B-1----:R-:W-:Y:S02]  /*2beb0*/  ISETP.LT.AND P6, PT, R70, UR6, !P6 ;  /* 0x0000000646007c0c */ /* 0x002fe4000f7c1270 */
[----:B----4-:R-:W-:Y:S02]  /*2bec0*/  F2FP.SATFINITE.E5M2.F32.PACK_AB_MERGE_C R6, R6, R25, RZ ;  /* 0x000000190606723e */ /* 0x010fe400048060ff */
[----:B--2---:R-:W-:Y:S02]  /*2bed0*/  F2FP.SATFINITE.E5M2.F32.PACK_AB_MERGE_C R12, R12, R19, RZ ;  /* 0x000000130c0c723e */ /* 0x004fe400048060ff */
[----:B---3--:R-:W-:Y:S01]  /*2bee0*/  PRMT R18, R18, 0x9910, RZ ;  /* 0x0000991012127816 */ /* 0x008fe200000000ff */
[----:B------:R1:W-:Y:S01]  /*2bef0*/  @P1 STG.E.U8 desc[UR24][R26.64], R6 ;  /* 0x000000061a001986 */ /* 0x0003e2000c101118 */
[----:B------:R-:W-:-:S03]  /*2bf00*/  F2FP.SATFINITE.E5M2.F32.PACK_AB_MERGE_C R4, R4, R13, RZ ;  /* 0x0000000d0404723e */ /* 0x000fc600048060ff */
[----:B------:R-:W2:Y:S01]  /*2bf10*/  LDL.LU R19, [R1+0x680] ;  /* 0x0006800001137983 */ /* 0x000ea20000300800 */
[----:B------:R-:W-:Y:S01]  /*2bf20*/  SHF.R.S32.HI R18, RZ, 0x8, R18 ;  /* 0x00000008ff127819 */ /* 0x000fe20000011412 */
[----:B------:R-:W-:Y:S01]  /*2bf30*/  VIADD R24, R68, 0x22 ;  /* 0x0000002244187836 */ /* 0x000fe20000000000 */
[----:B------:R-:W3:Y:S01]  /*2bf40*/  LDCU UR6, c[0x0][0x39c] ;  /* 0x00007380ff0677ac */ /* 0x000ee20008000800 */
[----:B-1----:R-:W-:Y:S02]  /*2bf50*/  PRMT R6, R6, 0x9910, RZ ;  /* 0x0000991006067816 */ /* 0x002fe400000000ff */
[----:B------:R-:W-:Y:S01]  /*2bf60*/  @P4 STG.E.U8 desc[UR24][R22.64], R18 ;  /* 0x0000001216004986 */ /* 0x000fe2000c101118 */
[----:B0-----:R-:W-:Y:S01]  /*2bf70*/  ISETP.LT.AND P4, PT, R69, UR10, !P2 ;  /* 0x0000000a45007c0c */ /* 0x001fe2000d781270 */
[----:B------:R-:W0:Y:S01]  /*2bf80*/  LDCU UR10, c[0x0][0x398] ;  /* 0x00007300ff0a77ac */ /* 0x000e220008000800 */
[----:B------:R-:W-:-:S05]  /*2bf90*/  SHF.R.S32.HI R6, RZ, 0x8, R6 ;  /* 0x00000008ff067819 */ /* 0x000fca0000011406 */
[----:B------:R1:W-:Y:S01]  /*2bfa0*/  @P6 STG.E.U8 desc[UR24][R10.64], R6 ;  /* 0x000000060a006986 */ /* 0x0003e2000c101118 */
[----:B------:R-:W-:Y:S01]  /*2bfb0*/  ISETP.LT.AND P2, PT, R70, UR12, !P2 ;  /* 0x0000000c46007c0c */ /* 0x000fe2000d741270 */
[----:B------:R-:W4:Y:S02]  /*2bfc0*/  LDCU UR12, c[0x0][0x398] ;  /* 0x00007300ff0c77ac */ /* 0x000f240008000800 */
[----:B-1----:R-:W2:Y:S01]  /*2bfd0*/  LDL.LU R11, [R1+0x684] ;  /* 0x00068400010b7983 */ /* 0x002ea20000300800 */
[----:B------:R-:W-:-:S03]  /*2bfe0*/  VIADD R10, R68, 0x23 ;  /* 0x00000023440a7836 */ /* 0x000fc60000000000 */
[----:B------:R1:W-:Y:S02]  /*2bff0*/  @P4 STG.E.U8 desc[UR24][R78.64], R12 ;  /* 0x0000000c4e004986 */ /* 0x0003e4000c101118 */
[----:B------:R-:W-:Y:S02]  /*2c000*/  ISETP.GE.AND P4, PT, R10, UR4, PT ;  /* 0x000000040a007c0c */ /* 0x000fe4000bf86270 */
[----:B------:R-:W-:Y:S01]  /*2c010*/  ISETP.GE.AND P1, PT, R24, UR9, PT ;  /* 0x0000000918007c0c */ /* 0x000fe2000bf26270 */
[----:B------:R-:W2:Y:S01]  /*2c020*/  LDL.LU R13, [R1+0x280] ;  /* 0x00028000010d7983 */ /* 0x000ea20000300800 */
[----:B------:R-:W-:Y:S01]  /*2c030*/  PRMT R6, R12, 0x9910, RZ ;  /* 0x000099100c067816 */ /* 0x000fe200000000ff */
[----:B------:R-:W0:Y:S02]  /*2c040*/  LDCU UR9, c[0x0][0x398] ;  /* 0x00007300ff0977ac */ /* 0x000e240008000800 */
[----:B------:R-:W2:Y:S01]  /*2c050*/  LDL.LU R10, [R1+0x284] ;  /* 0x00028400010a7983 */ /* 0x000ea20000300800 */
[----:B-----5:R-:W-:Y:S01]  /*2c060*/  ISETP.LT.AND P6, PT, R69, UR14, !P3 ;  /* 0x0000000e45007c0c */ /* 0x020fe2000dfc1270 */
[----:B------:R-:W5:Y:S01]  /*2c070*/  LDCU UR14, c[0x0][0x398] ;  /* 0x00007300ff0e77ac */ /* 0x000f620008000800 */
[----:B-1----:R-:W-:Y:S01]  /*2c080*/  IMAD.MOV.U32 R78, RZ, RZ, R6 ;  /* 0x000000ffff4e7224 */ /* 0x002fe200078e0006 */
[----:B------:R1:W-:Y:S01]  /*2c090*/  @P2 STG.E.U8 desc[UR24][R72.64], R4 ;  /* 0x0000000448002986 */ /* 0x0003e2000c101118 */
[----:B------:R-:W-:Y:S01]  /*2c0a0*/  VIADD R18, R68, 0x24 ;  /* 0x0000002444127836 */ /* 0x000fe20000000000 */
[----:B------:R-:W0:Y:S02]  /*2c0b0*/  LDCU UR4, c[0x0][0x39c] ;  /* 0x00007380ff0477ac */ /* 0x000e240008000800 */
[----:B-1----:R-:W-:-:S02]  /*2c0c0*/  SHF.R.S32.HI R73, RZ, 0x8, R78 ;  /* 0x00000008ff497819 */ /* 0x002fc4000001144e */
[----:B------:R-:W-:-:S04]  /*2c0d0*/  IADD3 R72, P2, PT, R5, R3, RZ ;  /* 0x0000000305487210 */ /* 0x000fc80007f5e0ff */
[----:B------:R1:W-:Y:S01]  /*2c0e0*/  @P6 STG.E.U8 desc[UR24][R8.64], R73 ;  /* 0x0000004908006986 */ /* 0x0003e2000c101118 */
[----:B------:R-:W-:-:S03]  /*2c0f0*/  PRMT R4, R4, 0x9910, RZ ;  /* 0x0000991004047816 */ /* 0x000fc600000000ff */
[----:B-1----:R-:W2:Y:S04]  /*2c100*/  LDL.LU R8, [R1+0x688] ;  /* 0x0006880001087983 */ /* 0x002ea80000300800 */
[----:B------:R-:W2:Y:S01]  /*2c110*/  LDL.LU R9, [R1+0x68c] ;  /* 0x00068c0001097983 */ /* 0x000ea20000300800 */
[----:B------:R-:W-:Y:S02]  /*2c120*/  IMAD.X R73, R7, 0x1, R71, P2 ;  /* 0x0000000107497824 */ /* 0x000fe400010e0647 */
[----:B------:R-:W-:Y:S01]  /*2c130*/  IMAD.MOV.U32 R12, RZ, RZ, R4 ;  /* 0x000000ffff0c7224 */ /* 0x000fe200078e0004 */
[----:B------:R-:W2:Y:S04]  /*2c140*/  LDL.LU R7, [R1+0x288] ;  /* 0x0002880001077983 */ /* 0x000ea80000300800 */
[----:B------:R-:W2:Y:S01]  /*2c150*/  LDL.LU R4, [R1+0x28c] ;  /* 0x00028c0001047983 */ /* 0x000ea20000300800 */
[----:B------:R-:W-:-:S05]  /*2c160*/  VIADD R6, R5, UR60 ;  /* 0x0000003c05067c36 */ /* 0x000fca0008000000 */
[----:B------:R-:W-:Y:S02]  /*2c170*/  SHF.R.S32.HI R5, RZ, 0x1f, R6 ;  /* 0x0000001fff057819 */ /* 0x000fe40000011406 */
[----:B------:R-:W-:Y:S02]  /*2c180*/  IADD3 R78, P2, PT, R6, R2, RZ ;  /* 0x00000002064e7210 */ /* 0x000fe40007f5e0ff */
[----:B0-----:R-:W-:Y:S01]  /*2c190*/  ISETP.LT.AND P3, PT, R70, UR9, !P3 ;  /* 0x0000000946007c0c */ /* 0x001fe2000df61270 */
[----:B------:R-:W0:Y:S02]  /*2c1a0*/  LDCU UR9, c[0x0][0x39c] ;  /* 0x00007380ff0977ac */ /* 0x000e240008000800 */
[----:B------:R-:W-:Y:S01]  /*2c1b0*/  IMAD.X R79, R5, 0x1, R0, P2 ;  /* 0x00000001054f7824 */ /* 0x000fe200010e0600 */
[----:B------:R-:W-:Y:S01]  /*2c1c0*/  ISETP.LT.AND P2, PT, R69, UR10, !P0 ;  /* 0x0000000a45007c0c */ /* 0x000fe2000c741270 */
[----:B------:R-:W1:Y:S01]  /*2c1d0*/  LDCU UR10, c[0x0][0x398] ;  /* 0x00007300ff0a77ac */ /* 0x000e620008000800 */
[----:B---3--:R-:W-:-:S02]  /*2c1e0*/  ISETP.GE.AND P6, PT, R18, UR6, PT ;  /* 0x0000000612007c0c */ /* 0x008fc4000bfc6270 */
[----:B------:R-:W-:Y:S01]  /*2c1f0*/  SHF.R.S32.HI R18, RZ, 0x8, R12 ;  /* 0x00000008ff127819 */ /* 0x000fe2000001140c */
[----:B------:R-:W3:Y:S01]  /*2c200*/  LDCU UR6, c[0x0][0x398] ;  /* 0x00007300ff0677ac */ /* 0x000ee20008000800 */
[----:B----4-:R-:W-:-:S03]  /*2c210*/  ISETP.LT.AND P0, PT, R70, UR12, !P0 ;  /* 0x0000000c46007c0c */ /* 0x010fc6000c701270 */
[----:B------:R-:W-:Y:S01]  /*2c220*/  @P3 STG.E.U8 desc[UR24][R20.64], R18 ;  /* 0x0000001214003986 */ /* 0x000fe2000c101118 */
[----:B------:R-:W4:Y:S01]  /*2c230*/  LDCU UR12, c[0x0][0x398] ;  /* 0x00007300ff0c77ac */ /* 0x000f220008000800 */
[----:B------:R-:W-:-:S05]  /*2c240*/  VIADD R12, R68, 0x25 ;  /* 0x00000025440c7836 */ /* 0x000fca0000000000 */
[----:B------:R-:W-:Y:S01]  /*2c250*/  ISETP.GE.AND P3, PT, R12, UR4, PT ;  /* 0x000000040c007c0c */ /* 0x000fe2000bf66270 */
[----:B------:R-:W0:Y:S01]  /*2c260*/  LDCU UR4, c[0x0][0x39c] ;  /* 0x00007380ff0477ac */ /* 0x000e220008000800 */
[----:B--2---:R-:W-:-:S05]  /*2c270*/  F2FP.SATFINITE.E5M2.F32.PACK_AB_MERGE_C R11, R11, R19, RZ ;  /* 0x000000130b0b723e */ /* 0x004fca00048060ff */
[----:B------:R2:W-:Y:S01]  /*2c280*/  @P2 STG.E.U8 desc[UR24][R16.64], R11 ;  /* 0x0000000b10002986 */ /* 0x0005e2000c101118 */
[----:B-----5:R-:W-:Y:S01]  /*2c290*/  ISETP.LT.AND P2, PT, R69, UR14, !P5 ;  /* 0x0000000e45007c0c */ /* 0x020fe2000ef41270 */
[----:B------:R-:W5:Y:S01]  /*2c2a0*/  LDCU UR14, c[0x0][0x398] ;  /* 0x00007300ff0e77ac */ /* 0x000f620008000800 */
[----:B------:R-:W-:Y:S02]  /*2c2b0*/  F2FP.SATFINITE.E5M2.F32.PACK_AB_MERGE_C R10, R10, R13, RZ ;  /* 0x0000000d0a0a723e */ /* 0x000fe400048060ff */
[----:B--2---:R-:W-:-:S03]  /*2c2c0*/  PRMT R11, R11, 0x9910, RZ ;  /* 0x000099100b0b7816 */ /* 0x004fc600000000ff */
[----:B------:R2:W-:Y:S01]  /*2c2d0*/  @P0 STG.E.U8 desc[UR24][R14.64], R10 ;  /* 0x0000000a0e000986 */ /* 0x0005e2000c101118 */
[----:B------:R-:W-:Y:S02]  /*2c2e0*/  SHF.R.S32.HI R11, RZ, 0x8, R11 ;  /* 0x00000008ff0b7819 */ /* 0x000fe4000001140b */
[----:B---3--:R-:W-:Y:S02]  /*2c2f0*/  ISETP.LT.AND P5, PT, R70, UR6, !P5 ;  /* 0x0000000646007c0c */ /* 0x008fe4000efa1270 */
[----:B------:R-:W-:Y:S02]  /*2c300*/  F2FP.SATFINITE.E5M2.F32.PACK_AB_MERGE_C R4, R4, R7, RZ ;  /* 0x000000070404723e */ /* 0x000fe400048060ff */
[----:B--2---:R-:W-:Y:S01]  /*2c310*/  PRMT R10, R10, 0x9910, RZ ;  /* 0x000099100a0a7816 */ /* 0x004fe200000000ff */
[----:B------:R2:W-:Y:S01]  /*2c320*/  @P2 STG.E.U8 desc[UR24][R92.64], R11 ;  /* 0x0000000b5c002986 */ /* 0x0005e2000c101118 */
[----:B-1----:R-:W-:Y:S01]  /*2c330*/  ISETP.LT.AND P2, PT, R69, UR10, !P1 ;  /* 0x0000000a45007c0c */ /* 0x002fe2000cf41270 */
[----:B------:R-:W-:Y:S01]  /*2c340*/  VIADD R12, R68, 0x26 ;  /* 0x00000026440c7836 */ /* 0x000fe20000000000 */
[----:B----4-:R-:W-:Y:S01]  /*2c350*/  ISETP.LT.AND P1, PT, R70, UR12, !P1 ;  /* 0x0000000c46007c0c */ /* 0x010fe2000cf21270 */
[----:B------:R-:W1:Y:S01]  /*2c360*/  LDCU UR10, c[0x0][0x398] ;  /* 0x00007300ff0a77ac */ /* 0x000e620008000800 */
[----:B------:R-:W3:Y:S01]  /*2c370*/  LDCU UR6, c[0x0][0x39c] ;  /* 0x00007380ff0677ac */ /* 0x000ee20008000800 */
[----:B--2---:R-:W-:Y:S01]  /*2c380*/  IMAD.MOV.U32 R92, RZ, RZ, R10 ;  /* 0x000000ffff5c7224 */ /* 0x004fe200078e000a */
[----:B------:R-:W-:Y:S01]  /*2c390*/  F2FP.SATFINITE.E5M2.F32.PACK_AB_MERGE_C R93, R9, R8, RZ ;  /* 0x00000008095d723e */ /* 0x000fe200048060ff */
[----:B------:R-:W2:Y:S01]  /*2c3a0*/  LDL.LU R10, [R1+0x690] ;  /* 0x00069000010a7983 */ /* 0x000ea20000300800 */
[----:B0-----:R-:W-:Y:S01]  /*2c3b0*/  ISETP.GE.AND P0, PT, R12, UR9, PT ;  /* 0x000000090c007c0c */ /* 0x001fe2000bf06270 */
[----:B------:R-:W0:Y:S01]  /*2c3c0*/  LDCU UR9, c[0x0][0x398] ;  /* 0x00007300ff0977ac */ /* 0x000e220008000800 */
[----:B------:R-:W-:Y:S01]  /*2c3d0*/  SHF.R.S32.HI R92, RZ, 0x8, R92 ;  /* 0x00000008ff5c7819 */ /* 0x000fe2000001145c */
[----:B------:R-:W2:Y:S01]  /*2c3e0*/  LDL.LU R11, [R1+0x694] ;  /* 0x00069400010b7983 */ /* 0x000ea20000300800 */
[----:B------:R-:W4:Y:S03]  /*2c3f0*/  LDCU UR12, c[0x0][0x398] ;  /* 0x00007300ff0c77ac */ /* 0x000f260008000800 */
[----:B------:R-:W2:Y:S04]  /*2c400*/  LDL.LU R8, [R1+0x290] ;  /* 0x0002900001087983 */ /* 0x000ea80000300800 */
[----:B------:R-:W2:Y:S04]  /*2c410*/  LDL.LU R9, [R1+0x294] ;  /* 0x0002940001097983 */ /* 0x000ea80000300800 */
[----:B------:R0:W-:Y:S04]  /*2c420*/  @P5 STG.E.U8 desc[UR24][R90.64], R92 ;  /* 0x0000005c5a005986 */ /* 0x0001e8000c101118 */
[----:B------:R1:W-:Y:S01]  /*2c430*/  @P2 STG.E.U8 desc[UR24][R76.64], R93 ;  /* 0x0000005d4c002986 */ /* 0x0003e2000c101118 */
[----:B0-----:R-:W-:Y:S01]  /*2c440*/  PRMT R91, R93, 0x9910, RZ ;  /* 0x000099105d5b7816 */ /* 0x001fe200000000ff */
[----:B------:R-:W-:-:S04]  /*2c450*/  VIADD R90, R68, 0x27 ;  /* 0x00000027445a7836 */ /* 0x000fc80000000000 */
[----:B-1----:R-:W-:Y:S01]  /*2c460*/  IMAD.MOV.U32 R76, RZ, RZ, R91 ;  /* 0x000000ffff4c7224 */ /* 0x002fe200078e005b */
[----:B------:R0:W-:Y:S01]  /*2c470*/  @P1 STG.E.U8 desc[UR24][R74.64], R4 ;  /* 0x000000044a001986 */ /* 0x0001e2000c101118 */
[----:B------:R-:W-:Y:S01]  /*2c480*/  ISETP.GE.AND P2, PT, R90, UR4, PT ;  /* 0x000000045a007c0c */ /* 0x000fe2000bf46270 */
[----:B------:R-:W-:Y:S01]  /*2c490*/  VIADD R90, R6, UR60 ;  /* 0x0000003c065a7c36 */ /* 0x000fe20008000000 */
[----:B------:R-:W-:Y:S01]  /*2c4a0*/  PRMT R91, R4, 0x9910, RZ ;  /* 0x00009910045b7816 */ /* 0x000fe200000000ff */
[----:B------:R-:W1:Y:S01]  /*2c4b0*/  LDCU UR4, c[0x0][0x39c] ;  /* 0x00007380ff0477ac */ /* 0x000e620008000800 */
[----:B0-----:R-:W-:Y:S02]  /*2c4c0*/  SHF.R.S32.HI R74, RZ, 0x8, R76 ;  /* 0x00000008ff4a7819 */ /* 0x001fe4000001144c */
[----:B------:R-:W-:Y:S02]  /*2c4d0*/  IADD3 R76, P1, PT, R6, R3, RZ ;  /* 0x00000003064c7210 */ /* 0x000fe40007f3e0ff */
[----:B------:R-:W2:Y:S03]  /*2c4e0*/  LDL.LU R6, [R1+0x698] ;  /* 0x0006980001067983 */ /* 0x000ea60000300800 */
[----:B------:R-:W-:Y:S01]  /*2c4f0*/  IMAD.X R77, R5, 0x1, R71, P1 ;  /* 0x00000001054d7824 */ /* 0x000fe200008e0647 */
[----:B------:R-:W2:Y:S04]  /*2c500*/  LDL.LU R7, [R1+0x69c] ;  /* 0x00069c0001077983 */ /* 0x000ea80000300800 */
[----:B------:R-:W2:Y:S04]  /*2c510*/  LDL.LU R4, [R1+0x298] ;  /* 0x0002980001047983 */ /* 0x000ea80000300800 */
[----:B------:R-:W2:Y:S01]  /*2c520*/  LDL.LU R5, [R1+0x29c] ;  /* 0x00029c0001057983 */ /* 0x000ea20000300800 */
[----:B-----5:R-:W-:Y:S01]  /*2c530*/  ISETP.LT.AND P5, PT, R69, UR14, !P4 ;  /* 0x0000000e45007c0c */ /* 0x020fe2000e7a1270 */
[----:B------:R-:W0:Y:S01]  /*2c540*/  LDCU UR14, c[0x0][0x398] ;  /* 0x00007300ff0e77ac */ /* 0x000e220008000800 */
[----:B------:R-:W-:-:S02]  /*2c550*/  ISETP.LT.AND P4, PT, R70, UR9, !P4 ;  /* 0x0000000946007c0c */ /* 0x000fc4000e781270 */
[----:B------:R-:W-:Y:S01]  /*2c560*/  SHF.R.S32.HI R91, RZ, 0x8, R91 ;  /* 0x00000008ff5b7819 */ /* 0x000fe2000001145b */
[----:B------:R-:W5:Y:S08]  /*2c570*/  LDCU UR9, c[0x0][0x398] ;  /* 0x00007300ff0977ac */ /* 0x000f700008000800 */
[----:B------:R0:W-:Y:S02]  /*2c580*/  @P5 STG.E.U8 desc[UR24][R86.64], R74 ;  /* 0x0000004a56005986 */ /* 0x0001e4000c101118 */
[----:B0-----:R-:W-:-:S02]  /*2c590*/  SHF.R.S32.HI R86, RZ, 0x1f, R90 ;  /* 0x0000001fff567819 */ /* 0x001fc4000001145a */
[----:B------:R-:W-:Y:S01]  /*2c5a0*/  IADD3 R74, P1, PT, R90, R2, RZ ;  /* 0x000000025a4a7210 */ /* 0x000fe20007f3e0ff */
[----:B------:R-:W-:-:S04]  /*2c5b0*/  VIADD R87, R68, 0x28 ;  /* 0x0000002844577836 */ /* 0x000fc80000000000 */
[----:B------:R-:W-:Y:S01]  /*2c5c0*/  IMAD.X R75, R86, 0x1, R0, P1 ;  /* 0x00000001564b7824 */ /* 0x000fe200008e0600 */
[----:B------:R-:W-:Y:S01]  /*2c5d0*/  ISETP.LT.AND P1, PT, R69, UR10, !P6 ;  /* 0x0000000a45007c0c */ /* 0x000fe2000f721270 */
[----:B------:R-:W-:Y:S01]  /*2c5e0*/  @P4 STG.E.U8 desc[UR24][R88.64], R91 ;  /* 0x0000005b58004986 */ /* 0x000fe2000c101118 */
[----:B----4-:R-:W-:Y:S01]  /*2c5f0*/  ISETP.LT.AND P6, PT, R70, UR12, !P6 ;  /* 0x0000000c46007c0c */ /* 0x010fe2000f7c1270 */
[----:B------:R-:W0:Y:S01]  /*2c600*/  LDCU UR10, c[0x0][0x398] ;  /* 0x00007300ff0a77ac */ /* 0x000e220008000800 */
[----:B-1----:R-:W-:Y:S01]  /*2c610*/  ISETP.GE.AND P5, PT, R87, UR4, PT ;  /* 0x0000000457007c0c */ /* 0x002fe2000bfa6270 */
[----:B------:R-:W-:Y:S01]  /*2c620*/  VIADD R87, R68, 0x29 ;  /* 0x0000002944577836 */ /* 0x000fe20000000000 */
[----:B------:R-:W1:Y:S04]  /*2c630*/  LDCU UR4, c[0x0][0x39c] ;  /* 0x00007380ff0477ac */ /* 0x000e680008000800 */
[----:B---3--:R-:W-:Y:S01]  /*2c640*/  ISETP.GE.AND P4, PT, R87, UR6, PT ;  /* 0x0000000657007c0c */ /* 0x008fe2000bf86270 */
[----:B------:R-:W3:Y:S01]  /*2c650*/  LDCU UR6, c[0x0][0x398] ;  /* 0x00007300ff0677ac */ /* 0x000ee20008000800 */
[----:B------:R-:W4:Y:S01]  /*2c660*/  LDCU UR12, c[0x0][0x398] ;  /* 0x00007300ff0c77ac */ /* 0x000f220008000800 */
[----:B--2---:R-:W-:-:S05]  /*2c670*/  F2FP.SATFINITE.E5M2.F32.PACK_AB_MERGE_C R92, R11, R10, RZ ;  /* 0x0000000a0b5c723e */ /* 0x004fca00048060ff */
[----:B------:R2:W-:Y:S01]  /*2c680*/  @P1 STG.E.U8 desc[UR24][R84.64], R92 ;  /* 0x0000005c54001986 */ /* 0x0005e2000c101118 */
[----:B------:R-:W-:Y:S02]  /*2c690*/  F2FP.SATFINITE.E5M2.F32.PACK_AB_MERGE_C R87, R9, R8, RZ ;  /* 0x000000080957723e */ /* 0x000fe400048060ff */
[----:B------:R-:W-:Y:S01]  /*2c6a0*/  ISETP.LT.AND P1, PT, R69, UR14, !P3 ;  /* 0x0000000e45007c0c */ /* 0x000fe2000df21270 */
[----:B------:R-:W0:Y:S02]  /*2c6b0*/  LDCU UR14, c[0x0][0x398] ;  /* 0x00007300ff0e77ac */ /* 0x000e240008000800 */
[----:B------:R1:W-:Y:S01]  /*2c6c0*/  @P6 STG.E.U8 desc[UR24][R82.64], R87 ;  /* 0x0000005752006986 */ /* 0x0003e2000c101118 */
[----:B--2---:R-:W-:-:S05]  /*2c6d0*/  PRMT R92, R92, 0x9910, RZ ;  /* 0x000099105c5c7816 */ /* 0x004fca00000000ff */
[----:B-1----:R-:W-:-:S05]  /*2c6e0*/  IMAD.MOV.U32 R83, RZ, RZ, R92 ;  /* 0x000000ffff537224 */ /* 0x002fca00078e005c */
[----:B------:R-:W-:-:S05]  /*2c6f0*/  SHF.R.S32.HI R83, RZ, 0x8, R83 ;  /* 0x00000008ff537819 */ /* 0x000fca0000011453 */
[----:B------:R1:W-:Y:S02]  /*2c700*/  @P1 STG.E.U8 desc[UR24][R80.64], R83 ;  /* 0x0000005350001986 */ /* 0x0003e4000c101118 */
[----:B-1----:R-:W-:Y:S02]  /*2c710*/  F2FP.SATFINITE.E5M2.F32.PACK_AB_MERGE_C R81, R7, R6, RZ ;  /* 0x000000060751723e */ /* 0x002fe400048060ff */
[----:B------:R-:W2:Y:S04]  /*2c720*/  LDL.LU R6, [R1+0x6a0] ;  /* 0x0006a00001067983 */ /* 0x000ea80000300800 */
[----:B------:R-:W2:Y:S01]  /*2c730*/  LDL.LU R7, [R1+0x6a4] ;  /* 0x0006a40001077983 */ /* 0x000ea20000300800 */
[----:B------:R-:W-:-:S03]  /*2c740*/  F2FP.SATFINITE.E5M2.F32.PACK_AB_MERGE_C R80, R5, R4, RZ ;  /* 0x000000040550723e */ /* 0x000fc600048060ff */
[----:B------:R-:W4:Y:S04]  /*2c750*/  LDL.LU R4, [R1+0x2a0] ;  /* 0x0002a00001047983 */ /* 0x000f280000300800 */
[----:B------:R-:W4:Y:S01]  /*2c760*/  LDL.LU R5, [R1+0x2a4] ;  /* 0x0002a40001057983 */ /* 0x000f220000300800 */
[----:B------:R-:W-:Y:S01]  /*2c770*/  ISETP.LT.AND P3, PT, R70, UR16, !P3 ;  /* 0x0000001046007c0c */ /* 0x000fe2000df61270 */
[----:B------:R-:W-:Y:S01]  /*2c780*/  VIADD R82, R68, 0x2a ;  /* 0x0000002a44527836 */ /* 0x000fe20000000000 */
[----:B------:R-:W-:Y:S01]  /*2c790*/  PRMT R84, R87, 0x9910, RZ ;  /* 0x0000991057547816 */ /* 0x000fe200000000ff */
[----:B------:R-:W1:Y:S01]  /*2c7a0*/  LDCU UR16, c[0x0][0x398] ;  /* 0x00007300ff1077ac */ /* 0x000e620008000800 */
[----:B-----5:R-:W-:Y:S02]  /*2c7b0*/  ISETP.LT.AND P6, PT, R69, UR9, !P0 ;  /* 0x0000000945007c0c */ /* 0x020fe4000c7c1270 */
[----:B------:R-:W-:Y:S01]  /*2c7c0*/  ISETP.GE.AND P1, PT, R82, UR4, PT ;  /* 0x0000000452007c0c */ /* 0x000fe2000bf26270 */
[----:B------:R-:W5:Y:S01]  /*2c7d0*/  LDCU UR4, c[0x0][0x39c] ;  /* 0x00007380ff0477ac */ /* 0x000f620008000800 */
[----:B------:R-:W-:Y:S01]  /*2c7e0*/  SHF.R.S32.HI R82, RZ, 0x8, R84 ;  /* 0x00000008ff527819 */ /* 0x000fe20000011454 */
[----:B------:R-:W1:Y:S04]  /*2c7f0*/  LDCU UR9, c[0x0][0x398] ;  /* 0x00007300ff0977ac */ /* 0x000e680008000800 */
[----:B------:R3:W-:Y:S04]  /*2c800*/  @P3 STG.E.U8 desc[UR24][R72.64], R82 ;  /* 0x0000005248003986 */ /* 0x0007e8000c101118 */
[----:B------:R1:W-:Y:S01]  /*2c810*/  @P6 STG.E.U8 desc[UR24][R78.64], R81 ;  /* 0x000000514e006986 */ /* 0x0003e2000c101118 */
[----:B0-----:R-:W-:Y:S01]  /*2c820*/  ISETP.LT.AND P6, PT, R70, UR10, !P0 ;  /* 0x0000000a46007c0c */ /* 0x001fe2000c7c1270 */
[----:B------:R-:W0:Y:S01]  /*2c830*/  LDCU UR10, c[0x0][0x398] ;  /* 0x00007300ff0a77ac */ /* 0x000e220008000800 */
[----:B---3--:R-:W-:-:S05]  /*2c840*/  IADD3 R72, P3, PT, R90, R3, RZ ;  /* 0x000000035a487210 */ /* 0x008fca0007f7e0ff */
[----:B------:R-:W-:Y:S01]  /*2c850*/  IMAD.X R73, R86, 0x1, R71, P3 ;  /* 0x0000000156497824 */ /* 0x000fe200018e0647 */
[----:B------:R-:W-:Y:S01]  /*2c860*/  ISETP.LT.AND P3, PT, R69, UR6, !P2 ;  /* 0x0000000645007c0c */ /* 0x000fe2000d761270 */
[----:B-1----:R-:W-:Y:S01]  /*2c870*/  VIADD R78, R68, 0x2b ;  /* 0x0000002b444e7836 */ /* 0x002fe20000000000 */
[----:B------:R-:W-:-:S03]  /*2c880*/  PRMT R81, R81, 0x9910, RZ ;  /* 0x0000991051517816 */ /* 0x000fc600000000ff */
[----:B------:R1:W-:Y:S01]  /*2c890*/  @P6 STG.E.U8 desc[UR24][R76.64], R80 ;  /* 0x000000504c006986 */ /* 0x0003e2000c101118 */
[----:B------:R-:W-:Y:S01]  /*2c8a0*/  PRMT R79, R80, 0x9910, RZ ;  /* 0x00009910504f7816 */ /* 0x000fe200000000ff */
[----:B------:R-:W3:Y:S01]  /*2c8b0*/  LDCU UR6, c[0x0][0x39c] ;  /* 0x00007380ff0677ac */ /* 0x000ee20008000800 */
[----:B-----5:R-:W-:Y:S02]  /*2c8c0*/  ISETP.GE.AND P0, PT, R78, UR4, PT ;  /* 0x000000044e007c0c */ /* 0x020fe4000bf06270 */
[----:B------:R-:W-:Y:S01]  /*2c8d0*/  SHF.R.S32.HI R78, RZ, 0x8, R81 ;  /* 0x00000008ff4e7819 */ /* 0x000fe20000011451 */
[----:B------:R-:W5:Y:S04]  /*2c8e0*/  LDCU UR4, c[0x0][0x39c] ;  /* 0x00007380ff0477ac */ /* 0x000f680008000800 */
[----:B------:R2:W-:Y:S01]  /*2c8f0*/  @P3 STG.E.U8 desc[UR24][R74.64], R78 ;  /* 0x0000004e4a003986 */ /* 0x0005e2000c101118 */
[----:B-1----:R-:W-:-:S02]  /*2c900*/  SHF.R.S32.HI R76, RZ, 0x8, R79 ;  /* 0x00000008ff4c7819 */ /* 0x002fc4000001144f */
[----:B--2---:R-:W-:Y:S02]  /*2c910*/  F2FP.SATFINITE.E5M2.F32.PACK_AB_MERGE_C R78, R7, R6, RZ ;  /* 0x00000006074e723e */ /* 0x004fe400048060ff */
[----:B------:R-:W2:Y:S04]  /*2c920*/  LDL.LU R6, [R1+0x6a8] ;  /* 0x0006a80001067983 */ /* 0x000ea80000300800 */
[----:B------:R-:W2:Y:S01]  /*2c930*/  LDL.LU R7, [R1+0x6ac] ;  /* 0x0006ac0001077983 */ /* 0x000ea20000300800 */
[----:B----4-:R-:W-:-:S03]  /*2c940*/  F2FP.SATFINITE.E5M2.F32.PACK_AB_MERGE_C R79, R5, R4, RZ ;  /* 0x00000004054f723e */ /* 0x010fc600048060ff */
[----:B------:R-:W4:Y:S04]  /*2c950*/  LDL.LU R4, [R1+0x2a8] ;  /* 0x0002a80001047983 */ /* 0x000f280000300800 */
[----:B------:R-:W4:Y:S01]  /*2c960*/  LDL.LU R5, [R1+0x2ac] ;  /* 0x0002ac0001057983 */ /* 0x000f220000300800 */
[----:B------:R-:W-:Y:S01]  /*2c970*/  ISETP.LT.AND P2, PT, R70, UR12, !P2 ;  /* 0x0000000c46007c0c */ /* 0x000fe2000d741270 */
[----:B------:R-:W1:-:S12]  /*2c980*/  LDCU UR12, c[0x0][0x398] ;  /* 0x00007300ff0c77ac */ /* 0x000e580008000800 */
[----:B------:R1:W-:Y:S01]  /*2c990*/  @P2 STG.E.U8 desc[UR24][R72.64], R76 ;  /* 0x0000004c48002986 */ /* 0x0003e2000c101118 */
[----:B------:R-:W-:Y:S01]  /*2c9a0*/  ISETP.LT.AND P2, PT, R69, UR9, !P5 ;  /* 0x0000000945007c0c */ /* 0x000fe2000ef41270 */
[----:B------:R-:W-:Y:S01]  /*2c9b0*/  VIADD R77, R68, 0x2d ;  /* 0x0000002d444d7836 */ /* 0x000fe20000000000 */
[----:B0-----:R-:W-:Y:S01]  /*2c9c0*/  ISETP.LT.AND P5, PT, R70, UR10, !P5 ;  /* 0x0000000a46007c0c */ /* 0x001fe2000efa1270 */
[----:B------:R-:W0:Y:S01]  /*2c9d0*/  LDCU UR9, c[0x0][0x398] ;  /* 0x00007300ff0977ac */ /* 0x000e220008000800 */
[----:B------:R-:W0:Y:S01]  /*2c9e0*/  LDCU UR10, c[0x0][0x398] ;  /* 0x00007300ff0a77ac */ /* 0x000e220008000800 */
[----:B-1----:R-:W-:Y:S02]  /*2c9f0*/  VIADD R76, R90, UR60 ;  /* 0x0000003c5a4c7c36 */ /* 0x002fe40008000000 */
[----:B------:R-:W-:-:S03]  /*2ca00*/  VIADD R72, R68, 0x2c ;  /* 0x0000002c44487836 */ /* 0x000fc60000000000 */
[----:B------:R-:W-:Y:S02]  /*2ca10*/  SHF.R.S32.HI R73, RZ, 0x1f, R76 ;  /* 0x0000001fff497819 */ /* 0x000fe4000001144c */
[----:B------:R-:W-:Y:S02]  /*2ca20*/  IADD3 R74, P6, PT, R76, R2, RZ ;  /* 0x000000024c4a7210 */ /* 0x000fe40007fde0ff */
[----:B-----5:R-:W-:Y:S01]  /*2ca30*/  ISETP.GE.AND P3, PT, R72, UR4, PT ;  /* 0x0000000448007c0c */ /* 0x020fe2000bf66270 */
[----:B------:R-:W1:Y:S02]  /*2ca40*/  LDCU UR4, c[0x0][0x398] ;  /* 0x00007300ff0477ac */ /* 0x000e640008000800 */
[----:B------:R-:W-:Y:S01]  /*2ca50*/  IMAD.X R75, R73, 0x1, R0, P6 ;  /* 0x00000001494b7824 */ /* 0x000fe200030e0600 */
[C---:B------:R-:W-:Y:S01]  /*2ca60*/  IADD3 R72, P6, PT, R76.reuse, R3, RZ ;  /* 0x000000034c487210 */ /* 0x040fe20007fde0ff */
[----:B------:R-:W-:-:S04]  /*2ca70*/  VIADD R76, R76, UR60 ;  /* 0x0000003c4c4c7c36 */ /* 0x000fc80008000000 */
[----:B------:R-:W-:Y:S01]  /*2ca80*/  IMAD.X R73, R73, 0x1, R71, P6 ;  /* 0x0000000149497824 */ /* 0x000fe200030e0647 */
[----:B------:R5:W-:Y:S04]  /*2ca90*/  @P2 STG.E.U8 desc[UR24][R74.64], R78 ;  /* 0x0000004e4a002986 */ /* 0x000be8000c101118 */
[----:B------:R0:W-:Y:S01]  /*2caa0*/  @P5 STG.E.U8 desc[UR24][R72.64], R79 ;  /* 0x0000004f48005986 */ /* 0x0001e2000c101118 */
[----:B------:R-:W-:Y:S01]  /*2cab0*/  ISETP.LT.AND P5, PT, R69, UR12, !P4 ;  /* 0x0000000c45007c0c */ /* 0x000fe2000e7a1270 */
[----:B------:R-:W1:Y:S01]  /*2cac0*/  LDCU UR12, c[0x0][0x398] ;  /* 0x00007300ff0c77ac */ /* 0x000e620008000800 */
[----:B-----5:R-:W-:Y:S02]  /*2cad0*/  IADD3 R74, P6, PT, R76, R2, RZ ;  /* 0x000000024c4a7210 */ /* 0x020fe40007fde0ff */
[----:B------:R-:W-:-:S02]  /*2cae0*/  PRMT R78, R78, 0x9910, RZ ;  /* 0x000099104e4e7816 */ /* 0x000fc400000000ff */
[----:B0-----:R-:W-:Y:S02]  /*2caf0*/  SHF.R.S32.HI R73, RZ, 0x1f, R76 ;  /* 0x0000001fff497819 */ /* 0x001fe4000001144c */
[----:B------:R-:W-:-:S03]  /*2cb00*/  SHF.R.S32.HI R78, RZ, 0x8, R78 ;  /* 0x00000008ff4e7819 */ /* 0x000fc6000001144e */
[----:B------:R-:W-:Y:S01]  /*2cb10*/  IMAD.X R75, R73, 0x1, R0, P6 ;  /* 0x00000001494b7824 */ /* 0x000fe200030e0600 */
[----:B---3--:R-:W-:Y:S01]  /*2cb20*/  ISETP.GE.AND P2, PT, R77, UR6, PT ;  /* 0x000000064d007c0c */ /* 0x008fe2000bf46270 */
[----:B------:R-:W0:Y:S01]  /*2cb30*/  LDCU UR6, c[0x0][0x398] ;  /* 0x00007300ff0677ac */ /* 0x000e220008000800 */
[----:B------:R-:W-:Y:S02]  /*2cb40*/  PRMT R77, R79, 0x9910, RZ ;  /* 0x000099104f4d7816 */ /* 0x000fe400000000ff */
[----:B------:R4:W-:Y:S01]  /*2cb50*/  @P5 STG.E.U8 desc[UR24][R74.64], R78 ;  /* 0x0000004e4a005986 */ /* 0x0009e2000c101118 */
[----:B--2---:R-:W-:-:S03]  /*2cb60*/  F2FP.SATFINITE.E5M2.F32.PACK_AB_MERGE_C R79, R7, R6, RZ ;  /* 0x00000006074f723e */ /* 0x004fc600048060ff */
[----:B------:R-:W2:Y:S04]  /*2cb70*/  LDL.LU R6, [R1+0x6b0] ;  /* 0x0006b00001067983 */ /* 0x000ea80000300800 */
[----:B------:R-:W2:Y:S01]  /*2cb80*/  LDL.LU R7, [R1+0x6b4] ;  /* 0x0006b40001077983 */ /* 0x000ea20000300800 */
[----:B----4-:R-:W-:-:S03]  /*2cb90*/  F2FP.SATFINITE.E5M2.F32.PACK_AB_MERGE_C R78, R5, R4, RZ ;  /* 0x00000004054e723e */ /* 0x010fc600048060ff */
[----:B------:R-:W3:Y:S04]  /*2cba0*/  LDL.LU R4, [R1+0x2b0] ;  /* 0x0002b00001047983 */ /* 0x000ee80000300800 */
[----:B------:R-:W3:Y:S01]  /*2cbb0*/  LDL.LU R5, [R1+0x2b4] ;  /* 0x0002b40001057983 */ /* 0x000ee20000300800 */
[----:B-1----:R-:W-:Y:S01]  /*2cbc0*/  ISETP.LT.AND P4, PT, R70, UR4, !P4 ;  /* 0x0000000446007c0c */ /* 0x002fe2000e781270 */
[----:B------:R-:W1:Y:S01]  /*2cbd0*/  LDCU UR4, c[0x0][0x39c] ;  /* 0x00007380ff0477ac */ /* 0x000e620008000800 */
[----:B------:R-:W-:Y:S02]  /*2cbe0*/  IADD3 R72, P6, PT, R76, R3, RZ ;  /* 0x000000034c487210 */ /* 0x000fe40007fde0ff */
[----:B------:R-:W-:-:S03]  /*2cbf0*/  SHF.R.S32.HI R77, RZ, 0x8, R77 ;  /* 0x00000008ff4d7819 */ /* 0x000fc6000001144d */
[----:B------:R-:W-:Y:S02]  /*2cc00*/  IMAD.X R73, R73, 0x1, R71, P6 ;  /* 0x0000000149497824 */ /* 0x000fe400030e0647 */
[----:B------:R-:W-:Y:S01]  /*2cc10*/  VIADD R76, R76, UR60 ;  /* 0x0000003c4c4c7c36 */ /* 0x000fe20008000000 */
[----:B0-----:R-:W-:Y:S01]  /*2cc20*/  ISETP.LT.AND P5, PT, R69, UR6, !P1 ;  /* 0x0000000645007c0c */ /* 0x001fe2000cfa1270 */
[----:B------:R-:W0:Y:S02]  /*2cc30*/  LDCU UR6, c[0x0][0x39c] ;  /* 0x00007380ff0677ac */ /* 0x000e240008000800 */
[----:B------:R4:W-:Y:S01]  /*2cc40*/  @P4 STG.E.U8 desc[UR24][R72.64], R77 ;  /* 0x0000004d48004986 */ /* 0x0009e2000c101118 */
[----:B------:R-:W-:Y:S01]  /*2cc50*/  ISETP.LT.AND P4, PT, R70, UR9, !P1 ;  /* 0x0000000946007c0c */ /* 0x000fe2000cf81270 */
[----:B------:R-:W5:Y:S01]  /*2cc60*/  LDCU UR9, c[0x0][0x398] ;  /* 0x00007300ff0977ac */ /* 0x000f620008000800 */
[----:B------:R-:W-:Y:S02]  /*2cc70*/  IADD3 R74, P1, PT, R76, R2, RZ ;  /* 0x000000024c4a7210 */ /* 0x000fe40007f3e0ff */
[----:B----4-:R-:W-:-:S02]  /*2cc80*/  SHF.R.S32.HI R73, RZ, 0x1f, R76 ;  /* 0x0000001fff497819 */ /* 0x010fc4000001144c */
[----:B------:R-:W-:Y:S01]  /*2cc90*/  IADD3 R72, P6, PT, R76, R3, RZ ;  /* 0x000000034c487210 */ /* 0x000fe20007fde0ff */
[----:B------:R-:W-:Y:S02]  /*2cca0*/  VIADD R77, R68, 0x2e ;  /* 0x0000002e444d7836 */ /* 0x000fe40000000000 */
[C---:B------:R-:W-:Y:S02]  /*2ccb0*/  IMAD.X R75, R73.reuse, 0x1, R0, P1 ;  /* 0x00000001494b7824 */ /* 0x040fe400008e0600 */
[----:B------:R-:W-:Y:S01]  /*2ccc0*/  IMAD.X R73, R73, 0x1, R71, P6 ;  /* 0x0000000149497824 */ /* 0x000fe200030e0647 */
[----:B-1----:R-:W-:Y:S01]  /*2ccd0*/  ISETP.GE.AND P1, PT, R77, UR4, PT ;  /* 0x000000044d007c0c */ /* 0x002fe2000bf26270 */
[----:B------:R-:W1:Y:S01]  /*2cce0*/  LDCU UR4, c[0x0][0x39c] ;  /* 0x00007380ff0477ac */ /* 0x000e620008000800 */
[----:B------:R-:W-:Y:S01]  /*2ccf0*/  @P5 STG.E.U8 desc[UR24][R74.64], R79 ;  /* 0x0000004f4a005986 */ /* 0x000fe2000c101118 */
[----:B------:R-:W-:-:S03]  /*2cd00*/  VIADD R76, R76, UR60 ;  /* 0x0000003c4c4c7c36 */ /* 0x000fc60008000000 */
[----:B------:R4:W-:Y:S01]  /*2cd10*/  @P4 STG.E.U8 desc[UR24][R72.64], R78 ;  /* 0x0000004e48004986 */ /* 0x0009e2000c101118 */
[----:B------:R-:W-:Y:S01]  /*2cd20*/  ISETP.LT.AND P5, PT, R69, UR10, !P0 ;  /* 0x0000000a45007c0c */ /* 0x000fe2000c7a1270 */
[----:B------:R-:W-:Y:S01]  /*2cd30*/  VIADD R77, R68, 0x2f ;  /* 0x0000002f444d7836 */ /* 0x000fe20000000000 */
[----:B------:R-:W-:Y:S01]  /*2cd40*/  ISETP.LT.AND P4, PT, R70, UR12, !P0 ;  /* 0x0000000c46007c0c */ /* 0x000fe2000c781270 */
[----:B------:R-:W0:Y:S01]  /*2cd50*/  LDCU UR10, c[0x0][0x398] ;  /* 0x00007300ff0a77ac */ /* 0x000e220008000800 */
[----:B----4-:R-:W-:Y:S01]  /*2cd60*/  PRMT R72, R79, 0x9910, RZ ;  /* 0x000099104f487816 */ /* 0x010fe200000000ff */
[----:B------:R-:W4:Y:S01]  /*2cd70*/  LDCU UR12, c[0x0][0x398] ;  /* 0x00007300ff0c77ac */ /* 0x000f220008000800 */
[----:B------:R-:W-:Y:S02]  /*2cd80*/  PRMT R79, R78, 0x9910, RZ ;  /* 0x000099104e4f7816 */ /* 0x000fe400000000ff */
[----:B------:R-:W-:Y:S01]  /*2cd90*/  SHF.R.S32.HI R73, RZ, 0x1f, R76 ;  /* 0x0000001fff497819 */ /* 0x000fe2000001144c */
[----:B------:R-:W-:Y:S01]  /*2cda0*/  IMAD.MOV.U32 R78, RZ, RZ, R72 ;  /* 0x000000ffff4e7224 */ /* 0x000fe200078e0048 */
[----:B------:R-:W-:-:S04]  /*2cdb0*/  IADD3 R74, P0, PT, R76, R2, RZ ;  /* 0x000000024c4a7210 */ /* 0x000fc80007f1e0ff */
[----:B------:R-:W-:Y:S01]  /*2cdc0*/  SHF.R.S32.HI R78, RZ, 0x8, R78 ;  /* 0x00000008ff4e7819 */ /* 0x000fe2000001144e */
[----:B------:R-:W-:Y:S01]  /*2cdd0*/  IMAD.X R75, R73, 0x1, R0, P0 ;  /* 0x00000001494b7824 */ /* 0x000fe200000e0600 */
[----:B-1----:R-:W-:Y:S01]  /*2cde0*/  ISETP.GE.AND P0, PT, R77, UR4, PT ;  /* 0x000000044d007c0c */ /* 0x002fe2000bf06270 */
[----:B------:R-:W1:Y:S01]  /*2cdf0*/  LDCU UR4, c[0x0][0x39c] ;  /* 0x00007380ff0477ac */ /* 0x000e620008000800 */
[----:B------:R-:W-:Y:S02]  /*2ce00*/  SHF.R.S32.HI R77, RZ, 0x8, R79 ;  /* 0x00000008ff4d7819 */ /* 0x000fe4000001144f */
[----:B------:R2:W-:Y:S02]  /*2ce10*/  @P5 STG.E.U8 desc[UR24][R74.64], R78 ;  /* 0x0000004e4a005986 */ /* 0x0005e4000c101118 */
[----:B--2---:R-:W-:Y:S02]  /*2ce20*/  F2FP.SATFINITE.E5M2.F32.PACK_AB_MERGE_C R78, R7, R6, RZ ;  /* 0x00000006074e723e */ /* 0x004fe400048060ff */
[----:B------:R-:W2:Y:S04]  /*2ce30*/  LDL.LU R6, [R1+0x6b8] ;  /* 0x0006b80001067983 */ /* 0x000ea80000300800 */
[----:B------:R-:W2:Y:S01]  /*2ce40*/  LDL.LU R7, [R1+0x6bc] ;  /* 0x0006bc0001077983 */ /* 0x000ea20000300800 */
[----:B---3--:R-:W-:-:S03]  /*2ce50*/  F2FP.SATFINITE.E5M2.F32.PACK_AB_MERGE_C R79, R5, R4, RZ ;  /* 0x00000004054f723e */ /* 0x008fc600048060ff */
[----:B------:R-:W3:Y:S04]  /*2ce60*/  LDL.LU R4, [R1+0x2b8] ;  /* 0x0002b80001047983 */ /* 0x000ee80000300800 */
[----:B------:R-:W3:Y:S01]  /*2ce70*/  LDL.LU R5, [R1+0x2bc] ;  /* 0x0002bc0001057983 */ /* 0x000ee20000300800 */
[C---:B------:R-:W-:Y:S01]  /*2ce80*/  IADD3 R72, P6, PT, R76.reuse, R3, RZ ;  /* 0x000000034c487210 */ /* 0x040fe20007fde0ff */
[----:B------:R-:W-:-:S04]  /*2ce90*/  VIADD R76, R76, UR60 ;  /* 0x0000003c4c4c7c36 */ /* 0x000fc80008000000 */
[----:B------:R-:W-:Y:S01]  /*2cea0*/  IMAD.X R73, R73, 0x1, R71, P6 ;  /* 0x0000000149497824 */ /* 0x000fe200030e0647 */
[----:B------:R-:W-:-:S04]  /*2ceb0*/  IADD3 R74, P6, PT, R76, R2, RZ ;  /* 0x000000024c4a7210 */ /* 0x000fc80007fde0ff */
[----:B------:R0:W-:Y:S01]  /*2cec0*/  @P4 STG.E.U8 desc[UR24][R72.64], R77 ;  /* 0x0000004d48004986 */ /* 0x0001e2000c101118 */
[----:B-----5:R-:W-:Y:S01]  /*2ced0*/  ISETP.LT.AND P4, PT, R69, UR9, !P3 ;  /* 0x0000000945007c0c */ /* 0x020fe2000df81270 */
[----:B------:R-:W5:Y:S01]  /*2cee0*/  LDCU UR9, c[0x0][0x398] ;  /* 0x00007300ff0977ac */ /* 0x000f620008000800 */
[----:B------:R-:W-:Y:S01]  /*2cef0*/  ISETP.LT.AND P3, PT, R70, UR14, !P3 ;  /* 0x0000000e46007c0c */ /* 0x000fe2000df61270 */
[----:B------:R-:W1:Y:S01]  /*2cf00*/  LDCU UR14, c[0x0][0x398] ;  /* 0x00007300ff0e77ac */ /* 0x000e620008000800 */
[----:B0-----:R-:W-:Y:S01]  /*2cf10*/  VIADD R72, R68, 0x30 ;  /* 0x0000003044487836 */ /* 0x001fe20000000000 */
[----:B------:R-:W-:-:S04]  /*2cf20*/  SHF.R.S32.HI R73, RZ, 0x1f, R76 ;  /* 0x0000001fff497819 */ /* 0x000fc8000001144c */
[----:B------:R-:W-:Y:S01]  /*2cf30*/  ISETP.GE.AND P5, PT, R72, UR6, PT ;  /* 0x0000000648007c0c */ /* 0x000fe2000bfa6270 */
[C---:B------:R-:W-:Y:S01]  /*2cf40*/  IMAD.X R75, R73.reuse, 0x1, R0, P6 ;  /* 0x00000001494b7824 */ /* 0x040fe200030e0600 */
[C---:B------:R-:W-:Y:S01]  /*2cf50*/  IADD3 R72, P6, PT, R76.reuse, R3, RZ ;  /* 0x000000034c487210 */ /* 0x040fe20007fde0ff */
[----:B------:R-:W-:Y:S01]  /*2cf60*/  VIADD R76, R76, UR60 ;  /* 0x0000003c4c4c7c36 */ /* 0x000fe20008000000 */
[----:B------:R-:W0:Y:S03]  /*2cf70*/  LDCU UR6, c[0x0][0x398] ;  /* 0x00007300ff0677ac */ /* 0x000e260008000800 */
[----:B------:R-:W-:Y:S01]  /*2cf80*/  IMAD.X R73, R73, 0x1, R71, P6 ;  /* 0x0000000149497824 */ /* 0x000fe200030e0647 */
[----:B------:R1:W-:Y:S04]  /*2cf90*/  @P4 STG.E.U8 desc[UR24][R74.64], R78 ;  /* 0x0000004e4a004986 */ /* 0x0003e8000c101118 */
[----:B------:R0:W-:Y:S01]  /*2cfa0*/  @P3 STG.E.U8 desc[UR24][R72.64], R79 ;  /* 0x0000004f48003986 */ /* 0x0001e2000c101118 */
[----:B------:R-:W-:Y:S01]  /*2cfb0*/  ISETP.LT.AND P3, PT, R69, UR10, !P2 ;  /* 0x0000000a45007c0c */ /* 0x000fe2000d761270 */
[----:B------:R-:W-:Y:S01]  /*2cfc0*/  VIADD R77, R68, 0x31 ;  /* 0x00000031444d7836 */ /* 0x000fe20000000000 */
[----:B------:R-:W2:Y:S01]  /*2cfd0*/  LDCU UR10, c[0x0][0x398] ;  /* 0x00007300ff0a77ac */ /* 0x000ea20008000800 */
[----:B-1----:R-:W-:-:S02]  /*2cfe0*/  IADD3 R74, P6, PT, R76, R2, RZ ;  /* 0x000000024c4a7210 */ /* 0x002fc40007fde0ff */
[----:B------:R-:W-:Y:S02]  /*2cff0*/  PRMT R78, R78, 0x9910, RZ ;  /* 0x000099104e4e7816 */ /* 0x000fe400000000ff */
[----:B0-----:R-:W-:Y:S02]  /*2d000*/  SHF.R.S32.HI R73, RZ, 0x1f, R76 ;  /* 0x0000001fff497819 */ /* 0x001fe4000001144c */
[----:B------:R-:W-:-:S03]  /*2d010*/  SHF.R.S32.HI R78, RZ, 0x8, R78 ;  /* 0x00000008ff4e7819 */ /* 0x000fc6000001144e */
[----:B------:R-:W-:Y:S01]  /*2d020*/  IMAD.X R75, R73, 0x1, R0, P6 ;  /* 0x00000001494b7824 */ /* 0x000fe200030e0600 */
[----:B------:R-:W-:Y:S01]  /*2d030*/  ISETP.GE.AND P4, PT, R77, UR4, PT ;  /* 0x000000044d007c0c */ /* 0x000fe2000bf86270 */
[----:B------:R-:W0:Y:S01]  /*2d040*/  LDCU UR4, c[0x0][0x39c] ;  /* 0x00007380ff0477ac */ /* 0x000e220008000800 */
[----:B------:R-:W-:Y:S02]  /*2d050*/  PRMT R77, R79, 0x9910, RZ ;  /* 0x000099104f4d7816 */ /* 0x000fe400000000ff */
[----:B------:R3:W-:Y:S01]  /*2d060*/  @P3 STG.E.U8 desc[UR24][R74.64], R78 ;  /* 0x0000004e4a003986 */ /* 0x0007e2000c101118 */
[----:B--2---:R-:W-:-:S03]  /*2d070*/  F2FP.SATFINITE.E5M2.F32.PACK_AB_MERGE_C R79, R7, R6, RZ ;  /* 0x00000006074f723e */ /* 0x004fc600048060ff */
[----:B------:R-:W2:Y:S04]  /*2d080*/  LDL.LU R6, [R1+0x6c0] ;  /* 0x0006c00001067983 */ /* 0x000ea80000300800 */
[----:B------:R-:W2:Y:S01]  /*2d090*/  LDL.LU R7, [R1+0x6c4] ;  /* 0x0006c40001077983 */ /* 0x000ea20000300800 */
[----:B---3--:R-:W-:-:S03]  /*2d0a0*/  F2FP.SATFINITE.E5M2.F32.PACK_AB_MERGE_C R78, R5, R4, RZ ;  /* 0x00000004054e723e */ /* 0x008fc600048060ff */
[----:B------:R-:W3:Y:S04]  /*2d0b0*/  LDL.LU R4, [R1+0x2c0] ;  /* 0x0002c00001047983 */ /* 0x000ee80000300800 */
[----:B------:R-:W3:Y:S01]  /*2d0c0*/  LDL.LU R5, [R1+0x2c4] ;  /* 0x0002c40001057983 */ /* 0x000ee20000300800 */
[----:B------:R-:W-:Y:S01]  /*2d0d0*/  ISETP.LT.AND P2, PT, R70, UR6, !P2 ;  /* 0x0000000646007c0c */ /* 0x000fe2000d741270 */
[----:B------:R-:W1:Y:S01]  /*2d0e0*/  LDCU UR6, c[0x0][0x39c] ;  /* 0x00007380ff0677ac */ /* 0x000e620008000800 */
[----:B------:R-:W-:Y:S02]  /*2d0f0*/  IADD3 R72, P6, PT, R76, R3, RZ ;  /* 0x000000034c487210 */ /* 0x000fe40007fde0ff */
[----:B------:R-:W-:-:S03]  /*2d100*/  SHF.R.S32.HI R77, RZ, 0x8, R77 ;  /* 0x00000008ff4d7819 */ /* 0x000fc6000001144d */
[----:B------:R-:W-:Y:S02]  /*2d110*/  IMAD.X R73, R73, 0x1, R71, P6 ;  /* 0x0000000149497824 */ /* 0x000fe400030e0647 */
[----:B------:R-:W-:Y:S01]  /*2d120*/  VIADD R76, R76, UR60 ;  /* 0x0000003c4c4c7c36 */ /* 0x000fe20008000000 */
[----:B-----5:R-:W-:Y:S01]  /*2d130*/  ISETP.LT.AND P3, PT, R69, UR9, !P1 ;  /* 0x0000000945007c0c */ /* 0x020fe2000cf61270 */
[----:B------:R-:W5:Y:S02]  /*2d140*/  LDCU UR9, c[0x0][0x398] ;  /* 0x00007300ff0977ac */ /* 0x000f640008000800 */
[----:B------:R0:W-:Y:S01]  /*2d150*/  @P2 STG.E.U8 desc[UR24][R72.64], R77 ;  /* 0x0000004d48002986 */ /* 0x0001e2000c101118 */
[----:B----4-:R-:W-:Y:S01]  /*2d160*/  ISETP.LT.AND P2, PT, R70, UR12, !P1 ;  /* 0x0000000c46007c0c */ /* 0x010fe2000cf41270 */
[----:B------:R-:W4:Y:S01]  /*2d170*/  LDCU UR12, c[0x0][0x398] ;  /* 0x00007300ff0c77ac */ /* 0x000f220008000800 */
[----:B------:R-:W-:Y:S02]  /*2d180*/  IADD3 R74, P1, PT, R76, R2, RZ ;  /* 0x000000024c4a7210 */ /* 0x000fe40007f3e0ff */
[----:B0-----:R-:W-:-:S02]  /*2d190*/  SHF.R.S32.HI R73, RZ, 0x1f, R76 ;  /* 0x0000001fff497819 */ /* 0x001fc4000001144c */
[----:B------:R-:W-:Y:S01]  /*2d1a0*/  IADD3 R72, P6, PT, R76, R3, RZ ;  /* 0x000000034c487210 */ /* 0x000fe20007fde0ff */
[----:B------:R-:W-:Y:S02]  /*2d1b0*/  VIADD R77, R68, 0x32 ;  /* 0x00000032444d7836 */ /* 0x000fe40000000000 */
[C---:B------:R-:W-:Y:S02]  /*2d1c0*/  IMAD.X R75, R73.reuse, 0x1, R0, P1 ;  /* 0x00000001494b7824 */ /* 0x040fe400008e0600 */
[----:B------:R-:W-:Y:S01]  /*2d1d0*/  IMAD.X R73, R73, 0x1, R71, P6 ;  /* 0x0000000149497824 */ /* 0x000fe200030e0647 */
[----:B------:R-:W-:Y:S01]  /*2d1e0*/  ISETP.GE.AND P1, PT, R77, UR4, PT ;  /* 0x000000044d007c0c */ /* 0x000fe2000bf26270 */
[----:B------:R-:W0:Y:S01]  /*2d1f0*/  LDCU UR4, c[0x0][0x39c] ;  /* 0x00007380ff0477ac */ /* 0x000e220008000800 */
[----:B------:R-:W-:Y:S01]  /*2d200*/  @P3 STG.E.U8 desc[UR24][R74.64], R79 ;  /* 0x0000004f4a003986 */ /* 0x000fe2000c101118 */
[----:B------:R-:W-:-:S03]  /*2d210*/  VIADD R76, R76, UR60 ;  /* 0x0000003c4c4c7c36 */ /* 0x000fc60008000000 */
[----:B------:R1:W-:Y:S01]  /*2d220*/  @P2 STG.E.U8 desc[UR24][R72.64], R78 ;  /* 0x0000004e48002986 */ /* 0x0003e2000c101118 */
[----:B------:R-:W-:Y:S01]  /*2d230*/  ISETP.LT.AND P3, PT, R69, UR10, !P0 ;  /* 0x0000000a45007c0c */ /* 0x000fe2000c761270 */
[----:B------:R-:W-:Y:S01]  /*2d240*/  VIADD R77, R68, 0x33 ;  /* 0x00000033444d7836 */ /* 0x000fe20000000000 */
[----:B------:R-:W-:Y:S01]  /*2d250*/  ISETP.LT.AND P2, PT, R70, UR14, !P0 ;  /* 0x0000000e46007c0c */ /* 0x000fe2000c741270 */
[----:B------:R-:W0:Y:S01]  /*2d260*/  LDCU UR10, c[0x0][0x398] ;  /* 0x00007300ff0a77ac */ /* 0x000e220008000800 */
[----:B-1----:R-:W-:Y:S01]  /*2d270*/  PRMT R72, R79, 0x9910, RZ ;  /* 0x000099104f487816 */ /* 0x002fe200000000ff */
[----:B------:R-:W1:Y:S01]  /*2d280*/  LDCU UR14, c[0x0][0x398] ;  /* 0x00007300ff0e77ac */ /* 0x000e620008000800 */
[----:B------:R-:W-:Y:S02]  /*2d290*/  PRMT R79, R78, 0x9910, RZ ;  /* 0x000099104e4f7816 */ /* 0x000fe400000000ff */
[----:B------:R-:W-:Y:S01]  /*2d2a0*/  SHF.R.S32.HI R73, RZ, 0x1f, R76 ;  /* 0x0000001fff497819 */ /* 0x000fe2000001144c */
[----:B------:R-:W-:Y:S01]  /*2d2b0*/  IMAD.MOV.U32 R78, RZ, RZ, R72 ;  /* 0x000000ffff4e7224 */ /* 0x000fe200078e0048 */
[----:B------:R-:W-:-:S04]  /*2d2c0*/  IADD3 R74, P0, PT, R76, R2, RZ ;  /* 0x000000024c4a7210 */ /* 0x000fc80007f1e0ff */
[----:B------:R-:W-:Y:S01]  /*2d2d0*/  SHF.R.S32.HI R78, RZ, 0x8, R78 ;  /* 0x00000008ff4e7819 */ /* 0x000fe2000001144e */
[----:B------:R-:W-:Y:S01]  /*2d2e0*/  IMAD.X R75, R73, 0x1, R0, P0 ;  /* 0x00000001494b7824 */ /* 0x000fe200000e0600 */
[----:B0-----:R-:W-:Y:S01]  /*2d2f0*/  ISETP.GE.AND P0, PT, R77, UR4, PT ;  /* 0x000000044d007c0c */ /* 0x001fe2000bf06270 */
[----:B------:R-:W0:Y:S01]  /*2d300*/  LDCU UR4, c[0x0][0x39c] ;  /* 0x00007380ff0477ac */ /* 0x000e220008000800 */
        /* <DEDUP_REMOVED lines=15> */
[----:B----4-:R-:W-:Y:S01]  /*2d400*/  ISETP.LT.AND P5, PT, R70, UR12, !P5 ;  /* 0x0000000c46007c0c */ /* 0x010fe2000efa1270 */
[----:B------:R-:W4:Y:S01]  /*2d410*/  LDCU UR12, c[0x0][0x398] ;  /* 0x00007300ff0c77ac */ /* 0x000f220008000800 */
        /* <DEDUP_REMOVED lines=114> */
[----:B------:R-:W-:-:S04]  /*2db40*/  VIADD R76, R76, UR60 ;  /* 0x0000003c4c4c7c36 */ /* 0x000fc80008000000 */
[----:B------:R0:W-:Y:S01]  /*2db50*/  @P2 STG.E.U8 desc[UR24][R72.64], R77 ;  /* 0x0000004d48002986 */ /* 0x0001e2000c101118 */
[----:B-----5:R-:W-:Y:S01]  /*2db60*/  ISETP.LT.AND P2, PT, R69, UR9, !P1 ;  /* 0x0000000945007c0c */ /* 0x020fe2000cf41270 */
[----:B------:R-:W5:Y:S01]  /*2db70*/  LDCU UR9, c[0x0][0x398] ;  /* 0x00007300ff0977ac */ /* 0x000f620008000800 */
[----:B----4-:R-:W-:Y:S02]  /*2db80*/  ISETP.LT.AND P1, PT, R70, UR12, !P1 ;  /* 0x0000000c46007c0c */ /* 0x010fe4000cf21270 */
[C---:B------:R-:W-:Y:S01]  /*2db90*/  IADD3 R74, P3, PT, R76.reuse, R2, RZ ;  /* 0x000000024c4a7210 */ /* 0x040fe20007f7e0ff */
[----:B------:R-:W4:Y:S01]  /*2dba0*/  LDCU UR12, c[0x0][0x398] ;  /* 0x00007300ff0c77ac */ /* 0x000f220008000800 */
[----:B0-----:R-:W-:Y:S02]  /*2dbb0*/  SHF.R.S32.HI R73, RZ, 0x1f, R76 ;  /* 0x0000001fff497819 */ /* 0x001fe4000001144c */
[----:B------:R-:W-:Y:S01]  /*2dbc0*/  IADD3 R72, P6, PT, R76, R3, RZ ;  /* 0x000000034c487210 */ /* 0x000fe20007fde0ff */
[----:B------:R-:W-:-:S02]  /*2dbd0*/  VIADD R77, R68, 0x3a ;  /* 0x0000003a444d7836 */ /* 0x000fc40000000000 */
        /* <DEDUP_REMOVED lines=27> */
[----:B------:R-:W-:Y:S01]  /*2dd90*/  ISETP.LT.AND P0, PT, R70, UR14, !P0 ;  /* 0x0000000e46007c0c */ /* 0x000fe2000c701270 */
[----:B------:R-:W0:Y:S01]  /*2dda0*/  LDCU UR14, c[0x0][0x398] ;  /* 0x00007300ff0e77ac */ /* 0x000e220008000800 */
[C---:B------:R-:W-:Y:S01]  /*2ddb0*/  IADD3 R72, P6, PT, R76.reuse, R3, RZ ;  /* 0x000000034c487210 */ /* 0x040fe20007fde0ff */
[----:B------:R-:W-:-:S04]  /*2ddc0*/  VIADD R76, R76, UR60 ;  /* 0x0000003c4c4c7c36 */ /* 0x000fc80008000000 */
[----:B------:R-:W-:Y:S01]  /*2ddd0*/  IMAD.X R73, R73, 0x1, R71, P6 ;  /* 0x0000000149497824 */ /* 0x000fe200030e0647 */
[----:B------:R-:W-:Y:S02]  /*2dde0*/  IADD3 R74, P6, PT, R76, R2, RZ ;  /* 0x000000024c4a7210 */ /* 0x000fe40007fde0ff */
[----:B-----5:R-:W-:Y:S01]  /*2ddf0*/  ISETP.LT.AND P1, PT, R69, UR9, !P5 ;  /* 0x0000000945007c0c */ /* 0x020fe2000ef21270 */
[----:B------:R-:W5:Y:S02]  /*2de00*/  LDCU UR9, c[0x0][0x398] ;  /* 0x00007300ff0977ac */ /* 0x000f640008000800 */
[----:B------:R0:W-:Y:S01]  /*2de10*/  @P0 STG.E.U8 desc[UR24][R72.64], R77 ;  /* 0x0000004d48000986 */ /* 0x0001e2000c101118 */
        /* <DEDUP_REMOVED lines=12> */
[----:B-1----:R-:W-:Y:S01]  /*2dee0*/  ISETP.LT.AND P5, PT, R69, UR10, !P4 ;  /* 0x0000000a45007c0c */ /* 0x002fe2000e7a1270 */
[----:B------:R-:W-:Y:S01]  /*2def0*/  VIADD R77, R68, 0x3d ;  /* 0x0000003d444d7836 */ /* 0x000fe20000000000 */
[----:B------:R-:W1:Y:S01]  /*2df00*/  LDCU UR10, c[0x0][0x398] ;  /* 0x00007300ff0a77ac */ /* 0x000e620008000800 */
[----:B----4-:R-:W-:-:S02]  /*2df10*/  IADD3 R74, P6, PT, R76, R2, RZ ;  /* 0x000000024c4a7210 */ /* 0x010fc40007fde0ff */
        /* <DEDUP_REMOVED lines=15> */
[----:B------:R-:W4:Y:S01]  /*2e010*/  LDCU UR6, c[0x0][0x39c] ;  /* 0x00007380ff0677ac */ /* 0x000f220008000800 */
[C---:B------:R-:W-:Y:S01]  /*2e020*/  IADD3 R72, P6, PT, R76.reuse, R3, RZ ;  /* 0x000000034c487210 */ /* 0x040fe20007fde0ff */
[----:B------:R-:W-:Y:S01]  /*2e030*/  VIADD R76, R76, UR60 ;  /* 0x0000003c4c4c7c36 */ /* 0x000fe20008000000 */
[----:B------:R-:W-:-:S03]  /*2e040*/  SHF.R.S32.HI R77, RZ, 0x8, R77 ;  /* 0x00000008ff4d7819 */ /* 0x000fc6000001144d */
[----:B------:R-:W-:Y:S01]  /*2e050*/  IMAD.X R73, R73, 0x1, R71, P6 ;  /* 0x0000000149497824 */ /* 0x000fe200030e0647 */
[----:B-----5:R-:W-:Y:S01]  /*2e060*/  ISETP.LT.AND P5, PT, R69, UR9, !P3 ;  /* 0x0000000945007c0c */ /* 0x020fe2000dfa1270 */
[----:B------:R-:W5:Y:S01]  /*2e070*/  LDCU UR9, c[0x0][0x398] ;  /* 0x00007300ff0977ac */ /* 0x000f620008000800 */
[----:B------:R-:W-:-:S03]  /*2e080*/  ISETP.LT.AND P3, PT, R70, UR12, !P3 ;  /* 0x0000000c46007c0c */ /* 0x000fc6000df61270 */
[----:B------:R0:W-:Y:S01]  /*2e090*/  @P4 STG.E.U8 desc[UR24][R72.64], R77 ;  /* 0x0000004d48004986 */ /* 0x0001e2000c101118 */
[----:B------:R-:W-:Y:S01]  /*2e0a0*/  IADD3 R74, P4, PT, R76, R2, RZ ;  /* 0x000000024c4a7210 */ /* 0x000fe20007f9e0ff */
[----:B------:R-:W1:Y:S01]  /*2e0b0*/  LDCU UR12, c[0x0][0x398] ;  /* 0x00007300ff0c77ac */ /* 0x000e620008000800 */
[----:B0-----:R-:W-:Y:S01]  /*2e0c0*/  SHF.R.S32.HI R73, RZ, 0x1f, R76 ;  /* 0x0000001fff497819 */ /* 0x001fe2000001144c */
[----:B------:R-:W-:Y:S01]  /*2e0d0*/  VIADD R77, R68, 0x3e ;  /* 0x0000003e444d7836 */ /* 0x000fe20000000000 */
[----:B------:R-:W-:-:S03]  /*2e0e0*/  IADD3 R72, P6, PT, R76, R3, RZ ;  /* 0x000000034c487210 */ /* 0x000fc60007fde0ff */
[----:B------:R-:W-:Y:S01]  /*2e0f0*/  IMAD.X R75, R73, 0x1, R0, P4 ;  /* 0x00000001494b7824 */ /* 0x000fe200020e0600 */
[----:B------:R-:W-:Y:S01]  /*2e100*/  ISETP.GE.AND P4, PT, R77, UR4, PT ;  /* 0x000000044d007c0c */ /* 0x000fe2000bf86270 */
[----:B------:R-:W-:Y:S01]  /*2e110*/  IMAD.X R73, R73, 0x1, R71, P6 ;  /* 0x0000000149497824 */ /* 0x000fe200030e0647 */
[----:B------:R-:W0:Y:S01]  /*2e120*/  LDCU UR4, c[0x0][0x39c] ;  /* 0x00007380ff0477ac */ /* 0x000e220008000800 */
[----:B------:R-:W-:Y:S01]  /*2e130*/  VIADD R76, R76, UR60 ;  /* 0x0000003c4c4c7c36 */ /* 0x000fe20008000000 */
[----:B------:R4:W-:Y:S01]  /*2e140*/  @P5 STG.E.U8 desc[UR24][R74.64], R79 ;  /* 0x0000004f4a005986 */ /* 0x0009e2000c101118 */
[----:B-1----:R-:W-:Y:S01]  /*2e150*/  ISETP.LT.AND P5, PT, R69, UR10, !P2 ;  /* 0x0000000a45007c0c */ /* 0x002fe2000d7a1270 */
[----:B------:R-:W-:Y:S01]  /*2e160*/  VIADD R77, R68, 0x3f ;  /* 0x0000003f444d7836 */ /* 0x000fe20000000000 */
[----:B------:R-:W-:Y:S01]  /*2e170*/  ISETP.LT.AND P2, PT, R70, UR14, !P2 ;  /* 0x0000000e46007c0c */ /* 0x000fe2000d741270 */
[----:B------:R1:W-:Y:S01]  /*2e180*/  @P3 STG.E.U8 desc[UR24][R72.64], R78 ;  /* 0x0000004e48003986 */ /* 0x0003e2000c101118 */
[----:B------:R-:W0:Y:S01]  /*2e190*/  LDCU UR10, c[0x0][0x398] ;  /* 0x00007300ff0a77ac */ /* 0x000e220008000800 */
[----:B------:R-:W0:Y:S01]  /*2e1a0*/  LDCU UR14, c[0x0][0x398] ;  /* 0x00007300ff0e77ac */ /* 0x000e220008000800 */
[----:B----4-:R-:W-:-:S02]  /*2e1b0*/  IADD3 R74, P3, PT, R76, R2, RZ ;  /* 0x000000024c4a7210 */ /* 0x010fc40007f7e0ff */
[----:B------:R-:W-:Y:S02]  /*2e1c0*/  PRMT R79, R79, 0x9910, RZ ;  /* 0x000099104f4f7816 */ /* 0x000fe400000000ff */
[----:B-1----:R-:W-:Y:S02]  /*2e1d0*/  SHF.R.S32.HI R73, RZ, 0x1f, R76 ;  /* 0x0000001fff497819 */ /* 0x002fe4000001144c */
[----:B------:R-:W-:Y:S02]  /*2e1e0*/  IADD3 R72, P6, PT, R76, R3, RZ ;  /* 0x000000034c487210 */ /* 0x000fe40007fde0ff */
[----:B------:R-:W-:Y:S01]  /*2e1f0*/  PRMT R78, R78, 0x9910, RZ ;  /* 0x000099104e4e7816 */ /* 0x000fe200000000ff */
[C---:B------:R-:W-:Y:S01]  /*2e200*/  IMAD.X R75, R73.reuse, 0x1, R0, P3 ;  /* 0x00000001494b7824 */ /* 0x040fe200018e0600 */
[----:B------:R-:W-:Y:S01]  /*2e210*/  SHF.R.S32.HI R79, RZ, 0x8, R79 ;  /* 0x00000008ff4f7819 */ /* 0x000fe2000001144f */
[----:B------:R-:W-:Y:S01]  /*2e220*/  IMAD.X R73, R73, 0x1, R71, P6 ;  /* 0x0000000149497824 */ /* 0x000fe200030e0647 */
[----:B------:R-:W-:Y:S01]  /*2e230*/  SHF.R.S32.HI R78, RZ, 0x8, R78 ;  /* 0x00000008ff4e7819 */ /* 0x000fe2000001144e */
[----:B------:R-:W-:-:S02]  /*2e240*/  VIADD R76, R76, UR60 ;  /* 0x0000003c4c4c7c36 */ /* 0x000fc40008000000 */
[----:B------:R1:W-:Y:S01]  /*2e250*/  @P5 STG.E.U8 desc[UR24][R74.64], R79 ;  /* 0x0000004f4a005986 */ /* 0x0003e2000c101118 */
[----:B-----5:R-:W-:Y:S01]  /*2e260*/  ISETP.LT.AND P5, PT, R69, UR9, !P0 ;  /* 0x0000000945007c0c */ /* 0x020fe2000c7a1270 */
[----:B------:R-:W4:Y:S02]  /*2e270*/  LDCU UR9, c[0x0][0x398] ;  /* 0x00007300ff0977ac */ /* 0x000f240008000800 */
[----:B------:R5:W-:Y:S01]  /*2e280*/  @P2 STG.E.U8 desc[UR24][R72.64], R78 ;  /* 0x0000004e48002986 */ /* 0x000be2000c101118 */
[----:B------:R-:W-:Y:S01]  /*2e290*/  ISETP.LT.AND P2, PT, R70, UR12, !P0 ;  /* 0x0000000c46007c0c */ /* 0x000fe2000c741270 */
[----:B------:R-:W2:Y:S01]  /*2e2a0*/  LDCU UR12, c[0x0][0x398] ;  /* 0x00007300ff0c77ac */ /* 0x000ea20008000800 */
[----:B0-----:R-:W-:Y:S01]  /*2e2b0*/  ISETP.GE.AND P3, PT, R77, UR4, PT ;  /* 0x000000044d007c0c */ /* 0x001fe2000bf66270 */
[----:B------:R-:W-:Y:S01]  /*2e2c0*/  VIADD R77, R68, 0x40 ;  /* 0x00000040444d7836 */ /* 0x000fe20000000000 */
[----:B------:R-:W0:Y:S01]  /*2e2d0*/  LDCU UR4, c[0x0][0x39c] ;  /* 0x00007380ff0477ac */ /* 0x000e220008000800 */
[----:B-1----:R-:W-:-:S02]  /*2e2e0*/  IADD3 R74, P0, PT, R76, R2, RZ ;  /* 0x000000024c4a7210 */ /* 0x002fc40007f1e0ff */
[----:B-----5:R-:W-:-:S05]  /*2e2f0*/  SHF.R.S32.HI R73, RZ, 0x1f, R76 ;  /* 0x0000001fff497819 */ /* 0x020fca000001144c */
[----:B------:R-:W-:Y:S01]  /*2e300*/  IMAD.X R75, R73, 0x1, R0, P0 ;  /* 0x00000001494b7824 */ /* 0x000fe200000e0600 */
[----:B------:R-:W-:Y:S01]  /*2e310*/  ISETP.GE.AND P0, PT, R77, UR6, PT ;  /* 0x000000064d007c0c */ /* 0x000fe2000bf06270 */
[----:B------:R-:W1:Y:S01]  /*2e320*/  LDCU UR6, c[0x0][0x39c] ;  /* 0x00007380ff0677ac */ /* 0x000e620008000800 */
[----:B--2---:R-:W-:Y:S02]  /*2e330*/  F2FP.SATFINITE.E5M2.F32.PACK_AB_MERGE_C R77, R7, R6, RZ ;  /* 0x00000006074d723e */ /* 0x004fe400048060ff */
[----:B------:R-:W2:Y:S04]  /*2e340*/  LDL.LU R6, [R1+0x6f8] ;  /* 0x0006f80001067983 */ /* 0x000ea80000300800 */
[----:B------:R-:W2:Y:S01]  /*2e350*/  LDL.LU R7, [R1+0x6fc] ;  /* 0x0006fc0001077983 */ /* 0x000ea20000300800 */
[----:B---3--:R-:W-:-:S03]  /*2e360*/  F2FP.SATFINITE.E5M2.F32.PACK_AB_MERGE_C R78, R5, R4, RZ ;  /* 0x00000004054e723e */ /* 0x008fc600048060ff */
[----:B------:R-:W3:Y:S04]  /*2e370*/  LDL.LU R4, [R1+0x2f8] ;  /* 0x0002f80001047983 */ /* 0x000ee80000300800 */
[----:B------:R-:W3:Y:S04]  /*2e380*/  LDL.LU R5, [R1+0x2fc] ;  /* 0x0002fc0001057983 */ /* 0x000ee80000300800 */
[----:B------:R-:W5:Y:S04]  /*2e390*/  LDL.LU R12, [R1+0x500] ;  /* 0x00050000010c7983 */ /* 0x000f680000300800 */
[----:B------:R-:W5:Y:S04]  /*2e3a0*/  LDL.LU R13, [R1+0x504] ;  /* 0x00050400010d7983 */ /* 0x000f680000300800 */
[----:B------:R-:W5:Y:S04]  /*2e3b0*/  LDL.LU R10, [R1+0x100] ;  /* 0x00010000010a7983 */ /* 0x000f680000300800 */
[----:B------:R-:W5:Y:S01]  /*2e3c0*/  LDL.LU R11, [R1+0x104] ;  /* 0x00010400010b7983 */ /* 0x000f620000300800 */
[----:B------:R-:W-:-:S03]  /*2e3d0*/  IADD3 R72, P6, PT, R76, R3, RZ ;  /* 0x000000034c487210 */ /* 0x000fc60007fde0ff */
[----:B------:R0:W-:Y:S02]  /*2e3e0*/  @P5 STG.E.U8 desc[UR24][R74.64], R77 ;  /* 0x0000004d4a005986 */ /* 0x0001e4000c101118 */
[----:B------:R-:W-:Y:S01]  /*2e3f0*/  IMAD.X R73, R73, 0x1, R71, P6 ;  /* 0x0000000149497824 */ /* 0x000fe200030e0647 */
[----:B------:R-:W-:Y:S01]  /*2e400*/  ISETP.LT.AND P5, PT, R69, UR10, !P1 ;  /* 0x0000000a45007c0c */ /* 0x000fe2000cfa1270 */
[----:B------:R-:W1:Y:S01]  /*2e410*/  LDCU UR10, c[0x0][0x398] ;  /* 0x00007300ff0a77ac */ /* 0x000e620008000800 */
[----:B------:R-:W5:Y:S04]  /*2e420*/  LDL.LU R8, [R1+0x588] ;  /* 0x0005880001087983 */ /* 0x000f680000300800 */
[----:B------:R4:W-:Y:S01]  /*2e430*/  @P2 STG.E.U8 desc[UR24][R72.64], R78 ;  /* 0x0000004e48002986 */ /* 0x0009e2000c101118 */
[----:B0-----:R-:W-:Y:S01]  /*2e440*/  VIADD R74, R76, UR60 ;  /* 0x0000003c4c4a7c36 */ /* 0x001fe20008000000 */
[----:B------:R-:W-:-:S02]  /*2e450*/  PRMT R76, R77, 0x9910, RZ ;  /* 0x000099104d4c7816 */ /* 0x000fc400000000ff */
[----:B------:R-:W5:Y:S02]  /*2e460*/  LDL.LU R9, [R1+0x58c] ;  /* 0x00058c0001097983 */ /* 0x000f640000300800 */
[----:B------:R-:W-:Y:S01]  /*2e470*/  SHF.R.S32.HI R75, RZ, 0x1f, R74 ;  /* 0x0000001fff4b7819 */ /* 0x000fe2000001144a */
[----:B----4-:R-:W-:Y:S01]  /*2e480*/  VIADD R73, R68, 0x41 ;  /* 0x0000004144497836 */ /* 0x010fe20000000000 */
[----:B------:R-:W-:Y:S02]  /*2e490*/  IADD3 R72, P6, PT, R74, R2, RZ ;  /* 0x000000024a487210 */ /* 0x000fe40007fde0ff */
[----:B------:R-:W-:Y:S02]  /*2e4a0*/  SHF.R.S32.HI R76, RZ, 0x8, R76 ;  /* 0x00000008ff4c7819 */ /* 0x000fe4000001144c */
[----:B------:R-:W-:Y:S01]  /*2e4b0*/  ISETP.GE.AND P2, PT, R73, UR4, PT ;  /* 0x0000000449007c0c */ /* 0x000fe2000bf46270 */
[----:B------:R-:W-:Y:S01]  /*2e4c0*/  IMAD.X R73, R75, 0x1, R0, P6 ;  /* 0x000000014b497824 */ /* 0x000fe200030e0600 */
[----:B------:R-:W-:Y:S01]  /*2e4d0*/  ISETP.LT.AND P1, PT, R70, UR9, !P1 ;  /* 0x0000000946007c0c */ /* 0x000fe2000cf21270 */
[----:B------:R-:W0:Y:S03]  /*2e4e0*/  LDCU UR9, c[0x0][0x398] ;  /* 0x00007300ff0977ac */ /* 0x000e260008000800 */
[----:B------:R4:W-:Y:S01]  /*2e4f0*/  @P5 STG.E.U8 desc[UR24][R72.64], R76 ;  /* 0x0000004c48005986 */ /* 0x0009e2000c101118 */
[----:B------:R-:W-:Y:S01]  /*2e500*/  PRMT R77, R78, 0x9910, RZ ;  /* 0x000099104e4d7816 */ /* 0x000fe200000000ff */
[----:B------:R-:W0:Y:S01]  /*2e510*/  LDCU UR4, c[0x0][0x39c] ;  /* 0x00007380ff0477ac */ /* 0x000e220008000800 */
[----:B----4-:R-:W-:Y:S01]  /*2e520*/  IADD3 R72, P5, PT, R74, R3, RZ ;  /* 0x000000034a487210 */ /* 0x010fe20007fbe0ff */
[----:B------:R-:W-:-:S04]  /*2e530*/  VIADD R76, R68, 0x42 ;  /* 0x00000042444c7836 */ /* 0x000fc80000000000 */
[----:B------:R-:W-:Y:S01]  /*2e540*/  IMAD.X R73, R75, 0x1, R71, P5 ;  /* 0x000000014b497824 */ /* 0x000fe200028e0647 */
[----:B------:R-:W-:Y:S02]  /*2e550*/  SHF.R.S32.HI R75, RZ, 0x8, R77 ;  /* 0x00000008ff4b7819 */ /* 0x000fe4000001144d */
[----:B-1----:R-:W-:Y:S01]  /*2e560*/  ISETP.GE.AND P5, PT, R76, UR6, PT ;  /* 0x000000064c007c0c */ /* 0x002fe2000bfa6270 */
[----:B------:R-:W-:Y:S01]  /*2e570*/  VIADD R76, R74, UR60 ;  /* 0x0000003c4a4c7c36 */ /* 0x000fe20008000000 */
[----:B------:R-:W1:Y:S01]  /*2e580*/  LDCU UR6, c[0x0][0x398] ;  /* 0x00007300ff0677ac */ /* 0x000e620008000800 */
[----:B------:R4:W-:Y:S01]  /*2e590*/  @P1 STG.E.U8 desc[UR24][R72.64], R75 ;  /* 0x0000004b48001986 */ /* 0x0009e2000c101118 */
[----:B------:R-:W-:Y:S02]  /*2e5a0*/  ISETP.LT.AND P1, PT, R69, UR12, !P4 ;  /* 0x0000000c45007c0c */ /* 0x000fe4000e721270 */
[----:B------:R-:W-:Y:S01]  /*2e5b0*/  IADD3 R74, P6, PT, R76, R2, RZ ;  /* 0x000000024c4a7210 */ /* 0x000fe20007fde0ff */
[----:B------:R-:W-:Y:S01]  /*2e5c0*/  VIADD R77, R68, 0x43 ;  /* 0x00000043444d7836 */ /* 0x000fe20000000000 */
[----:B------:R-:W-:Y:S01]  /*2e5d0*/  ISETP.LT.AND P4, PT, R70, UR10, !P4 ;  /* 0x0000000a46007c0c */ /* 0x000fe2000e781270 */
[----:B------:R-:W0:Y:S01]  /*2e5e0*/  LDCU UR10, c[0x0][0x398] ;  /* 0x00007300ff0a77ac */ /* 0x000e220008000800 */
[----:B------:R-:W0:Y:S01]  /*2e5f0*/  LDCU UR12, c[0x0][0x398] ;  /* 0x00007300ff0c77ac */ /* 0x000e220008000800 */
[----:B----4-:R-:W-:-:S05]  /*2e600*/  SHF.R.S32.HI R73, RZ, 0x1f, R76 ;  /* 0x0000001fff497819 */ /* 0x010fca000001144c */
[----:B------:R-:W-:Y:S01]  /*2e610*/  IMAD.X R75, R73, 0x1, R0, P6 ;  /* 0x00000001494b7824 */ /* 0x000fe200030e0600 */
[C---:B------:R-:W-:Y:S01]  /*2e620*/  IADD3 R72, P6, PT, R76.reuse, R3, RZ ;  /* 0x000000034c487210 */ /* 0x040fe20007fde0ff */
[----:B------:R-:W-:-:S04]  /*2e630*/  VIADD R76, R76, UR60 ;  /* 0x0000003c4c4c7c36 */ /* 0x000fc80008000000 */
[----:B------:R-:W-:Y:S01]  /*2e640*/  IMAD.X R73, R73, 0x1, R71, P6 ;  /* 0x0000000149497824 */ /* 0x000fe200030e0647 */
[----:B--2---:R-:W-:Y:S02]  /*2e650*/  F2FP.SATFINITE.E5M2.F32.PACK_AB_MERGE_C R78, R7, R6, RZ ;  /* 0x00000006074e723e */ /* 0x004fe400048060ff */
[----:B------:R-:W2:Y:S01]  /*2e660*/  LDL.LU R6, [R1+0x598] ;  /* 0x0005980001067983 */ /* 0x000ea20000300800 */
[----:B---3--:R-:W-:-:S03]  /*2e670*/  F2FP.SATFINITE.E5M2.F32.PACK_AB_MERGE_C R79, R5, R4, RZ ;  /* 0x00000004054f723e */ /* 0x008fc600048060ff */
[----:B------:R3:W-:Y:S04]  /*2e680*/  @P1 STG.E.U8 desc[UR24][R74.64], R78 ;  /* 0x0000004e4a001986 */ /* 0x0007e8000c101118 */
[----:B------:R4:W-:Y:S01]  /*2e690*/  @P4 STG.E.U8 desc[UR24][R72.64], R79 ;  /* 0x0000004f48004986 */ /* 0x0009e2000c101118 */
[----:B------:R-:W-:Y:S01]  /*2e6a0*/  ISETP.LT.AND P4, PT, R69, UR14, !P3 ;  /* 0x0000000e45007c0c */ /* 0x000fe2000df81270 */
[----:B------:R-:W1:Y:S01]  /*2e6b0*/  LDCU UR14, c[0x0][0x398] ;  /* 0x00007300ff0e77ac */ /* 0x000e620008000800 */
[----:B0-----:R-:W-:Y:S01]  /*2e6c0*/  ISETP.LT.AND P3, PT, R70, UR9, !P3 ;  /* 0x0000000946007c0c */ /* 0x001fe2000df61270 */
[----:B------:R-:W2:Y:S01]  /*2e6d0*/  LDL.LU R7, [R1+0x59c] ;  /* 0x00059c0001077983 */ /* 0x000ea20000300800 */
[----:B---3--:R-:W-:-:S03]  /*2e6e0*/  IADD3 R74, P6, PT, R76, R2, RZ ;  /* 0x000000024c4a7210 */ /* 0x008fc60007fde0ff */
[----:B------:R-:W3:Y:S01]  /*2e6f0*/  LDL.LU R4, [R1+0x190] ;  /* 0x0001900001047983 */ /* 0x000ee20000300800 */
[----:B------:R-:W-:Y:S01]  /*2e700*/  ISETP.GE.AND P1, PT, R77, UR4, PT ;  /* 0x000000044d007c0c */ /* 0x000fe2000bf26270 */
[----:B------:R-:W0:Y:S01]  /*2e710*/  LDCU UR4, c[0x0][0x39c] ;  /* 0x00007380ff0477ac */ /* 0x000e220008000800 */
[----:B----4-:R-:W-:Y:S01]  /*2e720*/  SHF.R.S32.HI R73, RZ, 0x1f, R76 ;  /* 0x0000001fff497819 */ /* 0x010fe2000001144c */
[----:B------:R-:W3:Y:S01]  /*2e730*/  LDL.LU R5, [R1+0x194] ;  /* 0x0001940001057983 */ /* 0x000ee20000300800 */
[----:B------:R-:W-:Y:S01]  /*2e740*/  PRMT R78, R78, 0x9910, RZ ;  /* 0x000099104e4e7816 */ /* 0x000fe200000000ff */
[----:B------:R-:W4:Y:S02]  /*2e750*/  LDCU UR9, c[0x0][0x398] ;  /* 0x00007300ff0977ac */ /* 0x000f240008000800 */
[----:B------:R-:W-:Y:S01]  /*2e760*/  IMAD.X R75, R73, 0x1, R0, P6 ;  /* 0x00000001494b7824 */ /* 0x000fe200030e0600 */
[----:B------:R-:W-:Y:S02]  /*2e770*/  IADD3 R72, P6, PT, R76, R3, RZ ;  /* 0x000000034c487210 */ /* 0x000fe40007fde0ff */
[----:B------:R-:W-:-:S02]  /*2e780*/  PRMT R77, R79, 0x9910, RZ ;  /* 0x000099104f4d7816 */ /* 0x000fc400000000ff */
[----:B------:R-:W-:Y:S01]  /*2e790*/  SHF.R.S32.HI R78, RZ, 0x8, R78 ;  /* 0x00000008ff4e7819 */ /* 0x000fe2000001144e */
[----:B------:R-:W-:Y:S01]  /*2e7a0*/  IMAD.X R73, R73, 0x1, R71, P6 ;  /* 0x0000000149497824 */ /* 0x000fe200030e0647 */
[----:B------:R-:W-:Y:S01]  /*2e7b0*/  SHF.R.S32.HI R77, RZ, 0x8, R77 ;  /* 0x00000008ff4d7819 */ /* 0x000fe2000001144d */
[----:B------:R-:W-:Y:S02]  /*2e7c0*/  VIADD R76, R76, UR60 ;  /* 0x0000003c4c4c7c36 */ /* 0x000fe40008000000 */
[----:B------:R0:W-:Y:S01]  /*2e7d0*/  @P4 STG.E.U8 desc[UR24][R74.64], R78 ;  /* 0x0000004e4a004986 */ /* 0x0001e2000c101118 */
[----:B------:R-:W-:Y:S01]  /*2e7e0*/  ISETP.LT.AND P4, PT, R69, UR16, !P0 ;  /* 0x0000001045007c0c */ /* 0x000fe2000c781270 */
[----:B------:R-:W2:Y:S02]  /*2e7f0*/  LDCU UR16, c[0x0][0x398] ;  /* 0x00007300ff1077ac */ /* 0x000ea40008000800 */
[----:B------:R4:W-:Y:S01]  /*2e800*/  @P3 STG.E.U8 desc[UR24][R72.64], R77 ;  /* 0x0000004d48003986 */ /* 0x0009e2000c101118 */
[----:B-1----:R-:W-:Y:S01]  /*2e810*/  ISETP.LT.AND P3, PT, R70, UR6, !P0 ;  /* 0x0000000646007c0c */ /* 0x002fe2000c761270 */
[----:B------:R-:W1:Y:S01]  /*2e820*/  LDCU UR6, c[0x0][0x39c] ;  /* 0x00007380ff0677ac */ /* 0x000e620008000800 */
[----:B0-----:R-:W-:-:S02]  /*2e830*/  IADD3 R74, P0, PT, R76, R2, RZ ;  /* 0x000000024c4a7210 */ /* 0x001fc40007f1e0ff */
[----:B----4-:R-:W-:Y:S01]  /*2e840*/  SHF.R.S32.HI R73, RZ, 0x1f, R76 ;  /* 0x0000001fff497819 */ /* 0x010fe2000001144c */
[----:B------:R-:W-:-:S04]  /*2e850*/  VIADD R77, R68, 0x44 ;  /* 0x00000044444d7836 */ /* 0x000fc80000000000 */
[----:B------:R-:W-:Y:S01]  /*2e860*/  IMAD.X R75, R73, 0x1, R0, P0 ;  /* 0x00000001494b7824 */ /* 0x000fe200000e0600 */
[----:B------:R-:W-:Y:S01]  /*2e870*/  ISETP.GE.AND P0, PT, R77, UR4, PT ;  /* 0x000000044d007c0c */ /* 0x000fe2000bf06270 */
[----:B------:R-:W0:Y:S01]  /*2e880*/  LDCU UR4, c[0x0][0x39c] ;  /* 0x00007380ff0477ac */ /* 0x000e220008000800 */
[----:B-----5:R-:W-:Y:S02]  /*2e890*/  F2FP.SATFINITE.E5M2.F32.PACK_AB_MERGE_C R77, R13, R12, RZ ;  /* 0x0000000c0d4d723e */ /* 0x020fe400048060ff */
[----:B------:R-:W4:Y:S01]  /*2e8a0*/  LDL.LU R12, [R1+0x508] ;  /* 0x00050800010c7983 */ /* 0x000f220000300800 */
[----:B------:R-:W-:-:S03]  /*2e8b0*/  F2FP.SATFINITE.E5M2.F32.PACK_AB_MERGE_C R78, R11, R10, RZ ;  /* 0x0000000a0b4e723e */ /* 0x000fc600048060ff */
[----:B------:R-:W4:Y:S04]  /*2e8c0*/  LDL.LU R13, [R1+0x50c] ;  /* 0x00050c00010d7983 */ /* 0x000f280000300800 */
[----:B------:R-:W5:Y:S04]  /*2e8d0*/  LDL.LU R10, [R1+0x108] ;  /* 0x00010800010a7983 */ /* 0x000f680000300800 */
[----:B------:R-:W5:Y:S01]  /*2e8e0*/  LDL.LU R11, [R1+0x10c] ;  /* 0x00010c00010b7983 */ /* 0x000f620000300800 */
[----:B------:R-:W-:-:S03]  /*2e8f0*/  IADD3 R72, P6, PT, R76, R3, RZ ;  /* 0x000000034c487210 */ /* 0x000fc60007fde0ff */
[----:B------:R0:W-:Y:S02]  /*2e900*/  @P4 STG.E.U8 desc[UR24][R74.64], R77 ;  /* 0x0000004d4a004986 */ /* 0x0001e4000c101118 */
[----:B------:R-:W-:-:S05]  /*2e910*/  IMAD.X R73, R73, 0x1, R71, P6 ;  /* 0x0000000149497824 */ /* 0x000fca00030e0647 */
[----:B------:R1:W-:Y:S01]  /*2e920*/  @P3 STG.E.U8 desc[UR24][R72.64], R78 ;  /* 0x0000004e48003986 */ /* 0x0003e2000c101118 */
[----:B0-----:R-:W-:Y:S01]  /*2e930*/  VIADD R74, R76, UR60 ;  /* 0x0000003c4c4a7c36 */ /* 0x001fe20008000000 */
[----:B------:R-:W-:Y:S02]  /*2e940*/  PRMT R76, R77, 0x9910, RZ ;  /* 0x000099104d4c7816 */ /* 0x000fe400000000ff */
[----:B------:R-:W-:Y:S02]  /*2e950*/  PRMT R77, R78, 0x9910, RZ ;  /* 0x000099104e4d7816 */ /* 0x000fe400000000ff */
[----:B------:R-:W-:Y:S01]  /*2e960*/  ISETP.LT.AND P4, PT, R69, UR10, !P2 ;  /* 0x0000000a45007c0c */ /* 0x000fe2000d781270 */
[----:B------:R-:W0:Y:S01]  /*2e970*/  LDCU UR10, c[0x0][0x398] ;  /* 0x00007300ff0a77ac */ /* 0x000e220008000800 */
[----:B-1----:R-:W-:Y:S01]  /*2e980*/  VIADD R73, R68, 0x45 ;  /* 0x0000004544497836 */ /* 0x002fe20000000000 */
[----:B------:R-:W-:Y:S02]  /*2e990*/  SHF.R.S32.HI R75, RZ, 0x1f, R74 ;  /* 0x0000001fff4b7819 */ /* 0x000fe4000001144a */
[----:B------:R-:W-:-:S02]  /*2e9a0*/  IADD3 R72, P6, PT, R74, R2, RZ ;  /* 0x000000024a487210 */ /* 0x000fc40007fde0ff */
[----:B------:R-:W-:Y:S01]  /*2e9b0*/  ISETP.GE.AND P3, PT, R73, UR4, PT ;  /* 0x0000000449007c0c */ /* 0x000fe2000bf66270 */
[----:B------:R-:W1:Y:S01]  /*2e9c0*/  LDCU UR4, c[0x0][0x39c] ;  /* 0x00007380ff0477ac */ /* 0x000e620008000800 */
[----:B------:R-:W-:Y:S01]  /*2e9d0*/  SHF.R.S32.HI R76, RZ, 0x8, R76 ;  /* 0x00000008ff4c7819 */ /* 0x000fe2000001144c */
[----:B------:R-:W-:Y:S01]  /*2e9e0*/  IMAD.X R73, R75, 0x1, R0, P6 ;  /* 0x000000014b497824 */ /* 0x000fe200030e0600 */
[----:B------:R-:W-:Y:S01]  /*2e9f0*/  ISETP.LT.AND P2, PT, R70, UR12, !P2 ;  /* 0x0000000c46007c0c */ /* 0x000fe2000d741270 */
[----:B------:R-:W0:Y:S03]  /*2ea00*/  LDCU UR12, c[0x0][0x398] ;  /* 0x00007300ff0c77ac */ /* 0x000e260008000800 */
[----:B------:R0:W-:Y:S01]  /*2ea10*/  @P4 STG.E.U8 desc[UR24][R72.64], R76 ;  /* 0x0000004c48004986 */ /* 0x0001e2000c101118 */
[----:B----4-:R-:W-:-:S03]  /*2ea20*/  F2FP.SATFINITE.E5M2.F32.PACK_AB_MERGE_C R78, R13, R12, RZ ;  /* 0x0000000c0d4e723e */ /* 0x010fc600048060ff */
[----:B------:R-:W4:Y:S04]  /*2ea30*/  LDL.LU R12, [R1+0x510] ;  /* 0x00051000010c7983 */ /* 0x000f280000300800 */
[----:B------:R-:W4:Y:S01]  /*2ea40*/  LDL.LU R13, [R1+0x514] ;  /* 0x00051400010d7983 */ /* 0x000f220000300800 */
[----:B-----5:R-:W-:-:S03]  /*2ea50*/  F2FP.SATFINITE.E5M2.F32.PACK_AB_MERGE_C R79, R11, R10, RZ ;  /* 0x0000000a0b4f723e */ /* 0x020fc600048060ff */
[----:B------:R-:W5:Y:S04]  /*2ea60*/  LDL.LU R10, [R1+0x110] ;  /* 0x00011000010a7983 */ /* 0x000f680000300800 */
[----:B------:R-:W5:Y:S01]  /*2ea70*/  LDL.LU R11, [R1+0x114] ;  /* 0x00011400010b7983 */ /* 0x000f620000300800 */
[----:B0-----:R-:W-:Y:S01]  /*2ea80*/  IADD3 R72, P4, PT, R74, R3, RZ ;  /* 0x000000034a487210 */ /* 0x001fe20007f9e0ff */
[----:B------:R-:W-:-:S04]  /*2ea90*/  VIADD R76, R68, 0x46 ;  /* 0x00000046444c7836 */ /* 0x000fc80000000000 */
[----:B------:R-:W-:Y:S01]  /*2eaa0*/  IMAD.X R73, R75, 0x1, R71, P4 ;  /* 0x000000014b497824 */ /* 0x000fe200020e0647 */
[----:B------:R-:W-:Y:S02]  /*2eab0*/  SHF.R.S32.HI R75, RZ, 0x8, R77 ;  /* 0x00000008ff4b7819 */ /* 0x000fe4000001144d */
[----:B------:R-:W-:Y:S01]  /*2eac0*/  ISETP.GE.AND P4, PT, R76, UR6, PT ;  /* 0x000000064c007c0c */ /* 0x000fe2000bf86270 */
[----:B------:R-:W-:Y:S01]  /*2ead0*/  VIADD R76, R74, UR60 ;  /* 0x0000003c4a4c7c36 */ /* 0x000fe20008000000 */
[----:B------:R-:W0:Y:S01]  /*2eae0*/  LDCU UR6, c[0x0][0x39c] ;  /* 0x00007380ff0677ac */ /* 0x000e220008000800 */
[----:B------:R1:W-:Y:S01]  /*2eaf0*/  @P2 STG.E.U8 desc[UR24][R72.64], R75 ;  /* 0x0000004b48002986 */ /* 0x0003e2000c101118 */
[----:B------:R-:W-:Y:S02]  /*2eb00*/  ISETP.LT.AND P2, PT, R69, UR18, !P5 ;  /* 0x0000001245007c0c */ /* 0x000fe4000ef41270 */
[----:B------:R-:W-:Y:S01]  /*2eb10*/  IADD3 R74, P6, PT, R76, R2, RZ ;  /* 0x000000024c4a7210 */ /* 0x000fe20007fde0ff */
[----:B------:R-:W-:Y:S01]  /*2eb20*/  VIADD R77, R68, 0x47 ;  /* 0x00000047444d7836 */ /* 0x000fe20000000000 */
[----:B------:R-:W-:Y:S01]  /*2eb30*/  ISETP.LT.AND P5, PT, R70, UR20, !P5 ;  /* 0x0000001446007c0c */ /* 0x000fe2000efa1270 */
[----:B------:R-:W0:Y:S01]  /*2eb40*/  LDCU UR18, c[0x0][0x398] ;  /* 0x00007300ff1277ac */ /* 0x000e220008000800 */
[----:B------:R-:W0:Y:S01]  /*2eb50*/  LDCU UR20, c[0x0][0x398] ;  /* 0x00007300ff1477ac */ /* 0x000e220008000800 */
[----:B-1----:R-:W-:-:S05]  /*2eb60*/  SHF.R.S32.HI R73, RZ, 0x1f, R76 ;  /* 0x0000001fff497819 */ /* 0x002fca000001144c */
[----:B------:R-:W-:Y:S01]  /*2eb70*/  IMAD.X R75, R73, 0x1, R0, P6 ;  /* 0x00000001494b7824 */ /* 0x000fe200030e0600 */
[C---:B------:R-:W-:Y:S01]  /*2eb80*/  IADD3 R72, P6, PT, R76.reuse, R3, RZ ;  /* 0x000000034c487210 */ /* 0x040fe20007fde0ff */
[----:B------:R-:W-:-:S04]  /*2eb90*/  VIADD R76, R76, UR60 ;  /* 0x0000003c4c4c7c36 */ /* 0x000fc80008000000 */
[----:B------:R-:W-:Y:S01]  /*2eba0*/  IMAD.X R73, R73, 0x1, R71, P6 ;  /* 0x0000000149497824 */ /* 0x000fe200030e0647 */
[----:B------:R1:W-:Y:S04]  /*2ebb0*/  @P2 STG.E.U8 desc[UR24][R74.64], R78 ;  /* 0x0000004e4a002986 */ /* 0x0003e8000c101118 */
[----:B------:R0:W-:Y:S01]  /*2ebc0*/  @P5 STG.E.U8 desc[UR24][R72.64], R79 ;  /* 0x0000004f48005986 */ /* 0x0001e2000c101118 */
[----:B------:R-:W-:Y:S01]  /*2ebd0*/  ISETP.LT.AND P5, PT, R69, UR9, !P1 ;  /* 0x0000000945007c0c */ /* 0x000fe2000cfa1270 */
[----:B------:R-:W2:Y:S01]  /*2ebe0*/  LDCU UR9, c[0x0][0x39c] ;  /* 0x00007380ff0977ac */ /* 0x000ea20008000800 */
[----:B------:R-:W-:Y:S02]  /*2ebf0*/  ISETP.LT.AND P1, PT, R70, UR14, !P1 ;  /* 0x0000000e46007c0c */ /* 0x000fe4000cf21270 */
[----:B-1----:R-:W-:Y:S01]  /*2ec00*/  IADD3 R74, P6, PT, R76, R2, RZ ;  /* 0x000000024c4a7210 */ /* 0x002fe20007fde0ff */
[----:B------:R-:W1:Y:S01]  /*2ec10*/  LDCU UR14, c[0x0][0x398] ;  /* 0x00007300ff0e77ac */ /* 0x000e620008000800 */
[----:B0-----:R-:W-:-:S02]  /*2ec20*/  SHF.R.S32.HI R73, RZ, 0x1f, R76 ;  /* 0x0000001fff497819 */ /* 0x001fc4000001144c */
[----:B------:R-:W-:Y:S01]  /*2ec30*/  ISETP.GE.AND P2, PT, R77, UR4, PT ;  /* 0x000000044d007c0c */ /* 0x000fe2000bf46270 */
[----:B------:R-:W0:Y:S01]  /*2ec40*/  LDCU UR4, c[0x0][0x39c] ;  /* 0x00007380ff0477ac */ /* 0x000e220008000800 */
[----:B------:R-:W-:Y:S01]  /*2ec50*/  PRMT R78, R78, 0x9910, RZ ;  /* 0x000099104e4e7816 */ /* 0x000fe200000000ff */
[----:B------:R-:W-:Y:S01]  /*2ec60*/  IMAD.X R75, R73, 0x1, R0, P6 ;  /* 0x00000001494b7824 */ /* 0x000fe200030e0600 */
[C---:B------:R-:W-:Y:S02]  /*2ec70*/  IADD3 R72, P6, PT, R76.reuse, R3, RZ ;  /* 0x000000034c487210 */ /* 0x040fe40007fde0ff */
[----:B------:R-:W-:Y:S02]  /*2ec80*/  PRMT R77, R79, 0x9910, RZ ;  /* 0x000099104f4d7816 */ /* 0x000fe400000000ff */
[----:B------:R-:W-:Y:S01]  /*2ec90*/  SHF.R.S32.HI R78, RZ, 0x8, R78 ;  /* 0x00000008ff4e7819 */ /* 0x000fe2000001144e */
[----:B------:R-:W-:Y:S01]  /*2eca0*/  IMAD.X R73, R73, 0x1, R71, P6 ;  /* 0x0000000149497824 */ /* 0x000fe200030e0647 */
[----:B------:R-:W-:Y:S01]  /*2ecb0*/  SHF.R.S32.HI R77, RZ, 0x8, R77 ;  /* 0x00000008ff4d7819 */ /* 0x000fe2000001144d */
[----:B------:R-:W-:-:S02]  /*2ecc0*/  VIADD R76, R76, UR60 ;  /* 0x0000003c4c4c7c36 */ /* 0x000fc40008000000 */
[----:B------:R0:W-:Y:S01]  /*2ecd0*/  @P5 STG.E.U8 desc[UR24][R74.64], R78 ;  /* 0x0000004e4a005986 */ /* 0x0001e2000c101118 */
[----:B--2---:R-:W-:Y:S01]  /*2ece0*/  ISETP.LT.AND P5, PT, R69, UR16, !P0 ;  /* 0x0000001045007c0c */ /* 0x004fe2000c7a1270 */
[----:B------:R-:W2:Y:S02]  /*2ecf0*/  LDCU UR16, c[0x0][0x398] ;  /* 0x00007300ff1077ac */ /* 0x000ea40008000800 */
[----:B------:R1:W-:Y:S01]  /*2ed00*/  @P1 STG.E.U8 desc[UR24][R72.64], R77 ;  /* 0x0000004d48001986 */ /* 0x0003e2000c101118 */
[----:B------:R-:W-:Y:S01]  /*2ed10*/  ISETP.LT.AND P1, PT, R70, UR22, !P0 ;  /* 0x0000001646007c0c */ /* 0x000fe2000c721270 */
[----:B------:R-:W2:Y:S01]  /*2ed20*/  LDCU UR22, c[0x0][0x398] ;  /* 0x00007300ff1677ac */ /* 0x000ea20008000800 */
[----:B0-----:R-:W-:Y:S02]  /*2ed30*/  IADD3 R74, P0, PT, R76, R2, RZ ;  /* 0x000000024c4a7210 */ /* 0x001fe40007f1e0ff */
[----:B-1----:R-:W-:Y:S01]  /*2ed40*/  SHF.R.S32.HI R73, RZ, 0x1f, R76 ;  /* 0x0000001fff497819 */ /* 0x002fe2000001144c */
[----:B------:R-:W-:-:S04]  /*2ed50*/  VIADD R77, R68, 0x48 ;  /* 0x00000048444d7836 */ /* 0x000fc80000000000 */
[----:B------:R-:W-:Y:S01]  /*2ed60*/  IMAD.X R75, R73, 0x1, R0, P0 ;  /* 0x00000001494b7824 */ /* 0x000fe200000e0600 */
[----:B------:R-:W-:Y:S01]  /*2ed70*/  ISETP.GE.AND P0, PT, R77, UR6, PT ;  /* 0x000000064d007c0c */ /* 0x000fe2000bf06270 */
[----:B------:R-:W0:Y:S01]  /*2ed80*/  LDCU UR6, c[0x0][0x39c] ;  /* 0x00007380ff0677ac */ /* 0x000e220008000800 */
[----:B----4-:R-:W-:Y:S02]  /*2ed90*/  F2FP.SATFINITE.E5M2.F32.PACK_AB_MERGE_C R77, R13, R12, RZ ;  /* 0x0000000c0d4d723e */ /* 0x010fe400048060ff */
[----:B------:R-:W4:Y:S04]  /*2eda0*/  LDL.LU R12, [R1+0x518] ;  /* 0x00051800010c7983 */ /* 0x000f280000300800 */
[----:B------:R-:W4:Y:S01]  /*2edb0*/  LDL.LU R13, [R1+0x51c] ;  /* 0x00051c00010d7983 */ /* 0x000f220000300800 */
[----:B-----5:R-:W-:-:S03]  /*2edc0*/  F2FP.SATFINITE.E5M2.F32.PACK_AB_MERGE_C R78, R11, R10, RZ ;  /* 0x0000000a0b4e723e */ /* 0x020fc600048060ff */
[----:B------:R-:W5:Y:S04]  /*2edd0*/  LDL.LU R10, [R1+0x118] ;  /* 0x00011800010a7983 */ /* 0x000f680000300800 */
[----:B------:R-:W5:Y:S01]  /*2ede0*/  LDL.LU R11, [R1+0x11c] ;  /* 0x00011c00010b7983 */ /* 0x000f620000300800 */
[----:B------:R-:W-:-:S03]  /*2edf0*/  IADD3 R72, P6, PT, R76, R3, RZ ;  /* 0x000000034c487210 */ /* 0x000fc60007fde0ff */
[----:B------:R1:W-:Y:S02]  /*2ee00*/  @P5 STG.E.U8 desc[UR24][R74.64], R77 ;  /* 0x0000004d4a005986 */ /* 0x0003e4000c101118 */
[----:B------:R-:W-:-:S05]  /*2ee10*/  IMAD.X R73, R73, 0x1, R71, P6 ;  /* 0x0000000149497824 */ /* 0x000fca00030e0647 */
[----:B------:R0:W-:Y:S01]  /*2ee20*/  @P1 STG.E.U8 desc[UR24][R72.64], R78 ;  /* 0x0000004e48001986 */ /* 0x0001e2000c101118 */
[----:B-1----:R-:W-:Y:S01]  /*2ee30*/  VIADD R74, R76, UR60 ;  /* 0x0000003c4c4a7c36 */ /* 0x002fe20008000000 */
[----:B------:R-:W-:Y:S02]  /*2ee40*/  PRMT R76, R77, 0x9910, RZ ;  /* 0x000099104d4c7816 */ /* 0x000fe400000000ff */
[----:B------:R-:W-:Y:S02]  /*2ee50*/  PRMT R77, R78, 0x9910, RZ ;  /* 0x000099104e4d7816 */ /* 0x000fe400000000ff */
[----:B------:R-:W-:Y:S01]  /*2ee60*/  ISETP.LT.AND P5, PT, R69, UR10, !P3 ;  /* 0x0000000a45007c0c */ /* 0x000fe2000dfa1270 */
[----:B------:R-:W1:Y:S01]  /*2ee70*/  LDCU UR10, c[0x0][0x39c] ;  /* 0x00007380ff0a77ac */ /* 0x000e620008000800 */
[----:B0-----:R-:W-:Y:S01]  /*2ee80*/  VIADD R73, R68, 0x49 ;  /* 0x0000004944497836 */ /* 0x001fe20000000000 */
[----:B------:R-:W-:Y:S02]  /*2ee90*/  SHF.R.S32.HI R75, RZ, 0x1f, R74 ;  /* 0x0000001fff4b7819 */ /* 0x000fe4000001144a */
[----:B------:R-:W-:-:S02]  /*2eea0*/  IADD3 R72, P6, PT, R74, R2, RZ ;  /* 0x000000024a487210 */ /* 0x000fc40007fde0ff */
[----:B------:R-:W-:Y:S01]  /*2eeb0*/  ISETP.GE.AND P1, PT, R73, UR4, PT ;  /* 0x0000000449007c0c */ /* 0x000fe2000bf26270 */
[----:B------:R-:W0:Y:S01]  /*2eec0*/  LDCU UR4, c[0x0][0x39c] ;  /* 0x00007380ff0477ac */ /* 0x000e220008000800 */
        /* <DEDUP_REMOVED lines=49> */
[----:B------:R-:W-:Y:S01]  /*2f1e0*/  ISETP.LT.AND P4, PT, R69, UR30, !P0 ;  /* 0x0000001e45007c0c */ /* 0x000fe2000c781270 */
[----:B------:R-:W1:Y:S02]  /*2f1f0*/  LDCU UR30, c[0x0][0x398] ;  /* 0x00007300ff1e77ac */ /* 0x000e640008000800 */
[----:B------:R2:W-:Y:S01]  /*2f200*/  @P2 STG.E.U8 desc[UR24][R72.64], R77 ;  /* 0x0000004d48002986 */ /* 0x0005e2000c101118 */
[----:B------:R-:W-:Y:S01]  /*2f210*/  ISETP.LT.AND P2, PT, R70, UR31, !P0 ;  /* 0x0000001f46007c0c */ /* 0x000fe2000c741270 */
[----:B------:R-:W1:Y:S01]  /*2f220*/  LDCU UR31, c[0x0][0x398] ;  /* 0x00007300ff1f77ac */ /* 0x000e620008000800 */
[----:B0-----:R-:W-:Y:S02]  /*2f230*/  IADD3 R74, P0, PT, R76, R2, RZ ;  /* 0x000000024c4a7210 */ /* 0x001fe40007f1e0ff */
[----:B--2---:R-:W-:Y:S01]  /*2f240*/  SHF.R.S32.HI R73, RZ, 0x1f, R76 ;  /* 0x0000001fff497819 */ /* 0x004fe2000001144c */
[----:B------:R-:W-:-:S04]  /*2f250*/  VIADD R77, R68, 0x4c ;  /* 0x0000004c444d7836 */ /* 0x000fc80000000000 */
[----:B------:R-:W-:Y:S01]  /*2f260*/  IMAD.X R75, R73, 0x1, R0, P0 ;  /* 0x00000001494b7824 */ /* 0x000fe200000e0600 */
[----:B------:R-:W-:Y:S01]  /*2f270*/  ISETP.GE.AND P0, PT, R77, UR4, PT ;  /* 0x000000044d007c0c */ /* 0x000fe2000bf06270 */
[----:B------:R-:W0:Y:S01]  /*2f280*/  LDCU UR4, c[0x0][0x39c] ;  /* 0x00007380ff0477ac */ /* 0x000e220008000800 */
[----:B----4-:R-:W-:Y:S02]  /*2f290*/  F2FP.SATFINITE.E5M2.F32.PACK_AB_MERGE_C R77, R13, R12, RZ ;  /* 0x0000000c0d4d723e */ /* 0x010fe400048060ff */
[----:B------:R-:W2:Y:S04]  /*2f2a0*/  LDL.LU R12, [R1+0x528] ;  /* 0x00052800010c7983 */ /* 0x000ea80000300800 */
[----:B------:R-:W2:Y:S01]  /*2f2b0*/  LDL.LU R13, [R1+0x52c] ;  /* 0x00052c00010d7983 */ /* 0x000ea20000300800 */
[----:B-----5:R-:W-:-:S03]  /*2f2c0*/  F2FP.SATFINITE.E5M2.F32.PACK_AB_MERGE_C R78, R11, R10, RZ ;  /* 0x0000000a0b4e723e */ /* 0x020fc600048060ff */
[----:B------:R-:W4:Y:S04]  /*2f2d0*/  LDL.LU R10, [R1+0x128] ;  /* 0x00012800010a7983 */ /* 0x000f280000300800 */
[----:B------:R-:W4:Y:S01]  /*2f2e0*/  LDL.LU R11, [R1+0x12c] ;  /* 0x00012c00010b7983 */ /* 0x000f220000300800 */
[----:B------:R-:W-:-:S03]  /*2f2f0*/  IADD3 R72, P6, PT, R76, R3, RZ ;  /* 0x000000034c487210 */ /* 0x000fc60007fde0ff */
[----:B------:R5:W-:Y:S02]  /*2f300*/  @P4 STG.E.U8 desc[UR24][R74.64], R77 ;  /* 0x0000004d4a004986 */ /* 0x000be4000c101118 */
[----:B------:R-:W-:-:S05]  /*2f310*/  IMAD.X R73, R73, 0x1, R71, P6 ;  /* 0x0000000149497824 */ /* 0x000fca00030e0647 */
[----:B------:R0:W-:Y:S01]  /*2f320*/  @P2 STG.E.U8 desc[UR24][R72.64], R78 ;  /* 0x0000004e48002986 */ /* 0x0001e2000c101118 */
[----:B-----5:R-:W-:Y:S01]  /*2f330*/  VIADD R74, R76, UR60 ;  /* 0x0000003c4c4a7c36 */ /* 0x020fe20008000000 */
[----:B------:R-:W-:Y:S02]  /*2f340*/  PRMT R76, R77, 0x9910, RZ ;  /* 0x000099104d4c7816 */ /* 0x000fe400000000ff */
[----:B------:R-:W-:Y:S02]  /*2f350*/  PRMT R77, R78, 0x9910, RZ ;  /* 0x000099104e4d7816 */ /* 0x000fe400000000ff */
[----:B------:R-:W-:Y:S01]  /*2f360*/  ISETP.LT.AND P4, PT, R69, UR14, !P1 ;  /* 0x0000000e45007c0c */ /* 0x000fe2000cf81270 */
[----:B------:R-:W5:Y:S01]  /*2f370*/  LDCU UR14, c[0x0][0x398] ;  /* 0x00007300ff0e77ac */ /* 0x000f620008000800 */
        /* <DEDUP_REMOVED lines=10> */
[----:B--2---:R-:W-:-:S03]  /*2f420*/  F2FP.SATFINITE.E5M2.F32.PACK_AB_MERGE_C R78, R13, R12, RZ ;  /* 0x0000000c0d4e723e */ /* 0x004fc600048060ff */
[----:B------:R-:W2:Y:S04]  /*2f430*/  LDL.LU R12, [R1+0x530] ;  /* 0x00053000010c7983 */ /* 0x000ea80000300800 */
[----:B------:R-:W2:Y:S01]  /*2f440*/  LDL.LU R13, [R1+0x534] ;  /* 0x00053400010d7983 */ /* 0x000ea20000300800 */
[----:B----4-:R-:W-:-:S03]  /*2f450*/  F2FP.SATFINITE.E5M2.F32.PACK_AB_MERGE_C R79, R11, R10, RZ ;  /* 0x0000000a0b4f723e */ /* 0x010fc600048060ff */
[----:B------:R-:W4:Y:S04]  /*2f460*/  LDL.LU R10, [R1+0x130] ;  /* 0x00013000010a7983 */ /* 0x000f280000300800 */
[----:B------:R-:W4:Y:S01]  /*2f470*/  LDL.LU R11, [R1+0x134] ;  /* 0x00013400010b7983 */ /* 0x000f220000300800 */
        /* <DEDUP_REMOVED lines=44> */
[----:B---3--:R-:W-:Y:S01]  /*2f740*/  SHF.R.S32.HI R73, RZ, 0x1f, R76 ;  /* 0x0000001fff497819 */ /* 0x008fe2000001144c */
[----:B------:R-:W-:-:S04]  /*2f750*/  VIADD R77, R68, 0x50 ;  /* 0x00000050444d7836 */ /* 0x000fc80000000000 */
[----:B------:R-:W-:Y:S01]  /*2f760*/  IMAD.X R75, R73, 0x1, R0, P0 ;  /* 0x00000001494b7824 */ /* 0x000fe200000e0600 */
[----:B------:R-:W-:Y:S01]  /*2f770*/  ISETP.GE.AND P0, PT, R77, UR4, PT ;  /* 0x000000044d007c0c */ /* 0x000fe2000bf06270 */
[----:B------:R-:W0:Y:S01]  /*2f780*/  LDCU UR4, c[0x0][0x398] ;  /* 0x00007300ff0477ac */ /* 0x000e220008000800 */
[----:B--2---:R-:W-:Y:S02]  /*2f790*/  F2FP.SATFINITE.E5M2.F32.PACK_AB_MERGE_C R77, R13, R12, RZ ;  /* 0x0000000c0d4d723e */ /* 0x004fe400048060ff */
[----:B------:R-:W2:Y:S04]  /*2f7a0*/  LDL.LU R12, [R1+0x538] ;  /* 0x00053800010c7983 */ /* 0x000ea80000300800 */
[----:B------:R-:W2:Y:S01]  /*2f7b0*/  LDL.LU R13, [R1+0x53c] ;  /* 0x00053c00010d7983 */ /* 0x000ea20000300800 */
[----:B----4-:R-:W-:-:S03]  /*2f7c0*/  F2FP.SATFINITE.E5M2.F32.PACK_AB_MERGE_C R78, R11, R10, RZ ;  /* 0x0000000a0b4e723e */ /* 0x010fc600048060ff */
[----:B------:R-:W3:Y:S04]  /*2f7d0*/  LDL.LU R10, [R1+0x138] ;  /* 0x00013800010a7983 */ /* 0x000ee80000300800 */
[----:B------:R-:W3:Y:S01]  /*2f7e0*/  LDL.LU R11, [R1+0x13c] ;  /* 0x00013c00010b7983 */ /* 0x000ee20000300800 */
[----:B------:R-:W-:-:S03]  /*2f7f0*/  IADD3 R72, P6, PT, R76, R3, RZ ;  /* 0x000000034c487210 */ /* 0x000fc60007fde0ff */
[----:B------:R4:W-:Y:S02]  /*2f800*/  @P5 STG.E.U8 desc[UR24][R74.64], R77 ;  /* 0x0000004d4a005986 */ /* 0x0009e4000c101118 */
[----:B------:R-:W-:-:S05]  /*2f810*/  IMAD.X R73, R73, 0x1, R71, P6 ;  /* 0x0000000149497824 */ /* 0x000fca00030e0647 */
[----:B------:R0:W-:Y:S01]  /*2f820*/  @P3 STG.E.U8 desc[UR24][R72.64], R78 ;  /* 0x0000004e48003986 */ /* 0x0001e2000c101118 */
[----:B----4-:R-:W-:Y:S01]  /*2f830*/  VIADD R74, R76, UR60 ;  /* 0x0000003c4c4a7c36 */ /* 0x010fe20008000000 */
[----:B------:R-:W-:Y:S02]  /*2f840*/  PRMT R76, R77, 0x9910, RZ ;  /* 0x000099104d4c7816 */ /* 0x000fe400000000ff */
[----:B------:R-:W-:Y:S02]  /*2f850*/  PRMT R77, R78, 0x9910, RZ ;  /* 0x000099104e4d7816 */ /* 0x000fe400000000ff */
[----:B------:R-:W-:Y:S01]  /*2f860*/  ISETP.LT.AND P5, PT, R69, UR36, !P2 ;  /* 0x0000002445007c0c */ /* 0x000fe2000d7a1270 */
[----:B------:R-:W4:Y:S01]  /*2f870*/  LDCU UR36, c[0x0][0x39c] ;  /* 0x00007380ff2477ac */ /* 0x000f220008000800 */
        /* <DEDUP_REMOVED lines=13> */
[----:B---3--:R-:W-:-:S03]  /*2f950*/  F2FP.SATFINITE.E5M2.F32.PACK_AB_MERGE_C R79, R11, R10, RZ ;  /* 0x0000000a0b4f723e */ /* 0x008fc600048060ff */
[----:B------:R-:W3:Y:S04]  /*2f960*/  LDL.LU R10, [R1+0x140] ;  /* 0x00014000010a7983 */ /* 0x000ee80000300800 */
[----:B------:R-:W3:Y:S01]  /*2f970*/  LDL.LU R11, [R1+0x144] ;  /* 0x00014400010b7983 */ /* 0x000ee20000300800 */
        /* <DEDUP_REMOVED lines=44> */
[----:B----4-:R-:W-:Y:S01]  /*2fc40*/  SHF.R.S32.HI R73, RZ, 0x1f, R76 ;  /* 0x0000001fff497819 */ /* 0x010fe2000001144c */
[----:B------:R-:W-:-:S04]  /*2fc50*/  VIADD R77, R68, 0x54 ;  /* 0x00000054444d7836 */ /* 0x000fc80000000000 */
[----:B------:R-:W-:Y:S01]  /*2fc60*/  IMAD.X R75, R73, 0x1, R0, P0 ;  /* 0x00000001494b7824 */ /* 0x000fe200000e0600 */
[----:B------:R-:W-:Y:S01]  /*2fc70*/  ISETP.GE.AND P0, PT, R77, UR10, PT ;  /* 0x0000000a4d007c0c */ /* 0x000fe2000bf06270 */
[----:B------:R-:W0:Y:S01]  /*2fc80*/  LDCU UR10, c[0x0][0x398] ;  /* 0x00007300ff0a77ac */ /* 0x000e220008000800 */
[----:B--2---:R-:W-:Y:S02]  /*2fc90*/  F2FP.SATFINITE.E5M2.F32.PACK_AB_MERGE_C R77, R13, R12, RZ ;  /* 0x0000000c0d4d723e */ /* 0x004fe400048060ff */
[----:B------:R-:W2:Y:S04]  /*2fca0*/  LDL.LU R12, [R1+0x548] ;  /* 0x00054800010c7983 */ /* 0x000ea80000300800 */
[----:B------:R-:W2:Y:S01]  /*2fcb0*/  LDL.LU R13, [R1+0x54c] ;  /* 0x00054c00010d7983 */ /* 0x000ea20000300800 */
[----:B---3--:R-:W-:-:S03]  /*2fcc0*/  F2FP.SATFINITE.E5M2.F32.PACK_AB_MERGE_C R78, R11, R10, RZ ;  /* 0x0000000a0b4e723e */ /* 0x008fc600048060ff */
        /* <DEDUP_REMOVED lines=169> */
[----:B-----5:R-:W-:Y:S01]  /*30760*/  ISETP.LT.AND P3, PT, R69, UR14, !P2 ;  /* 0x0000000e45007c0c */ /* 0x020fe2000d761270 */
        /* <DEDUP_REMOVED lines=9> */
[----:B------:R-:W5:Y:S03]  /*30800*/  LDCU UR9, c[0x0][0x39c] ;  /* 0x00007380ff0977ac */ /* 0x000f660008000800 */
        /* <DEDUP_REMOVED lines=44> */
[----:B------:R0:W-:Y:S04]  /*30ad0*/  @P5 STG.E.U8 desc[UR24][R74.64], R78 ;  /* 0x0000004e4a005986 */ /* 0x0001e8000c101118 */
[----:B------:R1:W-:Y:S01]  /*30ae0*/  @P1 STG.E.U8 desc[UR24][R72.64], R77 ;  /* 0x0000004d48001986 */ /* 0x0003e2000c101118 */
[----:B0-----:R-:W-:Y:S02]  /*30af0*/  IADD3 R74, P1, PT, R76, R2, RZ ;  /* 0x000000024c4a7210 */ /* 0x001fe40007f3e0ff */
[----:B-1----:R-:W-:Y:S01]  /*30b00*/  SHF.R.S32.HI R73, RZ, 0x1f, R76 ;  /* 0x0000001fff497819 */ /* 0x002fe2000001144c */
        /* <DEDUP_REMOVED lines=10> */
[----:B------:R-:W-:Y:S01]  /*30bb0*/  ISETP.LT.AND P5, PT, R69, UR16, !P0 ;  /* 0x0000001045007c0c */ /* 0x000fe2000c7a1270 */
[----:B------:R-:W1:Y:S01]  /*30bc0*/  LDCU UR16, c[0x0][0x39c] ;  /* 0x00007380ff1077ac */ /* 0x000e620008000800 */
[----:B------:R-:W-:Y:S02]  /*30bd0*/  ISETP.LT.AND P0, PT, R70, UR18, !P0 ;  /* 0x0000001246007c0c */ /* 0x000fe4000c701270 */
[C---:B------:R-:W-:Y:S01]  /*30be0*/  IADD3 R72, P6, PT, R76.reuse, R3, RZ ;  /* 0x000000034c487210 */ /* 0x040fe20007fde0ff */
[----:B------:R-:W0:Y:S04]  /*30bf0*/  LDCU UR18, c[0x0][0x39c] ;  /* 0x00007380ff1277ac */ /* 0x000e280008000800 */
[----:B------:R-:W-:Y:S01]  /*30c00*/  IMAD.X R73, R73, 0x1, R71, P6 ;  /* 0x0000000149497824 */ /* 0x000fe200030e0647 */
[----:B------:R-:W-:Y:S01]  /*30c10*/  ISETP.LT.AND P6, PT, R69, UR26, !P4 ;  /* 0x0000001a45007c0c */ /* 0x000fe2000e7c1270 */
[----:B------:R-:W0:Y:S02]  /*30c20*/  LDCU UR26, c[0x0][0x39c] ;  /* 0x00007380ff1a77ac */ /* 0x000e240008000800 */
[----:B------:R1:W-:Y:S04]  /*30c30*/  @P5 STG.E.U8 desc[UR24][R74.64], R77 ;  /* 0x0000004d4a005986 */ /* 0x0003e8000c101118 */
[----:B------:R0:W-:Y:S01]  /*30c40*/  @P0 STG.E.U8 desc[UR24][R72.64], R78 ;  /* 0x0000004e48000986 */ /* 0x0001e2000c101118 */
[----:B-1----:R-:W-:Y:S01]  /*30c50*/  VIADD R74, R76, UR60 ;  /* 0x0000003c4c4a7c36 */ /* 0x002fe20008000000 */
[----:B------:R-:W-:Y:S01]  /*30c60*/  PRMT R76, R77, 0x9910, RZ ;  /* 0x000099104d4c7816 */ /* 0x000fe200000000ff */
[----:B0-----:R-:W-:-:S03]  /*30c70*/  VIADD R73, R68, 0xfc ;  /* 0x000000fc44497836 */ /* 0x001fc60000000000 */
[----:B------:R-:W-:Y:S02]  /*30c80*/  SHF.R.S32.HI R75, RZ, 0x1f, R74 ;  /* 0x0000001fff4b7819 */ /* 0x000fe4000001144a */
[C---:B------:R-:W-:Y:S02]  /*30c90*/  IADD3 R72, P5, PT, R74.reuse, R2, RZ ;  /* 0x000000024a487210 */ /* 0x040fe40007fbe0ff */
[----:B------:R-:W-:Y:S01]  /*30ca0*/  ISETP.GE.AND P0, PT, R73, UR27, PT ;  /* 0x0000001b49007c0c */ /* 0x000fe2000bf06270 */
[----:B------:R-:W-:Y:S01]  /*30cb0*/  VIADD R80, R74, UR60 ;  /* 0x0000003c4a507c36 */ /* 0x000fe20008000000 */
[----:B------:R-:W-:Y:S01]  /*30cc0*/  SHF.R.S32.HI R76, RZ, 0x8, R76 ;  /* 0x00000008ff4c7819 */ /* 0x000fe2000001144c */
[----:B------:R-:W-:Y:S01]  /*30cd0*/  IMAD.X R73, R75, 0x1, R0, P5 ;  /* 0x000000014b497824 */ /* 0x000fe200028e0600 */
[----:B------:R-:W-:Y:S01]  /*30ce0*/  ISETP.LT.AND P5, PT, R70, UR28, !P4 ;  /* 0x0000001c46007c0c */ /* 0x000fe2000e7a1270 */
[----:B------:R-:W0:Y:S03]  /*30cf0*/  LDCU UR27, c[0x0][0x39c] ;  /* 0x00007380ff1b77ac */ /* 0x000e260008000800 */
[----:B------:R1:W-:Y:S01]  /*30d00*/  @P6 STG.E.U8 desc[UR24][R72.64], R76 ;  /* 0x0000004c48006986 */ /* 0x0003e2000c101118 */
[----:B------:R-:W-:Y:S01]  /*30d10*/  PRMT R77, R78, 0x9910, RZ ;  /* 0x000099104e4d7816 */ /* 0x000fe200000000ff */
[----:B------:R-:W0:Y:S01]  /*30d20*/  LDCU UR28, c[0x0][0x39c] ;  /* 0x00007380ff1c77ac */ /* 0x000e220008000800 */
[----:B-1----:R-:W-:-:S02]  /*30d30*/  IADD3 R72, P4, PT, R74, R3, RZ ;  /* 0x000000034a487210 */ /* 0x002fc40007f9e0ff */
[----:B--2---:R-:W-:Y:S02]  /*30d40*/  F2FP.SATFINITE.E5M2.F32.PACK_AB_MERGE_C R84, R13, R12, RZ ;  /* 0x0000000c0d54723e */ /* 0x004fe400048060ff */
[----:B------:R-:W2:Y:S04]  /*30d50*/  LDL.LU R12, [R1+0x580] ;  /* 0x00058000010c7983 */ /* 0x000ea80000300800 */
[----:B------:R-:W2:Y:S01]  /*30d60*/  LDL.LU R13, [R1+0x584] ;  /* 0x00058400010d7983 */ /* 0x000ea20000300800 */
[----:B---3--:R-:W-:-:S03]  /*30d70*/  F2FP.SATFINITE.E5M2.F32.PACK_AB_MERGE_C R90, R11, R10, RZ ;  /* 0x0000000a0b5a723e */ /* 0x008fc600048060ff */
[----:B------:R-:W3:Y:S04]  /*30d80*/  LDL.LU R10, [R1+0x180] ;  /* 0x00018000010a7983 */ /* 0x000ee80000300800 */
[----:B------:R-:W3:Y:S01]  /*30d90*/  LDL.LU R11, [R1+0x184] ;  /* 0x00018400010b7983 */ /* 0x000ee20000300800 */
[----:B------:R-:W-:Y:S01]  /*30da0*/  IMAD.X R73, R75, 0x1, R71, P4 ;  /* 0x000000014b497824 */ /* 0x000fe200020e0647 */
[----:B------:R-:W-:Y:S02]  /*30db0*/  SHF.R.S32.HI R75, RZ, 0x8, R77 ;  /* 0x00000008ff4b7819 */ /* 0x000fe4000001144d */
[----:B------:R-:W-:-:S03]  /*30dc0*/  IADD3 R74, P6, PT, R80, R2, RZ ;  /* 0x00000002504a7210 */ /* 0x000fc60007fde0ff */
[----:B------:R1:W-:Y:S01]  /*30dd0*/  @P5 STG.E.U8 desc[UR24][R72.64], R75 ;  /* 0x0000004b48005986 */ /* 0x0003e2000c101118 */
[----:B------:R-:W-:Y:S01]  /*30de0*/  ISETP.LT.AND P5, PT, R69, UR30, !P3 ;  /* 0x0000001e45007c0c */ /* 0x000fe2000dfa1270 */
[----:B------:R-:W-:Y:S01]  /*30df0*/  VIADD R76, R68, 0x5f ;  /* 0x0000005f444c7836 */ /* 0x000fe20000000000 */
[----:B------:R-:W-:Y:S01]  /*30e00*/  ISETP.LT.AND P3, PT, R70, UR31, !P3 ;  /* 0x0000001f46007c0c */ /* 0x000fe2000df61270 */
[----:B------:R-:W0:Y:S01]  /*30e10*/  LDCU UR30, c[0x0][0x39c] ;  /* 0x00007380ff1e77ac */ /* 0x000e220008000800 */
[----:B-1----:R-:W-:Y:S01]  /*30e20*/  SHF.R.S32.HI R73, RZ, 0x1f, R80 ;  /* 0x0000001fff497819 */ /* 0x002fe20000011450 */
[----:B------:R-:W1:Y:S04]  /*30e30*/  LDCU UR31, c[0x0][0x39c] ;  /* 0x00007380ff1f77ac */ /* 0x000e680008000800 */
[----:B------:R-:W-:Y:S01]  /*30e40*/  IMAD.X R75, R73, 0x1, R0, P6 ;  /* 0x00000001494b7824 */ /* 0x000fe200030e0600 */
[----:B------:R-:W-:-:S02]  /*30e50*/  IADD3 R72, P6, PT, R80, R3, RZ ;  /* 0x0000000350487210 */ /* 0x000fc40007fde0ff */
[----:B------:R-:W-:Y:S01]  /*30e60*/  ISETP.GE.AND P4, PT, R76, UR33, PT ;  /* 0x000000214c007c0c */ /* 0x000fe2000bf86270 */
[----:B------:R-:W-:Y:S01]  /*30e70*/  VIADD R76, R68, 0x60 ;  /* 0x00000060444c7836 */ /* 0x000fe20000000000 */
[----:B------:R0:W-:Y:S01]  /*30e80*/  @P5 STG.E.U8 desc[UR24][R74.64], R84 ;  /* 0x000000544a005986 */ /* 0x0001e2000c101118 */
[----:B------:R-:W-:Y:S01]  /*30e90*/  IMAD.X R73, R73, 0x1, R71, P6 ;  /* 0x0000000149497824 */ /* 0x000fe200030e0647 */
[----:B------:R-:W-:Y:S01]  /*30ea0*/  PRMT R89, R84, 0x9910, RZ ;  /* 0x0000991054597816 */ /* 0x000fe200000000ff */
[----:B------:R-:W-:Y:S01]  /*30eb0*/  VIADD R80, R80, UR60 ;  /* 0x0000003c50507c36 */ /* 0x000fe20008000000 */
[----:B------:R-:W-:Y:S01]  /*30ec0*/  ISETP.GE.AND P5, PT, R76, UR32, PT ;  /* 0x000000204c007c0c */ /* 0x000fe2000bfa6270 */
[----:B------:R-:W1:Y:S01]  /*30ed0*/  LDCU UR32, c[0x0][0x39c] ;  /* 0x00007380ff2077ac */ /* 0x000e620008000800 */
[----:B------:R4:W-:Y:S01]  /*30ee0*/  @P3 STG.E.U8 desc[UR24][R72.64], R90 ;  /* 0x0000005a48003986 */ /* 0x0009e2000c101118 */
[C---:B------:R-:W-:Y:S01]  /*30ef0*/  VIADD R76, R80.reuse, UR60 ;  /* 0x0000003c504c7c36 */ /* 0x040fe20008000000 */
[----:B------:R-:W-:Y:S01]  /*30f00*/  IADD3 R82, P3, PT, R80, R2, RZ ;  /* 0x0000000250527210 */ /* 0x000fe20007f7e0ff */
[----:B------:R-:W1:Y:S03]  /*30f10*/  LDCU UR33, c[0x0][0x39c] ;  /* 0x00007380ff2177ac */ /* 0x000e660008000800 */
[----:B0-----:R-:W-:-:S02]  /*30f20*/  SHF.R.S32.HI R74, RZ, 0x1f, R76 ;  /* 0x0000001fff4a7819 */ /* 0x001fc4000001144c */
[----:B----4-:R-:W-:Y:S02]  /*30f30*/  SHF.R.S32.HI R73, RZ, 0x1f, R80 ;  /* 0x0000001fff497819 */ /* 0x010fe40000011450 */
[-C--:B------:R-:W-:Y:S01]  /*30f40*/  IADD3 R80, P6, PT, R80, R3.reuse, RZ ;  /* 0x0000000350507210 */ /* 0x080fe20007fde0ff */
[C---:B------:R-:W-:Y:S02]  /*30f50*/  VIADD R72, R76.reuse, UR60 ;  /* 0x0000003c4c487c36 */ /* 0x040fe40008000000 */
[C---:B------:R-:W-:Y:S01]  /*30f60*/  IMAD.X R83, R73.reuse, 0x1, R0, P3 ;  /* 0x0000000149537824 */ /* 0x040fe200018e0600 */
[C---:B------:R-:W-:Y:S01]  /*30f70*/  IADD3 R78, P3, PT, R76.reuse, R2, RZ ;  /* 0x000000024c4e7210 */ /* 0x040fe20007f7e0ff */
[----:B------:R-:W-:Y:S01]  /*30f80*/  IMAD.X R81, R73, 0x1, R71, P6 ;  /* 0x0000000149517824 */ /* 0x000fe200030e0647 */
[----:B------:R-:W-:Y:S02]  /*30f90*/  IADD3 R76, P6, PT, R76, R3, RZ ;  /* 0x000000034c4c7210 */ /* 0x000fe40007fde0ff */
[----:B------:R-:W-:Y:S01]  /*30fa0*/  SHF.R.S32.HI R73, RZ, 0x1f, R72 ;  /* 0x0000001fff497819 */ /* 0x000fe20000011448 */
[----:B------:R-:W-:-:S02]  /*30fb0*/  IMAD.X R79, R74, 0x1, R0, P3 ;  /* 0x000000014a4f7824 */ /* 0x000fc400018e0600 */
[----:B------:R-:W-:Y:S01]  /*30fc0*/  IMAD.X R77, R74, 0x1, R71, P6 ;  /* 0x000000014a4d7824 */ /* 0x000fe200030e0647 */
[C---:B------:R-:W-:Y:S01]  /*30fd0*/  IADD3 R74, P6, PT, R72.reuse, R2, RZ ;  /* 0x00000002484a7210 */ /* 0x040fe20007fde0ff */
[C---:B------:R-:W-:Y:S01]  /*30fe0*/  VIADD R84, R72.reuse, UR60 ;  /* 0x0000003c48547c36 */ /* 0x040fe20008000000 */
[----:B------:R-:W-:Y:S01]  /*30ff0*/  ISETP.LT.AND P3, PT, R69, UR38, !P4 ;  /* 0x0000002645007c0c */ /* 0x000fe2000e761270 */
[----:B------:R-:W0:Y:S02]  /*31000*/  LDCU UR38, c[0x0][0x398] ;  /* 0x00007300ff2677ac */ /* 0x000e240008000800 */
[----:B------:R-:W-:Y:S01]  /*31010*/  IMAD.X R75, R73, 0x1, R0, P6 ;  /* 0x00000001494b7824 */ /* 0x000fe200030e0600 */
[----:B------:R-:W-:Y:S02]  /*31020*/  IADD3 R72, P6, PT, R72, R3, RZ ;  /* 0x0000000348487210 */ /* 0x000fe40007fde0ff */
[----:B------:R-:W-:-:S03]  /*31030*/  SHF.R.S32.HI R85, RZ, 0x1f, R84 ;  /* 0x0000001fff557819 */ /* 0x000fc60000011454 */
[----:B------:R-:W-:Y:S01]  /*31040*/  IMAD.X R73, R73, 0x1, R71, P6 ;  /* 0x0000000149497824 */ /* 0x000fe200030e0647 */
[C---:B------:R-:W-:Y:S01]  /*31050*/  IADD3 R86, P6, PT, R84.reuse, R2, RZ ;  /* 0x0000000254567210 */ /* 0x040fe20007fde0ff */
[----:B------:R-:W-:Y:S01]  /*31060*/  VIADD R88, R84, UR60 ;  /* 0x0000003c54587c36 */ /* 0x000fe20008000000 */
[----:B------:R-:W-:Y:S01]  /*31070*/  ISETP.LT.AND P4, PT, R70, UR40, !P4 ;  /* 0x0000002846007c0c */ /* 0x000fe2000e781270 */
[----:B------:R-:W4:Y:S02]  /*31080*/  LDCU UR40, c[0x0][0x398] ;  /* 0x00007300ff2877ac */ /* 0x000f240008000800 */
[C---:B------:R-:W-:Y:S01]  /*31090*/  IMAD.X R87, R85.reuse, 0x1, R0, P6 ;  /* 0x0000000155577824 */ /* 0x040fe200030e0600 */
[----:B------:R-:W-:Y:S02]  /*310a0*/  IADD3 R84, P6, PT, R84, R3, RZ ;  /* 0x0000000354547210 */ /* 0x000fe40007fde0ff */
[----:B------:R-:W-:Y:S02]  /*310b0*/  PRMT R91, R90, 0x9910, RZ ;  /* 0x000099105a5b7816 */ /* 0x000fe400000000ff */
[----:B------:R-:W-:Y:S01]  /*310c0*/  SHF.R.S32.HI R89, RZ, 0x8, R89 ;  /* 0x00000008ff597819 */ /* 0x000fe20000011459 */
[----:B------:R-:W-:Y:S01]  /*310d0*/  IMAD.X R85, R85, 0x1, R71, P6 ;  /* 0x0000000155557824 */ /* 0x000fe200030e0647 */
[----:B0-----:R-:W-:Y:S01]  /*310e0*/  ISETP.LT.AND P6, PT, R69, UR38, !P5 ;  /* 0x0000002645007c0c */ /* 0x001fe2000efc1270 */
[----:B------:R-:W-:Y:S01]  /*310f0*/  VIADD R90, R68, 0x61 ;  /* 0x00000061445a7836 */ /* 0x000fe20000000000 */
[----:B------:R-:W-:Y:S01]  /*31100*/  SHF.R.S32.HI R91, RZ, 0x8, R91 ;  /* 0x00000008ff5b7819 */ /* 0x000fe2000001145b */
[----:B------:R0:W-:Y:S01]  /*31110*/  @P3 STG.E.U8 desc[UR24][R82.64], R89 ;  /* 0x0000005952003986 */ /* 0x0001e2000c101118 */
[----:B------:R-:W-:Y:S01]  /*31120*/  ISETP.LT.AND P5, PT, R70, UR41, !P5 ;  /* 0x0000002946007c0c */ /* 0x000fe2000efa1270 */
[----:B------:R-:W1:Y:S02]  /*31130*/  LDCU UR38, c[0x0][0x398] ;  /* 0x00007300ff2677ac */ /* 0x000e640008000800 */
[----:B------:R3:W-:Y:S01]  /*31140*/  @P4 STG.E.U8 desc[UR24][R80.64], R91 ;  /* 0x0000005b50004986 */ /* 0x0007e2000c101118 */
[----:B------:R-:W1:Y:S01]  /*31150*/  LDCU UR41, c[0x0][0x398] ;  /* 0x00007300ff2977ac */ /* 0x000e620008000800 */
[----:B0-----:R-:W-:-:S02]  /*31160*/  SHF.R.S32.HI R89, RZ, 0x1f, R88 ;  /* 0x0000001fff597819 */ /* 0x001fc40000011458 */
[----:B------:R-:W-:-:S05]  /*31170*/  IADD3 R82, P3, PT, R88, R2, RZ ;  /* 0x0000000258527210 */ /* 0x000fca0007f7e0ff */
[----:B------:R-:W-:Y:S01]  /*31180*/  IMAD.X R83, R89, 0x1, R0, P3 ;  /* 0x0000000159537824 */ /* 0x000fe200018e0600 */
[----:B------:R-:W-:Y:S02]  /*31190*/  ISETP.GE.AND P3, PT, R90, UR34, PT ;  /* 0x000000225a007c0c */ /* 0x000fe4000bf66270 */
[----:B--2---:R-:W-:Y:S02]  /*311a0*/  F2FP.SATFINITE.E5M2.F32.PACK_AB_MERGE_C R92, R13, R12, RZ ;  /* 0x0000000c0d5c723e */ /* 0x004fe400048060ff */
[----:B---3--:R-:W-:Y:S01]  /*311b0*/  F2FP.SATFINITE.E5M2.F32.PACK_AB_MERGE_C R80, R11, R10, RZ ;  /* 0x0000000a0b50723e */ /* 0x008fe200048060ff */
[----:B------:R-:W-:Y:S01]  /*311c0*/  VIADD R90, R68, 0x62 ;  /* 0x00000062445a7836 */ /* 0x000fe20000000000 */
[----:B------:R-:W2:Y:S01]  /*311d0*/  LDL.LU R10, [R1+0x188] ;  /* 0x00018800010a7983 */ /* 0x000ea20000300800 */
[----:B------:R-:W0:Y:S03]  /*311e0*/  LDCU UR34, c[0x0][0x39c] ;  /* 0x00007380ff2277ac */ /* 0x000e260008000800 */
[----:B------:R-:W2:Y:S04]  /*311f0*/  LDL.LU R11, [R1+0x18c] ;  /* 0x00018c00010b7983 */ /* 0x000ea80000300800 */
[----:B------:R3:W-:Y:S01]  /*31200*/  @P6 STG.E.U8 desc[UR24][R78.64], R92 ;  /* 0x0000005c4e006986 */ /* 0x0007e2000c101118 */
[----:B------:R-:W-:Y:S01]  /*31210*/  ISETP.LT.AND P6, PT, R69, UR43, !P3 ;  /* 0x0000002b45007c0c */ /* 0x000fe2000dfc1270 */
[----:B------:R-:W0:Y:S02]  /*31220*/  LDCU UR43, c[0x0][0x398] ;  /* 0x00007300ff2b77ac */ /* 0x000e240008000800 */
[----:B------:R1:W-:Y:S01]  /*31230*/  @P5 STG.E.U8 desc[UR24][R76.64], R80 ;  /* 0x000000504c005986 */ /* 0x0003e2000c101118 */
[----:B---3--:R-:W-:-:S05]  /*31240*/  PRMT R92, R92, 0x9910, RZ ;  /* 0x000099105c5c7816 */ /* 0x008fca00000000ff */
[----:B-1----:R-:W-:-:S05]  /*31250*/  IMAD.MOV.U32 R77, RZ, RZ, R92 ;  /* 0x000000ffff4d7224 */ /* 0x002fca00078e005c */
[----:B------:R-:W-:-:S05]  /*31260*/  SHF.R.S32.HI R77, RZ, 0x8, R77 ;  /* 0x00000008ff4d7819 */ /* 0x000fca000001144d */
[----:B------:R1:W-:Y:S02]  /*31270*/  @P6 STG.E.U8 desc[UR24][R74.64], R77 ;  /* 0x0000004d4a006986 */ /* 0x0003e4000c101118 */
[----:B-1----:R-:W-:Y:S02]  /*31280*/  F2FP.SATFINITE.E5M2.F32.PACK_AB_MERGE_C R74, R9, R8, RZ ;  /* 0x00000008094a723e */ /* 0x002fe400048060ff */
[----:B------:R-:W3:Y:S04]  /*31290*/  LDL.LU R8, [R1+0x590] ;  /* 0x0005900001087983 */ /* 0x000ee80000300800 */
[----:B------:R-:W3:Y:S01]  /*312a0*/  LDL.LU R9, [R1+0x594] ;  /* 0x0005940001097983 */ /* 0x000ee20000300800 */
[----:B------:R-:W-:Y:S02]  /*312b0*/  ISETP.GE.AND P4, PT, R90, UR35, PT ;  /* 0x000000235a007c0c */ /* 0x000fe4000bf86270 */
[----:B------:R-:W-:Y:S01]  /*312c0*/  ISETP.LT.AND P3, PT, R70, UR38, !P3 ;  /* 0x0000002646007c0c */ /* 0x000fe2000df61270 */
[----:B------:R-:W1:Y:S01]  /*312d0*/  LDCU UR38, c[0x0][0x398] ;  /* 0x00007300ff2677ac */ /* 0x000e620008000800 */
[----:B----4-:R-:W-:-:S02]  /*312e0*/  ISETP.LT.AND P5, PT, R69, UR40, !P4 ;  /* 0x0000002845007c0c */ /* 0x010fc4000e7a1270 */
[----:B------:R-:W-:Y:S01]  /*312f0*/  PRMT R78, R80, 0x9910, RZ ;  /* 0x00009910504e7816 */ /* 0x000fe200000000ff */
[----:B------:R-:W-:Y:S01]  /*31300*/  VIADD R76, R68, 0x63 ;  /* 0x00000063444c7836 */ /* 0x000fe20000000000 */
[----:B------:R-:W4:Y:S02]  /*31310*/  LDCU UR40, c[0x0][0x398] ;  /* 0x00007300ff2877ac */ /* 0x000f240008000800 */
[----:B------:R-:W-:Y:S02]  /*31320*/  SHF.R.S32.HI R75, RZ, 0x8, R78 ;  /* 0x00000008ff4b7819 */ /* 0x000fe4000001144e */
[----:B------:R-:W-:Y:S01]  /*31330*/  ISETP.GE.AND P6, PT, R76, UR36, PT ;  /* 0x000000244c007c0c */ /* 0x000fe2000bfc6270 */
[----:B------:R-:W-:Y:S01]  /*31340*/  VIADD R79, R68, 0x65 ;  /* 0x00000065444f7836 */ /* 0x000fe20000000000 */
[----:B------:R-:W-:Y:S01]  /*31350*/  ISETP.LT.AND P4, PT, R70, UR41, !P4 ;  /* 0x0000002946007c0c */ /* 0x000fe2000e781270 */
[----:B------:R0:W-:Y:S01]  /*31360*/  @P3 STG.E.U8 desc[UR24][R72.64], R75 ;  /* 0x0000004b48003986 */ /* 0x0001e2000c101118 */
[C---:B------:R-:W-:Y:S01]  /*31370*/  IADD3 R76, P3, PT, R88.reuse, R3, RZ ;  /* 0x00000003584c7210 */ /* 0x040fe20007f7e0ff */
[----:B------:R-:W2:Y:S02]  /*31380*/  LDCU UR41, c[0x0][0x398] ;  /* 0x00007300ff2977ac */ /* 0x000ea40008000800 */
[----:B------:R4:W-:Y:S01]  /*31390*/  @P5 STG.E.U8 desc[UR24][R86.64], R74 ;  /* 0x0000004a56005986 */ /* 0x0009e2000c101118 */
[----:B-1----:R-:W-:Y:S01]  /*313a0*/  ISETP.LT.AND P5, PT, R69, UR38, !P6 ;  /* 0x0000002645007c0c */ /* 0x002fe2000f7a1270 */
[----:B------:R-:W-:Y:S01]  /*313b0*/  IMAD.X R77, R89, 0x1, R71, P3 ;  /* 0x00000001594d7824 */ /* 0x000fe200018e0647 */
[----:B------:R-:W-:Y:S01]  /*313c0*/  F2FP.SATFINITE.E5M2.F32.PACK_AB_MERGE_C R92, R5, R4, RZ ;  /* 0x00000004055c723e */ /* 0x000fe200048060ff */
[----:B------:R-:W-:Y:S01]  /*313d0*/  VIADD R78, R88, UR60 ;  /* 0x0000003c584e7c36 */ /* 0x000fe20008000000 */
[----:B------:R-:W-:Y:S01]  /*313e0*/  F2FP.SATFINITE.E5M2.F32.PACK_AB_MERGE_C R90, R7, R6, RZ ;  /* 0x00000006075a723e */ /* 0x000fe200048060ff */
[----:B------:R-:W1:Y:S01]  /*313f0*/  LDCU UR35, c[0x0][0x39c] ;  /* 0x00007380ff2377ac */ /* 0x000e620008000800 */
[----:B0-----:R-:W-:Y:S01]  /*31400*/  VIADD R72, R68, 0x64 ;  /* 0x0000006444487836 */ /* 0x001fe20000000000 */
[----:B------:R-:W0:Y:S01]  /*31410*/  LDCU UR36, c[0x0][0x39c] ;  /* 0x00007380ff2477ac */ /* 0x000e220008000800 */
[----:B----4-:R-:W-:-:S03]  /*31420*/  PRMT R74, R74, 0x9910, RZ ;  /* 0x000099104a4a7816 */ /* 0x010fc600000000ff */
[----:B------:R-:W-:Y:S01]  /*31430*/  ISETP.GE.AND P3, PT, R72, UR37, PT ;  /* 0x0000002548007c0c */ /* 0x000fe2000bf66270 */
[----:B------:R-:W4:Y:S01]  /*31440*/  LDCU UR37, c[0x0][0x39c] ;  /* 0x00007380ff2577ac */ /* 0x000f220008000800 */
[----:B------:R-:W-:Y:S01]  /*31450*/  IMAD.MOV.U32 R72, RZ, RZ, R74 ;  /* 0x000000ffff487224 */ /* 0x000fe200078e004a */
[----:B------:R-:W0:Y:S04]  /*31460*/  LDCU UR38, c[0x0][0x39c] ;  /* 0x00007380ff2677ac */ /* 0x000e280008000800 */
[----:B------:R-:W-:Y:S02]  /*31470*/  SHF.R.S32.HI R72, RZ, 0x8, R72 ;  /* 0x00000008ff487819 */ /* 0x000fe40000011448 */
[----:B------:R-:W-:Y:S02]  /*31480*/  SHF.R.S32.HI R73, RZ, 0x1f, R78 ;  /* 0x0000001fff497819 */ /* 0x000fe4000001144e */
[----:B--2---:R-:W-:-:S05]  /*31490*/  F2FP.SATFINITE.E5M2.F32.PACK_AB_MERGE_C R80, R11, R10, RZ ;  /* 0x0000000a0b50723e */ /* 0x004fca00048060ff */
[----:B------:R2:W-:Y:S01]  /*314a0*/  @P4 STG.E.U8 desc[UR24][R84.64], R80 ;  /* 0x0000005054004986 */ /* 0x0005e2000c101118 */
[----:B------:R-:W-:-:S03]  /*314b0*/  IADD3 R74, P4, PT, R78, R2, RZ ;  /* 0x000000024e4a7210 */ /* 0x000fc60007f9e0ff */
[----:B------:R0:W-:Y:S02]  /*314c0*/  @P5 STG.E.U8 desc[UR24][R82.64], R72 ;  /* 0x0000004852005986 */ /* 0x0001e4000c101118 */
[----:B------:R-:W-:Y:S01]  /*314d0*/  IMAD.X R75, R73, 0x1, R0, P4 ;  /* 0x00000001494b7824 */ /* 0x000fe200020e0600 */
[----:B------:R-:W-:Y:S01]  /*314e0*/  ISETP.LT.AND P4, PT, R70, UR40, !P6 ;  /* 0x0000002846007c0c */ /* 0x000fe2000f781270 */
[----:B------:R-:W1:Y:S01]  /*314f0*/  LDCU UR40, c[0x0][0x39c] ;  /* 0x00007380ff2877ac */ /* 0x000e620008000800 */
[----:B--2---:R-:W-:Y:S02]  /*31500*/  PRMT R80, R80, 0x9910, RZ ;  /* 0x0000991050507816 */ /* 0x004fe400000000ff */
[----:B0-----:R-:W-:Y:S02]  /*31510*/  IADD3 R72, P5, PT, R78, R3, RZ ;  /* 0x000000034e487210 */ /* 0x001fe40007fbe0ff */
[----:B------:R-:W-:-:S03]  /*31520*/  ISETP.GE.AND P6, PT, R79, UR39, PT ;  /* 0x000000274f007c0c */ /* 0x000fc6000bfc6270 */
[----:B------:R-:W-:Y:S01]  /*31530*/  IMAD.X R73, R73, 0x1, R71, P5 ;  /* 0x0000000149497824 */ /* 0x000fe200028e0647 */
[----:B------:R-:W-:Y:S01]  /*31540*/  ISETP.LT.AND P5, PT, R69, UR41, !P3 ;  /* 0x0000002945007c0c */ /* 0x000fe2000dfa1270 */
[----:B------:R-:W-:Y:S01]  /*31550*/  IMAD.MOV.U32 R79, RZ, RZ, R80 ;  /* 0x000000ffff4f7224 */ /* 0x000fe200078e0050 */
[----:B------:R-:W-:Y:S01]  /*31560*/  ISETP.LT.AND P3, PT, R70, UR43, !P3 ;  /* 0x0000002b46007c0c */ /* 0x000fe2000df61270 */
[----:B------:R-:W0:Y:S03]  /*31570*/  LDCU UR43, c[0x0][0x398] ;  /* 0x00007300ff2b77ac */ /* 0x000e260008000800 */
[----:B------:R-:W-:Y:S01]  /*31580*/  SHF.R.S32.HI R79, RZ, 0x8, R79 ;  /* 0x00000008ff4f7819 */ /* 0x000fe2000001144f */
[----:B------:R-:W2:Y:S04]  /*31590*/  LDCU UR39, c[0x0][0x39c] ;  /* 0x00007380ff2777ac */ /* 0x000ea80008000800 */
[----:B------:R-:W-:Y:S01]  /*315a0*/  @P4 STG.E.U8 desc[UR24][R76.64], R79 ;  /* 0x0000004f4c004986 */ /* 0x000fe2000c101118 */
[----:B------:R-:W0:Y:S01]  /*315b0*/  LDCU UR41, c[0x0][0x39c] ;  /* 0x00007380ff2977ac */ /* 0x000e220008000800 */
[----:B---3--:R-:W-:-:S05]  /*315c0*/  F2FP.SATFINITE.E5M2.F32.PACK_AB_MERGE_C R87, R9, R8, RZ ;  /* 0x000000080957723e */ /* 0x008fca00048060ff */
[----:B------:R3:W-:Y:S04]  /*315d0*/  @P5 STG.E.U8 desc[UR24][R74.64], R87 ;  /* 0x000000574a005986 */ /* 0x0007e8000c101118 */
[----:B------:R0:W-:Y:S01]  /*315e0*/  @P3 STG.E.U8 desc[UR24][R72.64], R92 ;  /* 0x0000005c48003986 */ /* 0x0001e2000c101118 */
[----:B---3--:R-:W-:-:S04]  /*315f0*/  VIADD R74, R78, UR60 ;  /* 0x0000003c4e4a7c36 */ /* 0x008fc80008000000 */
[C---:B0-----:R-:W-:Y:S01]  /*31600*/  VIADD R72, R74.reuse, UR60 ;  /* 0x0000003c4a487c36 */ /* 0x041fe20008000000 */
[----:B------:R-:W-:Y:S02]  /*31610*/  SHF.R.S32.HI R75, RZ, 0x1f, R74 ;  /* 0x0000001fff4b7819 */ /* 0x000fe4000001144a */
[CC--:B------:R-:W-:Y:S02]  /*31620*/  IADD3 R64, P4, PT, R74.reuse, R3.reuse, RZ ;  /* 0x000000034a407210 */ /* 0x0c0fe40007f9e0ff */
[-C--:B------:R-:W-:Y:S01]  /*31630*/  IADD3 R88, P3, PT, R74, R2.reuse, RZ ;  /* 0x000000024a587210 */ /* 0x080fe20007f7e0ff */
[C---:B------:R-:W-:Y:S01]  /*31640*/  VIADD R73, R72.reuse, UR60 ;  /* 0x0000003c48497c36 */ /* 0x040fe20008000000 */
[----:B------:R-:W-:Y:S01]  /*31650*/  SHF.R.S32.HI R76, RZ, 0x1f, R72 ;  /* 0x0000001fff4c7819 */ /* 0x000fe20000011448 */
[C---:B------:R-:W-:Y:S01]  /*31660*/  IMAD.X R65, R75.reuse, 0x1, R71, P4 ;  /* 0x000000014b417824 */ /* 0x040fe200020e0647 */
[CC--:B------:R-:W-:Y:S01]  /*31670*/  IADD3 R82, P4, PT, R72.reuse, R3.reuse, RZ ;  /* 0x0000000348527210 */ /* 0x0c0fe20007f9e0ff */
[--C-:B------:R-:W-:Y:S01]  /*31680*/  IMAD.X R89, R75, 0x1, R0.reuse, P3 ;  /* 0x000000014b597824 */ /* 0x100fe200018e0600 */
[-C--:B------:R-:W-:Y:S01]  /*31690*/  IADD3 R66, P3, PT, R72, R2.reuse, RZ ;  /* 0x0000000248427210 */ /* 0x080fe20007f7e0ff */
[C---:B------:R-:W-:Y:S01]  /*316a0*/  VIADD R72, R73.reuse, UR60 ;  /* 0x0000003c49487c36 */ /* 0x040fe20008000000 */
[----:B------:R-:W-:Y:S01]  /*316b0*/  SHF.R.S32.HI R74, RZ, 0x1f, R73 ;  /* 0x0000001fff4a7819 */ /* 0x000fe20000011449 */
[C-C-:B------:R-:W-:Y:S01]  /*316c0*/  IMAD.X R83, R76.reuse, 0x1, R71.reuse, P4 ;  /* 0x000000014c537824 */ /* 0x140fe200020e0647 */
[CC--:B------:R-:W-:Y:S01]  /*316d0*/  IADD3 R60, P4, PT, R73.reuse, R3.reuse, RZ ;  /* 0x00000003493c7210 */ /* 0x0c0fe20007f9e0ff */
[----:B------:R-:W-:Y:S01]  /*316e0*/  IMAD.X R67, R76, 0x1, R0, P3 ;  /* 0x000000014c437824 */ /* 0x000fe200018e0600 */
[-C--:B------:R-:W-:Y:S01]  /*316f0*/  IADD3 R84, P3, PT, R73, R2.reuse, RZ ;  /* 0x0000000249547210 */ /* 0x080fe20007f7e0ff */
[----:B------:R-:W-:Y:S01]  /*31700*/  VIADD R73, R72, UR60 ;  /* 0x0000003c48497c36 */ /* 0x000fe20008000000 */
[----:B------:R-:W-:Y:S01]  /*31710*/  SHF.R.S32.HI R75, RZ, 0x1f, R72 ;  /* 0x0000001fff4b7819 */ /* 0x000fe20000011448 */
[----:B------:R-:W-:Y:S01]  /*31720*/  IMAD.X R61, R74, 0x1, R71, P4 ;  /* 0x000000014a3d7824 */ /* 0x000fe200020e0647 */
[----:B------:R-:W-:Y:S01]  /*31730*/  IADD3 R62, P4, PT, R72, R3, RZ ;  /* 0x00000003483e7210 */ /* 0x000fe20007f9e0ff */
[----:B------:R-:W-:Y:S01]  /*31740*/  IMAD.X R85, R74, 0x1, R0, P3 ;  /* 0x000000014a557824 */ /* 0x000fe200018e0600 */
[----:B------:R-:W-:-:S02]  /*31750*/  IADD3 R58, P3, PT, R72, R2, RZ ;  /* 0x00000002483a7210 */ /* 0x000fc40007f7e0ff */
[----:B------:R-:W-:Y:S01]  /*31760*/  SHF.R.S32.HI R74, RZ, 0x1f, R73 ;  /* 0x0000001fff4a7819 */ /* 0x000fe20000011449 */
[--C-:B------:R-:W-:Y:S01]  /*31770*/  IMAD.X R63, R75, 0x1, R71.reuse, P4 ;  /* 0x000000014b3f7824 */ /* 0x100fe200020e0647 */
[----:B------:R-:W-:Y:S01]  /*31780*/  IADD3 R4, P4, PT, R73, R3, RZ ;  /* 0x0000000349047210 */ /* 0x000fe20007f9e0ff */
[--C-:B------:R-:W-:Y:S01]  /*31790*/  IMAD.X R59, R75, 0x1, R0.reuse, P3 ;  /* 0x000000014b3b7824 */ /* 0x100fe200018e0600 */
[C---:B------:R-:W-:Y:S01]  /*317a0*/  IADD3 R6, P3, PT, R73.reuse, R2, RZ ;  /* 0x0000000249067210 */ /* 0x040fe20007f7e0ff */
[----:B------:R-:W-:Y:S02]  /*317b0*/  VIADD R72, R73, UR60 ;  /* 0x0000003c49487c36 */ /* 0x000fe40008000000 */
[C---:B------:R-:W-:Y:S02]  /*317c0*/  IMAD.X R5, R74.reuse, 0x1, R71, P4 ;  /* 0x000000014a057824 */ /* 0x040fe400020e0647 */
[----:B------:R-:W-:Y:S01]  /*317d0*/  IMAD.X R7, R74, 0x1, R0, P3 ;  /* 0x000000014a077824 */ /* 0x000fe200018e0600 */
[----:B------:R-:W-:-:S02]  /*317e0*/  SHF.R.S32.HI R75, RZ, 0x1f, R72 ;  /* 0x0000001fff4b7819 */ /* 0x000fc40000011448 */
[----:B------:R0:W-:Y:S01]  /*317f0*/  STL.64 [R1+0xcb0], R4 ;  /* 0x000cb00401007387 */ /* 0x0001e20000100a00 */
[C---:B------:R-:W-:Y:S01]  /*31800*/  IADD3 R78, P4, PT, R72.reuse, R3, RZ ;  /* 0x00000003484e7210 */ /* 0x040fe20007f9e0ff */
[C---:B------:R-:W-:Y:S01]  /*31810*/  VIADD R73, R72.reuse, UR60 ;  /* 0x0000003c48497c36 */ /* 0x040fe20008000000 */
[----:B0-----:R-:W-:Y:S01]  /*31820*/  IADD3 R4, P3, PT, R72, R2, RZ ;  /* 0x0000000248047210 */ /* 0x001fe20007f7e0ff */
[----:B------:R-:W-:Y:S04]  /*31830*/  STL.64 [R1+0xcb8], R6 ;  /* 0x000cb80601007387 */ /* 0x000fe80000100a00 */
[C---:B------:R-:W-:Y:S01]  /*31840*/  IMAD.X R5, R75.reuse, 0x1, R0, P3 ;  /* 0x000000014b057824 */ /* 0x040fe200018e0600 */
[----:B------:R-:W-:Y:S01]  /*31850*/  SHF.R.S32.HI R74, RZ, 0x1f, R73 ;  /* 0x0000001fff4a7819 */ /* 0x000fe20000011449 */
[----:B------:R-:W-:-:S03]  /*31860*/  IMAD.X R79, R75, 0x1, R71, P4 ;  /* 0x000000014b4f7824 */ /* 0x000fc600020e0647 */
[----:B------:R0:W-:Y:S01]  /*31870*/  STL.64 [R1+0xca8], R4 ;  /* 0x000ca80401007387 */ /* 0x0001e20000100a00 */
[C---:B------:R-:W-:Y:S01]  /*31880*/  IADD3 R80, P3, PT, R73.reuse, R2, RZ ;  /* 0x0000000249507210 */ /* 0x040fe20007f7e0ff */
[C---:B------:R-:W-:Y:S01]  /*31890*/  VIADD R72, R73.reuse, UR60 ;  /* 0x0000003c49487c36 */ /* 0x040fe20008000000 */
[----:B0-----:R-:W-:-:S03]  /*318a0*/  IADD3 R4, P4, PT, R73, R3, RZ ;  /* 0x0000000349047210 */ /* 0x001fc60007f9e0ff */
[C---:B------:R-:W-:Y:S02]  /*318b0*/  IMAD.X R81, R74.reuse, 0x1, R0, P3 ;  /* 0x000000014a517824 */ /* 0x040fe400018e0600 */
[----:B------:R-:W-:Y:S01]  /*318c0*/  IMAD.X R5, R74, 0x1, R71, P4 ;  /* 0x000000014a057824 */ /* 0x000fe200020e0647 */
[----:B------:R-:W-:Y:S02]  /*318d0*/  SHF.R.S32.HI R75, RZ, 0x1f, R72 ;  /* 0x0000001fff4b7819 */ /* 0x000fe40000011448 */
        /* <DEDUP_REMOVED lines=14> */
[----:B------:R-:W-:-:S03]  /*319c0*/  IMAD.X R7, R74, 0x1, R0, P3 ;  /* 0x000000014a077824 */ /* 0x000fc600018e0600 */
[----:B------:R0:W-:Y:S01]  /*319d0*/  STL.64 [R1+0xc80], R4 ;  /* 0x000c800401007387 */ /* 0x0001e20000100a00 */
[C---:B------:R-:W-:Y:S01]  /*319e0*/  VIADD R73, R72.reuse, UR60 ;  /* 0x0000003c48497c36 */ /* 0x040fe20008000000 */
[C---:B------:R-:W-:Y:S02]  /*319f0*/  IADD3 R76, P4, PT, R72.reuse, R3, RZ ;  /* 0x00000003484c7210 */ /* 0x040fe40007f9e0ff */
[----:B0-----:R-:W-:Y:S01]  /*31a00*/  IADD3 R4, P3, PT, R72, R2, RZ ;  /* 0x0000000248047210 */ /* 0x001fe20007f7e0ff */
[----:B------:R0:W-:Y:S04]  /*31a10*/  STL.64 [R1+0xc88], R6 ;  /* 0x000c880601007387 */ /* 0x0001e80000100a00 */
[C---:B------:R-:W-:Y:S01]  /*31a20*/  IMAD.X R5, R75.reuse, 0x1, R0, P3 ;  /* 0x000000014b057824 */ /* 0x040fe200018e0600 */
[----:B------:R-:W-:Y:S01]  /*31a30*/  SHF.R.S32.HI R74, RZ, 0x1f, R73 ;  /* 0x0000001fff4a7819 */ /* 0x000fe20000011449 */
[----:B------:R-:W-:-:S03]  /*31a40*/  IMAD.X R77, R75, 0x1, R71, P4 ;  /* 0x000000014b4d7824 */ /* 0x000fc600020e0647 */
        /* <DEDUP_REMOVED lines=634> */
[C---:B------:R-:W-:Y:S01]  /*341f0*/  VIADD R73, R72.reuse, UR60 ;  /* 0x0000003c48497c36 */ /* 0x040fe20008000000 */
[----:B---3--:R-:W-:-:S03]  /*34200*/  IADD3 R4, P4, PT, R72, R3, RZ ;  /* 0x0000000348047210 */ /* 0x008fc60007f9e0ff */
[C---:B------:R-:W-:Y:S02]  /*34210*/  IMAD.X R7, R75.reuse, 0x1, R0, P3 ;  /* 0x000000014b077824 */ /* 0x040fe400018e0600 */
[----:B------:R-:W-:Y:S01]  /*34220*/  IMAD.X R5, R75, 0x1, R71, P4 ;  /* 0x000000014b057824 */ /* 0x000fe200020e0647 */
[----:B------:R-:W-:-:S04]  /*34230*/  SHF.R.S32.HI R74, RZ, 0x1f, R73 ;  /* 0x0000001fff4a7819 */ /* 0x000fc80000011449 */
[----:B------:R0:W-:Y:S04]  /*34240*/  STL.64 [R1+0x570], R4 ;  /* 0x0005700401007387 */ /* 0x0001e80000100a00 */
[----:B------:R3:W-:Y:S01]  /*34250*/  STL.64 [R1+0x578], R6 ;  /* 0x0005780601007387 */ /* 0x0007e20000100a00 */
[C---:B------:R-:W-:Y:S01]  /*34260*/  VIADD R72, R73.reuse, UR60 ;  /* 0x0000003c49487c36 */ /* 0x040fe20008000000 */
[C---:B0-----:R-:W-:Y:S02]  /*34270*/  IADD3 R4, P3, PT, R73.reuse, R2, RZ ;  /* 0x0000000249047210 */ /* 0x041fe40007f7e0ff */
[----:B---3--:R-:W-:-:S03]  /*34280*/  IADD3 R6, P4, PT, R73, R3, RZ ;  /* 0x0000000349067210 */ /* 0x008fc60007f9e0ff */
[C---:B------:R-:W-:Y:S02]  /*34290*/  IMAD.X R5, R74.reuse, 0x1, R0, P3 ;  /* 0x000000014a057824 */ /* 0x040fe400018e0600 */
[----:B------:R-:W-:-:S03]  /*342a0*/  IMAD.X R7, R74, 0x1, R71, P4 ;  /* 0x000000014a077824 */ /* 0x000fc600020e0647 */
[----:B------:R0:W-:Y:S01]  /*342b0*/  STL.64 [R1+0xe10], R4 ;  /* 0x000e100401007387 */ /* 0x0001e20000100a00 */
[----:B------:R-:W-:-:S03]  /*342c0*/  SHF.R.S32.HI R75, RZ, 0x1f, R72 ;  /* 0x0000001fff4b7819 */ /* 0x000fc60000011448 */
[----:B------:R3:W-:Y:S01]  /*342d0*/  STL.64 [R1+0x560], R6 ;  /* 0x0005600601007387 */ /* 0x0007e20000100a00 */
[C---:B------:R-:W-:Y:S01]  /*342e0*/  VIADD R73, R72.reuse, UR60 ;  /* 0x0000003c48497c36 */ /* 0x040fe20008000000 */
[C---:B0-----:R-:W-:Y:S02]  /*342f0*/  IADD3 R4, P4, PT, R72.reuse, R3, RZ ;  /* 0x0000000348047210 */ /* 0x041fe40007f9e0ff */
        /* <DEDUP_REMOVED lines=17> */
[C-C-:B------:R-:W-:Y:S02]  /*34410*/  IMAD.X R7, R75.reuse, 0x1, R0.reuse, P3 ;  /* 0x000000014b077824 */ /* 0x140fe400018e0600 */
[----:B------:R-:W-:Y:S01]  /*34420*/  IMAD.X R5, R75, 0x1, R71, P4 ;  /* 0x000000014b057824 */ /* 0x000fe200020e0647 */
[----:B------:R-:W-:Y:S02]  /*34430*/  SHF.R.S32.HI R74, RZ, 0x1f, R73 ;  /* 0x0000001fff4a7819 */ /* 0x000fe40000011449 */
[C---:B------:R-:W-:Y:S02]  /*34440*/  IADD3 R8, P3, PT, R73.reuse, R2, RZ ;  /* 0x0000000249087210 */ /* 0x040fe40007f7e0ff */
[----:B------:R0:W-:Y:S01]  /*34450*/  STL.64 [R1+0x530], R4 ;  /* 0x0005300401007387 */ /* 0x0001e20000100a00 */
[C---:B------:R-:W-:Y:S02]  /*34460*/  VIADD R72, R73.reuse, UR60 ;  /* 0x0000003c49487c36 */ /* 0x040fe40008000000 */
[----:B------:R-:W-:Y:S01]  /*34470*/  IMAD.X R9, R74, 0x1, R0, P3 ;  /* 0x000000014a097824 */ /* 0x000fe200018e0600 */
[----:B------:R3:W-:Y:S01]  /*34480*/  STL.64 [R1+0x538], R6 ;  /* 0x0005380601007387 */ /* 0x0007e20000100a00 */
[----:B0-----:R-:W-:-:S03]  /*34490*/  IADD3 R4, P4, PT, R73, R3, RZ ;  /* 0x0000000349047210 */ /* 0x001fc60007f9e0ff */
[----:B------:R-:W-:Y:S02]  /*344a0*/  STL.64 [R1+0xdf8], R8 ;  /* 0x000df80801007387 */ /* 0x000fe40000100a00 */
[----:B------:R-:W-:Y:S01]  /*344b0*/  IMAD.X R5, R74, 0x1, R71, P4 ;  /* 0x000000014a057824 */ /* 0x000fe200020e0647 */
[----:B------:R-:W-:-:S04]  /*344c0*/  SHF.R.S32.HI R75, RZ, 0x1f, R72 ;  /* 0x0000001fff4b7819 */ /* 0x000fc80000011448 */
[----:B------:R0:W-:Y:S01]  /*344d0*/  STL.64 [R1+0x510], R4 ;  /* 0x0005100401007387 */ /* 0x0001e20000100a00 */
[C---:B---3--:R-:W-:Y:S01]  /*344e0*/  IADD3 R6, P3, PT, R72.reuse, R2, RZ ;  /* 0x0000000248067210 */ /* 0x048fe20007f7e0ff */
[C---:B------:R-:W-:Y:S01]  /*344f0*/  VIADD R73, R72.reuse, UR60 ;  /* 0x0000003c48497c36 */ /* 0x040fe20008000000 */
[----:B0-----:R-:W-:-:S03]  /*34500*/  IADD3 R4, P4, PT, R72, R3, RZ ;  /* 0x0000000348047210 */ /* 0x001fc60007f9e0ff */
        /* <DEDUP_REMOVED lines=109> */
[C---:B------:R-:W-:Y:S01]  /*34be0*/  VIADD R73, R72.reuse, UR60 ;  /* 0x0000003c48497c36 */ /* 0x040fe20008000000 */
[C---:B---3--:R-:W-:Y:S02]  /*34bf0*/  IADD3 R6, P3, PT, R72.reuse, R2, RZ ;  /* 0x0000000248067210 */ /* 0x048fe40007f7e0ff */
[----:B0-----:R-:W-:-:S05]  /*34c00*/  IADD3 R4, P4, PT, R72, R3, RZ ;  /* 0x0000000348047210 */ /* 0x001fca0007f9e0ff */
[----:B------:R-:W-:Y:S01]  /*34c10*/  IMAD.X R5, R75, 0x1, R71, P4 ;  /* 0x000000014b057824 */ /* 0x000fe200020e0647 */
[----:B------:R-:W-:-:S04]  /*34c20*/  SHF.R.S32.HI R74, RZ, 0x1f, R73 ;  /* 0x0000001fff4a7819 */ /* 0x000fc80000011449 */
[----:B------:R0:W-:Y:S01]  /*34c30*/  STL.64 [R1+0x160], R4 ;  /* 0x0001600401007387 */ /* 0x0001e20000100a00 */
[----:B------:R-:W-:Y:S02]  /*34c40*/  IMAD.X R7, R75, 0x1, R0, P3 ;  /* 0x000000014b077824 */ /* 0x000fe400018e0600 */
[C---:B------:R-:W-:Y:S01]  /*34c50*/  VIADD R72, R73.reuse, UR60 ;  /* 0x0000003c49487c36 */ /* 0x040fe20008000000 */
[----:B0-----:R-:W-:Y:S02]  /*34c60*/  IADD3 R4, P4, PT, R73, R3, RZ ;  /* 0x0000000349047210 */ /* 0x001fe40007f9e0ff */
[----:B------:R-:W-:Y:S03]  /*34c70*/  STL.64 [R1+0x200], R6 ;  /* 0x0002000601007387 */ /* 0x000fe60000100a00 */
[----:B------:R-:W-:Y:S01]  /*34c80*/  IMAD.X R5, R74, 0x1, R71, P4 ;  /* 0x000000014a057824 */ /* 0x000fe200020e0647 */
[----:B------:R-:W-:-:S04]  /*34c90*/  SHF.R.S32.HI R75, RZ, 0x1f, R72 ;  /* 0x0000001fff4b7819 */ /* 0x000fc80000011448 */
[----:B------:R0:W-:Y:S01]  /*34ca0*/  STL.64 [R1+0x150], R4 ;  /* 0x0001500401007387 */ /* 0x0001e20000100a00 */
[----:B------:R-:W-:Y:S01]  /*34cb0*/  IADD3 R24, P3, PT, R73, R2, RZ ;  /* 0x0000000249187210 */ /* 0x000fe20007f7e0ff */
[C---:B------:R-:W-:Y:S01]  /*34cc0*/  VIADD R73, R72.reuse, UR60 ;  /* 0x0000003c48497c36 */ /* 0x040fe20008000000 */
[----:B0-----:R-:W-:-:S03]  /*34cd0*/  IADD3 R4, P4, PT, R72, R3, RZ ;  /* 0x0000000348047210 */ /* 0x001fc60007f9e0ff */
[--C-:B------:R-:W-:Y:S02]  /*34ce0*/  IMAD.X R25, R74, 0x1, R0.reuse, P3 ;  /* 0x000000014a197824 */ /* 0x100fe400018e0600 */
[C---:B------:R-:W-:Y:S01]  /*34cf0*/  IMAD.X R5, R75.reuse, 0x1, R71, P4 ;  /* 0x000000014b057824 */ /* 0x040fe200020e0647 */
[----:B------:R-:W-:Y:S02]  /*34d00*/  IADD3 R6, P3, PT, R72, R2, RZ ;  /* 0x0000000248067210 */ /* 0x000fe40007f7e0ff */
[----:B------:R-:W-:Y:S02]  /*34d10*/  SHF.R.S32.HI R74, RZ, 0x1f, R73 ;  /* 0x0000001fff4a7819 */ /* 0x000fe40000011449 */
[----:B------:R0:W-:Y:S01]  /*34d20*/  STL.64 [R1+0x148], R4 ;  /* 0x0001480401007387 */ /* 0x0001e20000100a00 */
[----:B------:R-:W-:Y:S02]  /*34d30*/  IMAD.X R7, R75, 0x1, R0, P3 ;  /* 0x000000014b077824 */ /* 0x000fe400018e0600 */
[C---:B------:R-:W-:Y:S01]  /*34d40*/  VIADD R72, R73.reuse, UR60 ;  /* 0x0000003c49487c36 */ /* 0x040fe20008000000 */
[----:B0-----:R-:W-:-:S02]  /*34d50*/  IADD3 R4, P4, PT, R73, R3, RZ ;  /* 0x0000000349047210 */ /* 0x001fc40007f9e0ff */
        /* <DEDUP_REMOVED lines=174> */
[-C--:B------:R-:W-:Y:S02]  /*35840*/  IADD3 R6, P3, PT, R72, R2.reuse, RZ ;  /* 0x0000000248067210 */ /* 0x080fe40007f7e0ff */
[----:B------:R-:W-:Y:S02]  /*35850*/  SHF.R.S32.HI R74, RZ, 0x1f, R73 ;  /* 0x0000001fff4a7819 */ /* 0x000fe40000011449 */
[----:B------:R0:W-:Y:S01]  /*35860*/  STL.64 [R1+0x8d0], R4 ;  /* 0x0008d00401007387 */ /* 0x0001e20000100a00 */
[----:B------:R-:W-:Y:S01]  /*35870*/  IMAD.X R7, R75, 0x1, R0, P3 ;  /* 0x000000014b077824 */ /* 0x000fe200018e0600 */
[C---:B------:R-:W-:Y:S01]  /*35880*/  IADD3 R50, P3, PT, R73.reuse, R2, RZ ;  /* 0x0000000249327210 */ /* 0x040fe20007f7e0ff */
[C---:B------:R-:W-:Y:S01]  /*35890*/  VIADD R72, R73.reuse, UR60 ;  /* 0x0000003c49487c36 */ /* 0x040fe20008000000 */
[----:B0-----:R-:W-:-:S02]  /*358a0*/  IADD3 R4, P4, PT, R73, R3, RZ ;  /* 0x0000000349047210 */ /* 0x001fc40007f9e0ff */
[----:B------:R-:W-:Y:S03]  /*358b0*/  STL.64 [R1+0x8d8], R6 ;  /* 0x0008d80601007387 */ /* 0x000fe60000100a00 */
[C---:B------:R-:W-:Y:S01]  /*358c0*/  IMAD.X R5, R74.reuse, 0x1, R71, P4 ;  /* 0x000000014a057824 */ /* 0x040fe200020e0647 */
[----:B------:R-:W-:Y:S01]  /*358d0*/  SHF.R.S32.HI R75, RZ, 0x1f, R72 ;  /* 0x0000001fff4b7819 */ /* 0x000fe20000011448 */
[----:B------:R-:W-:-:S03]  /*358e0*/  IMAD.X R51, R74, 0x1, R0, P3 ;  /* 0x000000014a337824 */ /* 0x000fc600018e0600 */
[----:B------:R0:W-:Y:S01]  /*358f0*/  STL.64 [R1+0x920], R4 ;  /* 0x0009200401007387 */ /* 0x0001e20000100a00 */
[C---:B------:R-:W-:Y:S01]  /*35900*/  VIADD R73, R72.reuse, UR60 ;  /* 0x0000003c48497c36 */ /* 0x040fe20008000000 */
[C---:B------:R-:W-:Y:S02]  /*35910*/  IADD3 R52, P4, PT, R72.reuse, R3, RZ ;  /* 0x0000000348347210 */ /* 0x040fe40007f9e0ff */
[----:B0-----:R-:W-:-:S05]  /*35920*/  IADD3 R4, P3, PT, R72, R2, RZ ;  /* 0x0000000248047210 */ /* 0x001fca0007f7e0ff */
[C-C-:B------:R-:W-:Y:S01]  /*35930*/  IMAD.X R5, R75.reuse, 0x1, R0.reuse, P3 ;  /* 0x000000014b057824 */ /* 0x140fe200018e0600 */
[----:B------:R-:W-:Y:S01]  /*35940*/  SHF.R.S32.HI R74, RZ, 0x1f, R73 ;  /* 0x0000001fff4a7819 */ /* 0x000fe20000011449 */
[----:B------:R-:W-:Y:S01]  /*35950*/  IMAD.X R53, R75, 0x1, R71, P4 ;  /* 0x000000014b357824 */ /* 0x000fe200020e0647 */
[C---:B------:R-:W-:Y:S02]  /*35960*/  IADD3 R6, P3, PT, R73.reuse, R2, RZ ;  /* 0x0000000249067210 */ /* 0x040fe40007f7e0ff */
[----:B------:R0:W-:Y:S01]  /*35970*/  STL.64 [R1+0x940], R4 ;  /* 0x0009400401007387 */ /* 0x0001e20000100a00 */
[C---:B------:R-:W-:Y:S02]  /*35980*/  VIADD R72, R73.reuse, UR60 ;  /* 0x0000003c49487c36 */ /* 0x040fe40008000000 */
[----:B------:R-:W-:Y:S01]  /*35990*/  IMAD.X R7, R74, 0x1, R0, P3 ;  /* 0x000000014a077824 */ /* 0x000fe200018e0600 */
[----:B0-----:R-:W-:-:S04]  /*359a0*/  IADD3 R4, P4, PT, R73, R3, RZ ;  /* 0x0000000349047210 */ /* 0x001fc80007f9e0ff */
[----:B------:R-:W-:Y:S01]  /*359b0*/  STL.64 [R1+0x968], R6 ;  /* 0x0009680601007387 */ /* 0x000fe20000100a00 */
[----:B------:R-:W-:Y:S01]  /*359c0*/  IMAD.X R5, R74, 0x1, R71, P4 ;  /* 0x000000014a057824 */ /* 0x000fe200020e0647 */
[----:B------:R-:W-:-:S04]  /*359d0*/  SHF.R.S32.HI R75, RZ, 0x1f, R72 ;  /* 0x0000001fff4b7819 */ /* 0x000fc80000011448 */
[----:B------:R0:W-:Y:S01]  /*359e0*/  STL.64 [R1+0x990], R4 ;  /* 0x0009900401007387 */ /* 0x0001e20000100a00 */
[C---:B------:R-:W-:Y:S01]  /*359f0*/  VIADD R73, R72.reuse, UR60 ;  /* 0x0000003c48497c36 */ /* 0x040fe20008000000 */
[----:B0-----:R-:W-:-:S05]  /*35a00*/  IADD3 R4, P4, PT, R72, R3, RZ ;  /* 0x0000000348047210 */ /* 0x001fca0007f9e0ff */
[C---:B------:R-:W-:Y:S01]  /*35a10*/  IMAD.X R5, R75.reuse, 0x1, R71, P4 ;  /* 0x000000014b057824 */ /* 0x040fe200020e0647 */
[-C--:B------:R-:W-:Y:S02]  /*35a20*/  IADD3 R6, P3, PT, R72, R2.reuse, RZ ;  /* 0x0000000248067210 */ /* 0x080fe40007f7e0ff */
[----:B------:R-:W-:Y:S02]  /*35a30*/  SHF.R.S32.HI R74, RZ, 0x1f, R73 ;  /* 0x0000001fff4a7819 */ /* 0x000fe40000011449 */
[----:B------:R0:W-:Y:S01]  /*35a40*/  STL.64 [R1+0x9b0], R4 ;  /* 0x0009b00401007387 */ /* 0x0001e20000100a00 */
[----:B------:R-:W-:Y:S02]  /*35a50*/  IMAD.X R7, R75, 0x1, R0, P3 ;  /* 0x000000014b077824 */ /* 0x000fe400018e0600 */
[C---:B------:R-:W-:Y:S01]  /*35a60*/  VIADD R72, R73.reuse, UR60 ;  /* 0x0000003c49487c36 */ /* 0x040fe20008000000 */
[C---:B0-----:R-:W-:Y:S02]  /*35a70*/  IADD3 R4, P4, PT, R73.reuse, R3, RZ ;  /* 0x0000000349047210 */ /* 0x041fe40007f9e0ff */
[----:B------:R0:W-:Y:S03]  /*35a80*/  STL.64 [R1+0x9b8], R6 ;  /* 0x0009b80601007387 */ /* 0x0001e60000100a00 */
[----:B------:R-:W-:Y:S01]  /*35a90*/  IMAD.X R5, R74, 0x1, R71, P4 ;  /* 0x000000014a057824 */ /* 0x000fe200020e0647 */
[----:B------:R-:W-:-:S02]  /*35aa0*/  IADD3 R54, P3, PT, R73, R2, RZ ;  /* 0x0000000249367210 */ /* 0x000fc40007f7e0ff */
[----:B------:R-:W-:Y:S02]  /*35ab0*/  SHF.R.S32.HI R75, RZ, 0x1f, R72 ;  /* 0x0000001fff4b7819 */ /* 0x000fe40000011448 */
[----:B------:R3:W-:Y:S01]  /*35ac0*/  STL.64 [R1+0x950], R4 ;  /* 0x0009500401007387 */ /* 0x0007e20000100a00 */
[----:B------:R-:W-:Y:S01]  /*35ad0*/  IMAD.X R55, R74, 0x1, R0, P3 ;  /* 0x000000014a377824 */ /* 0x000fe200018e0600 */
[C---:B0-----:R-:W-:Y:S01]  /*35ae0*/  IADD3 R6, P3, PT, R72.reuse, R2, RZ ;  /* 0x0000000248067210 */ /* 0x041fe20007f7e0ff */
[C---:B------:R-:W-:Y:S01]  /*35af0*/  VIADD R73, R72.reuse, UR60 ;  /* 0x0000003c48497c36 */ /* 0x040fe20008000000 */
[----:B---3--:R-:W-:-:S05]  /*35b00*/  IADD3 R4, P4, PT, R72, R3, RZ ;  /* 0x0000000348047210 */ /* 0x008fca0007f9e0ff */
[C---:B------:R-:W-:Y:S01]  /*35b10*/  IMAD.X R5, R75.reuse, 0x1, R71, P4 ;  /* 0x000000014b057824 */ /* 0x040fe200020e0647 */
[----:B------:R-:W-:Y:S01]  /*35b20*/  SHF.R.S32.HI R74, RZ, 0x1f, R73 ;  /* 0x0000001fff4a7819 */ /* 0x000fe20000011449 */
[----:B------:R-:W-:-:S03]  /*35b30*/  IMAD.X R7, R75, 0x1, R0, P3 ;  /* 0x000000014b077824 */ /* 0x000fc600018e0600 */
        /* <DEDUP_REMOVED lines=9> */
[C---:B------:R-:W-:Y:S01]  /*35bd0*/  VIADD R73, R72.reuse, UR60 ;  /* 0x0000003c48497c36 */ /* 0x040fe20008000000 */
[C---:B------:R-:W-:Y:S02]  /*35be0*/  IADD3 R10, P3, PT, R72.reuse, R2, RZ ;  /* 0x00000002480a7210 */ /* 0x040fe40007f7e0ff */
[----:B0-----:R-:W-:-:S05]  /*35bf0*/  IADD3 R4, P4, PT, R72, R3, RZ ;  /* 0x0000000348047210 */ /* 0x001fca0007f9e0ff */
[----:B------:R-:W-:Y:S01]  /*35c00*/  IMAD.X R5, R75, 0x1, R71, P4 ;  /* 0x000000014b057824 */ /* 0x000fe200020e0647 */
[----:B------:R-:W-:-:S04]  /*35c10*/  SHF.R.S32.HI R86, RZ, 0x1f, R73 ;  /* 0x0000001fff567819 */ /* 0x000fc80000011449 */
[----:B------:R0:W-:Y:S01]  /*35c20*/  STL.64 [R1+0x7a0], R4 ;  /* 0x0007a00401007387 */ /* 0x0001e20000100a00 */
[----:B------:R-:W-:Y:S02]  /*35c30*/  IMAD.X R11, R75, 0x1, R0, P3 ;  /* 0x000000014b0b7824 */ /* 0x000fe400018e0600 */
[----:B------:R-:W-:Y:S01]  /*35c40*/  IMAD.MOV.U32 R6, RZ, RZ, R58 ;  /* 0x000000ffff067224 */ /* 0x000fe200078e003a */
[C---:B------:R-:W-:Y:S01]  /*35c50*/  IADD3 R58, P3, PT, R73.reuse, R2, RZ ;  /* 0x00000002493a7210 */ /* 0x040fe20007f7e0ff */
[C---:B------:R-:W-:Y:S01]  /*35c60*/  VIADD R72, R73.reuse, UR60 ;  /* 0x0000003c49487c36 */ /* 0x040fe20008000000 */
[----:B0-----:R-:W-:Y:S01]  /*35c70*/  IADD3 R4, P4, PT, R73, R3, RZ ;  /* 0x0000000349047210 */ /* 0x001fe20007f9e0ff */
[----:B------:R0:W-:Y:S04]  /*35c80*/  STL.64 [R1+0x7f0], R10 ;  /* 0x0007f00a01007387 */ /* 0x0001e80000100a00 */
[----:B------:R-:W-:Y:S01]  /*35c90*/  IMAD.X R5, R86, 0x1, R71, P4 ;  /* 0x0000000156057824 */ /* 0x000fe200020e0647 */
[----:B------:R-:W-:Y:S01]  /*35ca0*/  SHF.R.S32.HI R75, RZ, 0x1f, R72 ;  /* 0x0000001fff4b7819 */ /* 0x000fe20000011448 */
[----:B------:R-:W-:-:S02]  /*35cb0*/  IMAD.MOV.U32 R7, RZ, RZ, R59 ;  /* 0x000000ffff077224 */ /* 0x000fc400078e003b */
[----:B------:R-:W-:Y:S01]  /*35cc0*/  IMAD.X R59, R86, 0x1, R0, P3 ;  /* 0x00000001563b7824 */ /* 0x000fe200018e0600 */
[----:B------:R3:W-:Y:S01]  /*35cd0*/  STL.64 [R1+0x728], R4 ;  /* 0x0007280401007387 */ /* 0x0007e20000100a00 */
[C---:B0-----:R-:W-:Y:S02]  /*35ce0*/  IADD3 R10, P3, PT, R72.reuse, R2, RZ ;  /* 0x00000002480a7210 */ /* 0x041fe40007f7e0ff */
[----:B---3--:R-:W-:-:S03]  /*35cf0*/  IADD3 R4, P4, PT, R72, R3, RZ ;  /* 0x0000000348047210 */ /* 0x008fc60007f9e0ff */
[C---:B------:R-:W-:Y:S02]  /*35d00*/  IMAD.X R11, R75.reuse, 0x1, R0, P3 ;  /* 0x000000014b0b7824 */ /* 0x040fe400018e0600 */
[----:B------:R-:W-:-:S05]  /*35d10*/  IMAD.X R5, R75, 0x1, R71, P4 ;  /* 0x000000014b057824 */ /* 0x000fca00020e0647 */
[----:B------:R0:W-:Y:S04]  /*35d20*/  STL.64 [R1+0x6a0], R4 ;  /* 0x0006a00401007387 */ /* 0x0001e80000100a00 */
[----:B------:R3:W-:Y:S04]  /*35d30*/  STL.64 [R1+0x6d8], R10 ;  /* 0x0006d80a01007387 */ /* 0x0007e80000100a00 */
[----:B------:R-:W2:Y:S04]  /*35d40*/  LDL.LU R17, [R1+0x198] ;  /* 0x0001980001117983 */ /* 0x000ea80000300800 */
[----:B------:R-:W2:Y:S01]  /*35d50*/  LDL.LU R91, [R1+0x19c] ;  /* 0x00019c00015b7983 */ /* 0x000ea20000300800 */
[----:B------:R-:W-:-:S02]  /*35d60*/  VIADD R74, R72, UR60 ;  /* 0x0000003c484a7c36 */ /* 0x000fc40008000000 */
[----:B0-----:R-:W-:Y:S02]  /*35d70*/  IMAD.MOV.U32 R4, RZ, RZ, R60 ;  /* 0x000000ffff047224 */ /* 0x001fe400078e003c */
[C---:B------:R-:W-:Y:S01]  /*35d80*/  VIADD R73, R74.reuse, UR60 ;  /* 0x0000003c4a497c36 */ /* 0x040fe20008000000 */
[----:B------:R-:W-:Y:S02]  /*35d90*/  SHF.R.S32.HI R86, RZ, 0x1f, R74 ;  /* 0x0000001fff567819 */ /* 0x000fe4000001144a */
[CC--:B------:R-:W-:Y:S01]  /*35da0*/  IADD3 R60, P3, PT, R74.reuse, R2.reuse, RZ ;  /* 0x000000024a3c7210 */ /* 0x0c0fe20007f7e0ff */
[----:B------:R-:W-:Y:S01]  /*35db0*/  IMAD.MOV.U32 R5, RZ, RZ, R61 ;  /* 0x000000ffff057224 */ /* 0x000fe200078e003d */
[----:B------:R-:W-:Y:S01]  /*35dc0*/  IADD3 R12, P4, PT, R74, R3, RZ ;  /* 0x000000034a0c7210 */ /* 0x000fe20007f9e0ff */
[C---:B------:R-:W-:Y:S01]  /*35dd0*/  VIADD R72, R73.reuse, UR60 ;  /* 0x0000003c49487c36 */ /* 0x040fe20008000000 */
[----:B------:R-:W-:Y:S01]  /*35de0*/  SHF.R.S32.HI R74, RZ, 0x1f, R73 ;  /* 0x0000001fff4a7819 */ /* 0x000fe20000011449 */
[----:B------:R-:W-:Y:S01]  /*35df0*/  IMAD.X R61, R86, 0x1, R0, P3 ;  /* 0x00000001563d7824 */ /* 0x000fe200018e0600 */
[----:B---3--:R-:W-:Y:S01]  /*35e00*/  IADD3 R10, P3, PT, R73, R2, RZ ;  /* 0x00000002490a7210 */ /* 0x008fe20007f7e0ff */
[----:B------:R-:W-:-:S02]  /*35e10*/  IMAD.MOV.U32 R8, RZ, RZ, R62 ;  /* 0x000000ffff087224 */ /* 0x000fc400078e003e */
[----:B------:R-:W-:Y:S01]  /*35e20*/  IMAD.X R13, R86, 0x1, R71, P4 ;  /* 0x00000001560d7824 */ /* 0x000fe200020e0647 */
[-C--:B------:R-:W-:Y:S01]  /*35e30*/  IADD3 R62, P4, PT, R73, R3.reuse, RZ ;  /* 0x00000003493e7210 */ /* 0x080fe20007f9e0ff */
[----:B------:R-:W-:Y:S01]  /*35e40*/  IMAD.X R11, R74, 0x1, R0, P3 ;  /* 0x000000014a0b7824 */ /* 0x000fe200018e0600 */
[----:B------:R-:W-:Y:S01]  /*35e50*/  SHF.R.S32.HI R73, RZ, 0x1f, R72 ;  /* 0x0000001fff497819 */ /* 0x000fe20000011448 */
[----:B------:R-:W-:Y:S01]  /*35e60*/  IMAD.MOV.U32 R14, RZ, RZ, R64 ;  /* 0x000000ffff0e7224 */ /* 0x000fe200078e0040 */
[----:B------:R-:W-:Y:S01]  /*35e70*/  IADD3 R64, P3, PT, R72, R2, RZ ;  /* 0x0000000248407210 */ /* 0x000fe20007f7e0ff */
[----:B------:R-:W-:Y:S01]  /*35e80*/  IMAD.MOV.U32 R15, RZ, RZ, R65 ;  /* 0x000000ffff0f7224 */ /* 0x000fe200078e0041 */
[----:B------:R0:W-:Y:S01]  /*35e90*/  STL.64 [R1+0x600], R12 ;  /* 0x0006000c01007387 */ /* 0x0001e20000100a00 */
[----:B------:R-:W-:Y:S02]  /*35ea0*/  IMAD.MOV.U32 R9, RZ, RZ, R63 ;  /* 0x000000ffff097224 */ /* 0x000fe400078e003f */
[----:B------:R-:W-:Y:S01]  /*35eb0*/  IMAD.X R65, R73, 0x1, R0, P3 ;  /* 0x0000000149417824 */ /* 0x000fe200018e0600 */
[----:B------:R3:W-:Y:S01]  /*35ec0*/  STL.64 [R1+0x518], R10 ;  /* 0x0005180a01007387 */ /* 0x0007e20000100a00 */
[----:B------:R-:W-:Y:S01]  /*35ed0*/  IMAD.X R63, R74, 0x1, R71, P4 ;  /* 0x000000014a3f7824 */ /* 0x000fe200020e0647 */
[----:B------:R-:W-:Y:S01]  /*35ee0*/  ISETP.LT.AND P3, PT, R69, UR43, !P6 ;  /* 0x0000002b45007c0c */ /* 0x000fe2000f761270 */
[----:B------:R-:W1:Y:S01]  /*35ef0*/  LDCU UR43, c[0x0][0x398] ;  /* 0x00007300ff2b77ac */ /* 0x000e620008000800 */
[----:B------:R-:W4:Y:S01]  /*35f00*/  LDL.LU R20, [R1+0x5a0] ;  /* 0x0005a00001147983 */ /* 0x000f220000300800 */
[----:B0-----:R-:W-:Y:S01]  /*35f10*/  IMAD.MOV.U32 R12, RZ, RZ, R66 ;  /* 0x000000ffff0c7224 */ /* 0x001fe200078e0042 */
[----:B------:R-:W-:Y:S01]  /*35f20*/  IADD3 R66, P4, PT, R72, R3, RZ ;  /* 0x0000000348427210 */ /* 0x000fe20007f9e0ff */
[----:B------:R-:W-:Y:S01]  /*35f30*/  IMAD.MOV.U32 R13, RZ, RZ, R67 ;  /* 0x000000ffff0d7224 */ /* 0x000fe200078e0043 */
[----:B------:R-:W4:Y:S01]  /*35f40*/  LDL.LU R21, [R1+0x5a4] ;  /* 0x0005a40001157983 */ /* 0x000f220000300800 */
[----:B---3--:R-:W-:-:S02]  /*35f50*/  IMAD.MOV.U32 R11, RZ, RZ, R90 ;  /* 0x000000ffff0b7224 */ /* 0x008fc400078e005a */
[----:B------:R-:W-:Y:S02]  /*35f60*/  VIADD R90, R72, UR60 ;  /* 0x0000003c485a7c36 */ /* 0x000fe40008000000 */
[----:B------:R-:W-:Y:S01]  /*35f70*/  IMAD.MOV.U32 R10, RZ, RZ, R92 ;  /* 0x000000ffff0a7224 */ /* 0x000fe200078e005c */
[----:B------:R-:W-:Y:S01]  /*35f80*/  PRMT R74, R87, 0x9910, RZ ;  /* 0x00009910574a7816 */ /* 0x000fe200000000ff */
[----:B------:R-:W-:Y:S01]  /*35f90*/  IMAD.X R67, R73, 0x1, R71, P4 ;  /* 0x0000000149437824 */ /* 0x000fe200020e0647 */
[----:B------:R-:W-:Y:S01]  /*35fa0*/  SHF.R.S32.HI R72, RZ, 0x1f, R90 ;  /* 0x0000001fff487819 */ /* 0x000fe2000001145a */
[----:B------:R-:W3:Y:S01]  /*35fb0*/  LDL.LU R16, [R1+0x1a0] ;  /* 0x0001a00001107983 */ /* 0x000ee20000300800 */
[----:B------:R-:W-:Y:S01]  /*35fc0*/  IADD3 R92, P4, PT, R90, R2, RZ ;  /* 0x000000025a5c7210 */ /* 0x000fe20007f9e0ff */
[----:B------:R-:W-:Y:S02]  /*35fd0*/  VIADD R73, R68, 0x66 ;  /* 0x0000006644497836 */ /* 0x000fe40000000000 */
[----:B------:R-:W-:-:S02]  /*35fe0*/  VIADD R86, R90, UR60 ;  /* 0x0000003c5a567c36 */ /* 0x000fc40008000000 */
[----:B------:R-:W-:Y:S01]  /*35ff0*/  IMAD.X R93, R72, 0x1, R0, P4 ;  /* 0x00000001485d7824 */ /* 0x000fe200020e0600 */
[----:B------:R-:W-:Y:S02]  /*36000*/  IADD3 R90, P4, PT, R90, R3, RZ ;  /* 0x000000035a5a7210 */ /* 0x000fe40007f9e0ff */
[----:B------:R-:W-:Y:S01]  /*36010*/  ISETP.GE.AND P5, PT, R73, UR42, PT ;  /* 0x0000002a49007c0c */ /* 0x000fe2000bfa6270 */
[----:B------:R-:W-:Y:S01]  /*36020*/  IMAD.MOV.U32 R18, RZ, RZ, R6 ;  /* 0x000000ffff127224 */ /* 0x000fe200078e0006 */
[----:B------:R-:W-:Y:S01]  /*36030*/  ISETP.LT.AND P6, PT, R70, UR50, !P6 ;  /* 0x0000003246007c0c */ /* 0x000fe2000f7c1270 */
[----:B------:R-:W0:Y:S01]  /*36040*/  LDCU UR50, c[0x0][0x398] ;  /* 0x00007300ff3277ac */ /* 0x000e220008000800 */
[----:B------:R-:W-:Y:S02]  /*36050*/  SHF.R.S32.HI R73, RZ, 0x8, R74 ;  /* 0x00000008ff497819 */ /* 0x000fe4000001144a */
[----:B------:R-:W-:Y:S01]  /*36060*/  PRMT R74, R10, 0x9910, RZ ;  /* 0x000099100a4a7816 */ /* 0x000fe200000000ff */
[----:B------:R-:W-:Y:S01]  /*36070*/  IMAD.MOV.U32 R19, RZ, RZ, R7 ;  /* 0x000000ffff137224 */ /* 0x000fe200078e0007 */
[----:B------:R-:W0:Y:S02]  /*36080*/  LDCU UR42, c[0x0][0x39c] ;  /* 0x00007380ff2a77ac */ /* 0x000e240008000800 */
[----:B------:R-:W-:Y:S01]  /*36090*/  SHF.R.S32.HI R74, RZ, 0x8, R74 ;  /* 0x00000008ff4a7819 */ /* 0x000fe2000001144a */
[----:B------:R1:W-:Y:S04]  /*360a0*/  @P3 STG.E.U8 desc[UR24][R88.64], R73 ;  /* 0x0000004958003986 */ /* 0x0003e8000c101118 */
[----:B------:R0:W-:Y:S01]  /*360b0*/  @P6 STG.E.U8 desc[UR24][R14.64], R74 ;  /* 0x0000004a0e006986 */ /* 0x0001e2000c101118 */
[----:B-1----:R-:W-:-:S02]  /*360c0*/  SHF.R.S32.HI R73, RZ, 0x1f, R86 ;  /* 0x0000001fff497819 */ /* 0x002fc40000011456 */
[----:B------:R-:W-:Y:S02]  /*360d0*/  IADD3 R88, P3, PT, R86, R2, RZ ;  /* 0x0000000256587210 */ /* 0x000fe40007f7e0ff */
[----:B0-----:R-:W-:Y:S01]  /*360e0*/  PRMT R74, R11, 0x9910, RZ ;  /* 0x000099100b4a7816 */ /* 0x001fe200000000ff */
[----:B------:R-:W-:Y:S02]  /*360f0*/  IMAD.MOV.U32 R14, RZ, RZ, R8 ;  /* 0x000000ffff0e7224 */ /* 0x000fe400078e0008 */
[----:B------:R-:W-:Y:S02]  /*36100*/  IMAD.X R89, R73, 0x1, R0, P3 ;  /* 0x0000000149597824 */ /* 0x000fe400018e0600 */
[----:B------:R-:W-:Y:S01]  /*36110*/  IMAD.MOV.U32 R15, RZ, RZ, R9 ;  /* 0x000000ffff0f7224 */ /* 0x000fe200078e0009 */
[----:B--2---:R-:W-:Y:S01]  /*36120*/  F2FP.SATFINITE.E5M2.F32.PACK_AB_MERGE_C R75, R91, R17, RZ ;  /* 0x000000115b4b723e */ /* 0x004fe200048060ff */
[----:B------:R-:W-:Y:S01]  /*36130*/  IMAD.X R91, R72, 0x1, R71, P4 ;  /* 0x00000001485b7824 */ /* 0x000fe200020e0647 */
[C---:B------:R-:W-:Y:S01]  /*36140*/  ISETP.LT.AND P4, PT, R69.reuse, UR43, !P5 ;  /* 0x0000002b45007c0c */ /* 0x040fe2000ef81270 */
[----:B------:R-:W3:Y:S01]  /*36150*/  LDL.LU R17, [R1+0x1a4] ;  /* 0x0001a40001117983 */ /* 0x000ee20000300800 */
[----:B------:R-:W-:Y:S01]  /*36160*/  VIADD R72, R68, 0x67 ;  /* 0x0000006744487836 */ /* 0x000fe20000000000 */
[----:B------:R-:W-:Y:S01]  /*36170*/  ISETP.LT.AND P5, PT, R70, UR55, !P5 ;  /* 0x0000003746007c0c */ /* 0x000fe2000efa1270 */
[----:B------:R-:W0:Y:S01]  /*36180*/  LDCU UR55, c[0x0][0x398] ;  /* 0x00007300ff3777ac */ /* 0x000e220008000800 */
[----:B------:R-:W1:Y:S08]  /*36190*/  LDCU UR43, c[0x0][0x39c] ;  /* 0x00007380ff2b77ac */ /* 0x000e700008000800 */
[----:B------:R2:W-:Y:S01]  /*361a0*/  @P4 STG.E.U8 desc[UR24][R12.64], R11 ;  /* 0x0000000b0c004986 */ /* 0x0005e2000c101118 */
[----:B------:R-:W-:Y:S01]  /*361b0*/  ISETP.GE.AND P3, PT, R72, UR44, PT ;  /* 0x0000002c48007c0c */ /* 0x000fe2000bf66270 */
[----:B------:R-:W-:Y:S01]  /*361c0*/  VIADD R72, R68, 0x68 ;  /* 0x0000006844487836 */ /* 0x000fe20000000000 */
[----:B------:R-:W0:Y:S01]  /*361d0*/  LDCU UR44, c[0x0][0x39c] ;  /* 0x00007380ff2c77ac */ /* 0x000e220008000800 */
[----:B--2---:R-:W2:Y:S04]  /*361e0*/  LDL.LU.64 R12, [R1+0xcb8] ;  /* 0x000cb800010c7983 */ /* 0x004ea80000300a00 */
[----:B------:R-:W5:Y:S04]  /*361f0*/  LDL.LU R10, [R1+0x5a8] ;  /* 0x0005a800010a7983 */ /* 0x000f680000300800 */
[----:B------:R-:W5:Y:S04]  /*36200*/  LDL.LU R11, [R1+0x5ac] ;  /* 0x0005ac00010b7983 */ /* 0x000f680000300800 */
[----:B------:R-:W5:Y:S01]  /*36210*/  LDL.LU R8, [R1+0x1a8] ;  /* 0x0001a80001087983 */ /* 0x000f620000300800 */
[----:B------:R-:W-:Y:S01]  /*36220*/  ISETP.LT.AND P6, PT, R69, UR65, !P3 ;  /* 0x0000004145007c0c */ /* 0x000fe2000dfc1270 */
[----:B------:R-:W0:Y:S02]  /*36230*/  LDCU UR65, c[0x0][0x398] ;  /* 0x00007300ff4177ac */ /* 0x000e240008000800 */
[----:B------:R-:W5:Y:S01]  /*36240*/  LDL.LU R9, [R1+0x1ac] ;  /* 0x0001ac0001097983 */ /* 0x000f620000300800 */
[----:B------:R-:W-:Y:S01]  /*36250*/  ISETP.LT.AND P3, PT, R70, UR50, !P3 ;  /* 0x0000003246007c0c */ /* 0x000fe2000df61270 */
[----:B------:R-:W0:Y:S01]  /*36260*/  LDCU UR50, c[0x0][0x398] ;  /* 0x00007300ff3277ac */ /* 0x000e220008000800 */
[----:B------:R-:W-:Y:S01]  /*36270*/  ISETP.GE.AND P4, PT, R72, UR45, PT ;  /* 0x0000002d48007c0c */ /* 0x000fe2000bf86270 */
[----:B------:R-:W-:Y:S01]  /*36280*/  IMAD.MOV.U32 R72, RZ, RZ, R74 ;  /* 0x000000ffff487224 */ /* 0x000fe200078e004a */
[----:B------:R1:W-:Y:S01]  /*36290*/  @P5 STG.E.U8 desc[UR24][R82.64], R75 ;  /* 0x0000004b52005986 */ /* 0x0003e2000c101118 */
[----:B------:R-:W0:Y:S03]  /*362a0*/  LDCU UR45, c[0x0][0x39c] ;  /* 0x00007380ff2d77ac */ /* 0x000e260008000800 */
[----:B------:R-:W-:Y:S01]  /*362b0*/  SHF.R.S32.HI R72, RZ, 0x8, R72 ;  /* 0x00000008ff487819 */ /* 0x000fe20000011448 */
[----:B------:R-:W5:Y:S01]  /*362c0*/  LDL.LU.64 R6, [R1+0xcb0] ;  /* 0x000cb00001067983 */ /* 0x000f620000300a00 */
[----:B-1----:R-:W-:-:S04]  /*362d0*/  PRMT R75, R75, 0x9910, RZ ;  /* 0x000099104b4b7816 */ /* 0x002fc800000000ff */
[----:B------:R-:W-:Y:S01]  /*362e0*/  SHF.R.S32.HI R75, RZ, 0x8, R75 ;  /* 0x00000008ff4b7819 */ /* 0x000fe2000001144b */
[----:B------:R-:W-:Y:S04]  /*362f0*/  @P6 STG.E.U8 desc[UR24][R84.64], R72 ;  /* 0x0000004854006986 */ /* 0x000fe8000c101118 */
[----:B------:R1:W-:Y:S04]  /*36300*/  @P3 STG.E.U8 desc[UR24][R4.64], R75 ;  /* 0x0000004b04003986 */ /* 0x0003e8000c101118 */
[----:B-1----:R-:W5:Y:S01]  /*36310*/  LDL.LU.64 R4, [R1+0xca8] ;  /* 0x000ca80001047983 */ /* 0x002f620000300a00 */
[C---:B------:R-:W-:Y:S01]  /*36320*/  VIADD R82, R86.reuse, UR60 ;  /* 0x0000003c56527c36 */ /* 0x040fe20008000000 */
[----:B------:R-:W-:-:S04]  /*36330*/  IADD3 R86, P5, PT, R86, R3, RZ ;  /* 0x0000000356567210 */ /* 0x000fc80007fbe0ff */
[----:B------:R-:W-:Y:S01]  /*36340*/  SHF.R.S32.HI R72, RZ, 0x1f, R82 ;  /* 0x0000001fff487819 */ /* 0x000fe20000011452 */
[----:B------:R-:W-:Y:S01]  /*36350*/  IMAD.X R87, R73, 0x1, R71, P5 ;  /* 0x0000000149577824 */ /* 0x000fe200028e0647 */
[----:B------:R-:W-:-:S05]  /*36360*/  IADD3 R84, P5, PT, R82, R2, RZ ;  /* 0x0000000252547210 */ /* 0x000fca0007fbe0ff */
[----:B------:R-:W-:Y:S01]  /*36370*/  IMAD.X R85, R72, 0x1, R0, P5 ;  /* 0x0000000148557824 */ /* 0x000fe200028e0600 */
[----:B0-----:R-:W-:Y:S01]  /*36380*/  ISETP.LT.AND P5, PT, R69, UR55, !P4 ;  /* 0x0000003745007c0c */ /* 0x001fe2000e7a1270 */
[----:B------:R-:W-:Y:S01]  /*36390*/  VIADD R73, R68, 0x69 ;  /* 0x0000006944497836 */ /* 0x000fe20000000000 */
[----:B------:R-:W-:Y:S01]  /*363a0*/  ISETP.LT.AND P4, PT, R70, UR65, !P4 ;  /* 0x0000004146007c0c */ /* 0x000fe2000e781270 */
[----:B------:R-:W0:Y:S01]  /*363b0*/  LDCU UR55, c[0x0][0x398] ;  /* 0x00007300ff3777ac */ /* 0x000e220008000800 */
[----:B----4-:R-:W-:Y:S02]  /*363c0*/  F2FP.SATFINITE.E5M2.F32.PACK_AB_MERGE_C R74, R21, R20, RZ ;  /* 0x00000014154a723e */ /* 0x010fe400048060ff */
[----:B------:R-:W-:Y:S01]  /*363d0*/  ISETP.GE.AND P6, PT, R73, UR46, PT ;  /* 0x0000002e49007c0c */ /* 0x000fe2000bfc6270 */
[----:B------:R-:W-:Y:S01]  /*363e0*/  VIADD R73, R68, 0x6a ;  /* 0x0000006a44497836 */ /* 0x000fe20000000000 */
[----:B------:R-:W-:Y:S01]  /*363f0*/  PRMT R75, R74, 0x9910, RZ ;  /* 0x000099104a4b7816 */ /* 0x000fe200000000ff */
[----:B------:R-:W4:Y:S01]  /*36400*/  LDL.LU R20, [R1+0x5b0] ;  /* 0x0005b00001147983 */ /* 0x000f220000300800 */
[----:B------:R-:W1:Y:S03]  /*36410*/  LDCU UR65, c[0x0][0x398] ;  /* 0x00007300ff4177ac */ /* 0x000e660008000800 */
[----:B------:R0:W-:Y:S01]  /*36420*/  @P5 STG.E.U8 desc[UR24][R18.64], R74 ;  /* 0x0000004a12005986 */ /* 0x0001e2000c101118 */
[----:B------:R-:W-:Y:S01]  /*36430*/  ISETP.LT.AND P5, PT, R69, UR69, !P6 ;  /* 0x0000004545007c0c */ /* 0x000fe2000f7a1270 */
[----:B------:R-:W1:Y:S01]  /*36440*/  LDCU UR69, c[0x0][0x398] ;  /* 0x00007300ff4577ac */ /* 0x000e620008000800 */
[----:B------:R-:W-:Y:S01]  /*36450*/  ISETP.GE.AND P3, PT, R73, UR47, PT ;  /* 0x0000002f49007c0c */ /* 0x000fe2000bf66270 */
[----:B------:R-:W-:Y:S01]  /*36460*/  VIADD R73, R68, 0x6b ;  /* 0x0000006b44497836 */ /* 0x000fe20000000000 */
[----:B------:R-:W4:Y:S01]  /*36470*/  LDL.LU R21, [R1+0x5b4] ;  /* 0x0005b40001157983 */ /* 0x000f220000300800 */
[----:B------:R-:W-:Y:S01]  /*36480*/  ISETP.LT.AND P6, PT, R70, UR50, !P6 ;  /* 0x0000003246007c0c */ /* 0x000fe2000f7c1270 */
[----:B------:R-:W1:Y:S01]  /*36490*/  LDCU UR50, c[0x0][0x398] ;  /* 0x00007300ff3277ac */ /* 0x000e620008000800 */
[----:B------:R-:W1:Y:S01]  /*364a0*/  LDCU UR46, c[0x0][0x39c] ;  /* 0x00007380ff2e77ac */ /* 0x000e620008000800 */
[----:B0-----:R-:W4:Y:S01]  /*364b0*/  LDL.LU.64 R18, [R1+0xca0] ;  /* 0x000ca00001127983 */ /* 0x001f220000300a00 */
[----:B------:R-:W0:Y:S01]  /*364c0*/  LDCU UR47, c[0x0][0x39c] ;  /* 0x00007380ff2f77ac */ /* 0x000e220008000800 */
[----:B---3--:R-:W-:-:S05]  /*364d0*/  F2FP.SATFINITE.E5M2.F32.PACK_AB_MERGE_C R74, R17, R16, RZ ;  /* 0x00000010114a723e */ /* 0x008fca00048060ff */
[----:B------:R3:W-:Y:S01]  /*364e0*/  @P4 STG.E.U8 desc[UR24][R14.64], R74 ;  /* 0x0000004a0e004986 */ /* 0x0007e2000c101118 */
[----:B------:R-:W-:Y:S01]  /*364f0*/  ISETP.GE.AND P4, PT, R73, UR48, PT ;  /* 0x0000003049007c0c */ /* 0x000fe2000bf86270 */
[----:B------:R-:W0:Y:S01]  /*36500*/  LDCU UR48, c[0x0][0x39c] ;  /* 0x00007380ff3077ac */ /* 0x000e220008000800 */
[----:B------:R-:W-:Y:S02]  /*36510*/  SHF.R.S32.HI R73, RZ, 0x8, R75 ;  /* 0x00000008ff497819 */ /* 0x000fe4000001144b */
[----:B---3--:R-:W-:-:S03]  /*36520*/  PRMT R74, R74, 0x9910, RZ ;  /* 0x000099104a4a7816 */ /* 0x008fc600000000ff */
[----:B--2---:R2:W-:Y:S02]  /*36530*/  @P5 STG.E.U8 desc[UR24][R12.64], R73 ;  /* 0x000000490c005986 */ /* 0x0045e4000c101118 */
[----:B--2---:R-:W-:Y:S01]  /*36540*/  IMAD.MOV.U32 R73, RZ, RZ, R74 ;  /* 0x000000ffff497224 */ /* 0x004fe200078e004a */
[----:B-----5:R-:W-:Y:S02]  /*36550*/  F2FP.SATFINITE.E5M2.F32.PACK_AB_MERGE_C R74, R11, R10, RZ ;  /* 0x0000000a0b4a723e */ /* 0x020fe400048060ff */
[----:B------:R-:W2:Y:S04]  /*36560*/  LDL.LU.64 R10, [R1+0xc98] ;  /* 0x000c9800010a7983 */ /* 0x000ea80000300a00 */
[----:B------:R-:W3:Y:S04]  /*36570*/  LDL.LU R16, [R1+0x1b0] ;  /* 0x0001b00001107983 */ /* 0x000ee80000300800 */
[----:B------:R-:W3:Y:S01]  /*36580*/  LDL.LU R17, [R1+0x1b4] ;  /* 0x0001b40001117983 */ /* 0x000ee20000300800 */
[----:B------:R-:W-:-:S03]  /*36590*/  F2FP.SATFINITE.E5M2.F32.PACK_AB_MERGE_C R75, R9, R8, RZ ;  /* 0x00000008094b723e */ /* 0x000fc600048060ff */
[----:B------:R-:W5:Y:S01]  /*365a0*/  LDL.LU.64 R8, [R1+0xc90] ;  /* 0x000c900001087983 */ /* 0x000f620000300a00 */
[----:B------:R-:W-:Y:S01]  /*365b0*/  ISETP.LT.AND P5, PT, R69, UR55, !P3 ;  /* 0x0000003745007c0c */ /* 0x000fe2000dfa1270 */
[----:B------:R-:W0:Y:S02]  /*365c0*/  LDCU UR55, c[0x0][0x398] ;  /* 0x00007300ff3777ac */ /* 0x000e240008000800 */
[----:B------:R-:W5:Y:S01]  /*365d0*/  LDL.LU.64 R14, [R1+0xc88] ;  /* 0x000c8800010e7983 */ /* 0x000f620000300a00 */
[----:B------:R-:W-:-:S03]  /*365e0*/  SHF.R.S32.HI R73, RZ, 0x8, R73 ;  /* 0x00000008ff497819 */ /* 0x000fc60000011449 */
[----:B------:R-:W5:Y:S04]  /*365f0*/  LDL.LU R12, [R1+0x5b8] ;  /* 0x0005b800010c7983 */ /* 0x000f680000300800 */
[----:B------:R0:W-:Y:S04]  /*36600*/  @P6 STG.E.U8 desc[UR24][R6.64], R73 ;  /* 0x0000004906006986 */ /* 0x0001e8000c101118 */
[----:B------:R-:W5:Y:S04]  /*36610*/  LDL.LU R13, [R1+0x5bc] ;  /* 0x0005bc00010d7983 */ /* 0x000f680000300800 */
[----:B0-----:R-:W5:Y:S04]  /*36620*/  LDL.LU R6, [R1+0x1b8] ;  /* 0x0001b80001067983 */ /* 0x001f680000300800 */
[----:B------:R0:W-:Y:S04]  /*36630*/  @P5 STG.E.U8 desc[UR24][R4.64], R74 ;  /* 0x0000004a04005986 */ /* 0x0001e8000c101118 */
[----:B------:R-:W5:Y:S04]  /*36640*/  LDL.LU R7, [R1+0x1bc] ;  /* 0x0001bc0001077983 */ /* 0x000f680000300800 */
[----:B0-----:R-:W5:Y:S01]  /*36650*/  LDL.LU.64 R4, [R1+0xc80] ;  /* 0x000c800001047983 */ /* 0x001f620000300a00 */
[----:B-1----:R-:W-:Y:S01]  /*36660*/  ISETP.LT.AND P3, PT, R70, UR65, !P3 ;  /* 0x0000004146007c0c */ /* 0x002fe2000df61270 */
[----:B------:R-:W-:Y:S01]  /*36670*/  VIADD R73, R68, 0x6c ;  /* 0x0000006c44497836 */ /* 0x000fe20000000000 */
[----:B------:R-:W-:Y:S01]  /*36680*/  PRMT R83, R74, 0x9910, RZ ;  /* 0x000099104a537816 */ /* 0x000fe200000000ff */
[----:B------:R-:W0:Y:S01]  /*36690*/  LDCU UR65, c[0x0][0x398] ;  /* 0x00007300ff4177ac */ /* 0x000e220008000800 */
[----:B------:R-:W-:-:S02]  /*366a0*/  ISETP.LT.AND P6, PT, R69, UR69, !P4 ;  /* 0x0000004545007c0c */ /* 0x000fc4000e7c1270 */
[----:B------:R-:W-:Y:S01]  /*366b0*/  ISETP.GE.AND P5, PT, R73, UR49, PT ;  /* 0x0000003149007c0c */ /* 0x000fe2000bfa6270 */
[----:B------:R-:W-:Y:S01]  /*366c0*/  IMAD.MOV.U32 R73, RZ, RZ, R83 ;  /* 0x000000ffff497224 */ /* 0x000fe200078e0053 */
[----:B------:R-:W1:Y:S05]  /*366d0*/  LDCU UR69, c[0x0][0x398] ;  /* 0x00007300ff4577ac */ /* 0x000e6a0008000800 */
[----:B------:R0:W-:Y:S01]  /*366e0*/  @P3 STG.E.U8 desc[UR24][R78.64], R75 ;  /* 0x0000004b4e003986 */ /* 0x0001e2000c101118 */
[----:B------:R-:W-:Y:S01]  /*366f0*/  SHF.R.S32.HI R73, RZ, 0x8, R73 ;  /* 0x00000008ff497819 */ /* 0x000fe20000011449 */
[----:B------:R-:W1:Y:S04]  /*36700*/  LDCU UR49, c[0x0][0x39c] ;  /* 0x00007380ff3177ac */ /* 0x000e680008000800 */
[----:B------:R4:W-:Y:S01]  /*36710*/  @P6 STG.E.U8 desc[UR24][R80.64], R73 ;  /* 0x0000004950006986 */ /* 0x0009e2000c101118 */
[C---:B0-----:R-:W-:Y:S01]  /*36720*/  VIADD R78, R82.reuse, UR60 ;  /* 0x0000003c524e7c36 */ /* 0x041fe20008000000 */
[----:B------:R-:W-:-:S05]  /*36730*/  IADD3 R82, P3, PT, R82, R3, RZ ;  /* 0x0000000352527210 */ /* 0x000fca0007f7e0ff */
[----:B------:R-:W-:Y:S01]  /*36740*/  IMAD.X R83, R72, 0x1, R71, P3 ;  /* 0x0000000148537824 */ /* 0x000fe200018e0647 */
[----:B----4-:R-:W-:Y:S02]  /*36750*/  SHF.R.S32.HI R73, RZ, 0x1f, R78 ;  /* 0x0000001fff497819 */ /* 0x010fe4000001144e */
[----:B------:R-:W-:Y:S02]  /*36760*/  IADD3 R80, P3, PT, R78, R2, RZ ;  /* 0x000000024e507210 */ /* 0x000fe40007f7e0ff */
[----:B------:R-:W-:Y:S01]  /*36770*/  ISETP.LT.AND P4, PT, R70, UR50, !P4 ;  /* 0x0000003246007c0c */ /* 0x000fe2000e781270 */
[----:B------:R-:W-:Y:S01]  /*36780*/  VIADD R72, R68, 0x6d ;  /* 0x0000006d44487836 */ /* 0x000fe20000000000 */
[----:B------:R-:W-:Y:S01]  /*36790*/  PRMT R75, R75, 0x9910, RZ ;  /* 0x000099104b4b7816 */ /* 0x000fe200000000ff */
[----:B------:R-:W-:Y:S01]  /*367a0*/  IMAD.X R81, R73, 0x1, R0, P3 ;  /* 0x0000000149517824 */ /* 0x000fe200018e0600 */
[----:B------:R-:W-:Y:S01]  /*367b0*/  ISETP.LT.AND P3, PT, R69, UR55, !P5 ;  /* 0x0000003745007c0c */ /* 0x000fe2000ef61270 */
[----:B------:R-:W0:Y:S01]  /*367c0*/  LDCU UR55, c[0x0][0x398] ;  /* 0x00007300ff3777ac */ /* 0x000e220008000800 */
[----:B------:R-:W-:-:S02]  /*367d0*/  SHF.R.S32.HI R75, RZ, 0x8, R75 ;  /* 0x00000008ff4b7819 */ /* 0x000fc4000001144b */
[----:B------:R-:W-:Y:S01]  /*367e0*/  ISETP.LT.AND P5, PT, R70, UR65, !P5 ;  /* 0x0000004146007c0c */ /* 0x000fe2000efa1270 */
[----:B------:R-:W4:Y:S01]  /*367f0*/  LDCU UR65, c[0x0][0x398] ;  /* 0x00007300ff4177ac */ /* 0x000f220008000800 */
[----:B------:R-:W-:Y:S02]  /*36800*/  F2FP.SATFINITE.E5M2.F32.PACK_AB_MERGE_C R74, R21, R20, RZ ;  /* 0x00000014154a723e */ /* 0x000fe400048060ff */
[----:B------:R-:W-:Y:S01]  /*36810*/  ISETP.GE.AND P6, PT, R72, UR51, PT ;  /* 0x0000003348007c0c */ /* 0x000fe2000bfc6270 */
[----:B------:R-:W-:Y:S01]  /*36820*/  VIADD R72, R68, 0x6e ;  /* 0x0000006e44487836 */ /* 0x000fe20000000000 */
[----:B------:R0:W-:Y:S01]  /*36830*/  @P4 STG.E.U8 desc[UR24][R18.64], R75 ;  /* 0x0000004b12004986 */ /* 0x0001e2000c101118 */
[----:B------:R-:W1:Y:S03]  /*36840*/  LDCU UR50, c[0x0][0x39c] ;  /* 0x00007380ff3277ac */ /* 0x000e660008000800 */
[----:B------:R-:W-:Y:S01]  /*36850*/  ISETP.GE.AND P4, PT, R72, UR52, PT ;  /* 0x0000003448007c0c */ /* 0x000fe2000bf86270 */
[----:B------:R-:W-:Y:S01]  /*36860*/  VIADD R72, R68, 0x6f ;  /* 0x0000006f44487836 */ /* 0x000fe20000000000 */
[----:B------:R-:W1:Y:S01]  /*36870*/  LDCU UR51, c[0x0][0x39c] ;  /* 0x00007380ff3377ac */ /* 0x000e620008000800 */
[----:B------:R-:W1:Y:S01]  /*36880*/  LDCU UR52, c[0x0][0x39c] ;  /* 0x00007380ff3477ac */ /* 0x000e620008000800 */
[----:B0-----:R-:W-:Y:S01]  /*36890*/  PRMT R75, R74, 0x9910, RZ ;  /* 0x000099104a4b7816 */ /* 0x001fe200000000ff */
[----:B--2---:R0:W-:Y:S01]  /*368a0*/  @P3 STG.E.U8 desc[UR24][R10.64], R74 ;  /* 0x0000004a0a003986 */ /* 0x0041e2000c101118 */
[----:B-1----:R-:W-:Y:S01]  /*368b0*/  ISETP.LT.AND P3, PT, R69, UR69, !P6 ;  /* 0x0000004545007c0c */ /* 0x002fe2000f761270 */
[----:B------:R-:W1:Y:S02]  /*368c0*/  LDCU UR69, c[0x0][0x398] ;  /* 0x00007300ff4577ac */ /* 0x000e640008000800 */
[----:B0-----:R-:W2:Y:S01]  /*368d0*/  LDL.LU.64 R10, [R1+0xc78] ;  /* 0x000c7800010a7983 */ /* 0x001ea20000300a00 */
[----:B---3--:R-:W-:-:S05]  /*368e0*/  F2FP.SATFINITE.E5M2.F32.PACK_AB_MERGE_C R74, R17, R16, RZ ;  /* 0x00000010114a723e */ /* 0x008fca00048060ff */
[----:B-----5:R0:W-:Y:S01]  /*368f0*/  @P5 STG.E.U8 desc[UR24][R8.64], R74 ;  /* 0x0000004a08005986 */ /* 0x0201e2000c101118 */
[----:B------:R-:W-:Y:S01]  /*36900*/  ISETP.GE.AND P5, PT, R72, UR53, PT ;  /* 0x0000003548007c0c */ /* 0x000fe2000bfa6270 */
[----:B------:R-:W3:Y:S01]  /*36910*/  LDCU UR53, c[0x0][0x39c] ;  /* 0x00007380ff3577ac */ /* 0x000ee20008000800 */
[----:B------:R-:W-:Y:S02]  /*36920*/  SHF.R.S32.HI R72, RZ, 0x8, R75 ;  /* 0x00000008ff487819 */ /* 0x000fe4000001144b */
[----:B------:R-:W-:Y:S01]  /*36930*/  ISETP.LT.AND P6, PT, R70, UR55, !P6 ;  /* 0x0000003746007c0c */ /* 0x000fe2000f7c1270 */
[----:B------:R-:W5:Y:S02]  /*36940*/  LDCU UR55, c[0x0][0x398] ;  /* 0x00007300ff3777ac */ /* 0x000f640008000800 */
[----:B------:R1:W-:Y:S01]  /*36950*/  @P3 STG.E.U8 desc[UR24][R14.64], R72 ;  /* 0x000000480e003986 */ /* 0x0003e2000c101118 */
[----:B0-----:R-:W-:-:S03]  /*36960*/  PRMT R74, R74, 0x9910, RZ ;  /* 0x000099104a4a7816 */ /* 0x001fc600000000ff */
[----:B------:R-:W3:Y:S02]  /*36970*/  LDL.LU.64 R8, [R1+0xc70] ;  /* 0x000c700001087983 */ /* 0x000ee40000300a00 */
[----:B-1----:R-:W-:-:S05]  /*36980*/  IMAD.MOV.U32 R72, RZ, RZ, R74 ;  /* 0x000000ffff487224 */ /* 0x002fca00078e004a */
[----:B------:R-:W-:Y:S02]  /*36990*/  SHF.R.S32.HI R72, RZ, 0x8, R72 ;  /* 0x00000008ff487819 */ /* 0x000fe40000011448 */
[----:B------:R-:W-:Y:S02]  /*369a0*/  F2FP.SATFINITE.E5M2.F32.PACK_AB_MERGE_C R75, R7, R6, RZ ;  /* 0x00000006074b723e */ /* 0x000fe400048060ff */
[----:B------:R-:W3:Y:S04]  /*369b0*/  LDL.LU R7, [R1+0x5c0] ;  /* 0x0005c00001077983 */ /* 0x000ee80000300800 */
[----:B------:R0:W-:Y:S04]  /*369c0*/  @P6 STG.E.U8 desc[UR24][R4.64], R72 ;  /* 0x0000004804006986 */ /* 0x0001e8000c101118 */
[----:B0-----:R-:W3:Y:S04]  /*369d0*/  LDL.LU R5, [R1+0x5c4] ;  /* 0x0005c40001057983 */ /* 0x001ee80000300800 */
[----:B------:R-:W3:Y:S01]  /*369e0*/  LDL.LU.64 R22, [R1+0xc68] ;  /* 0x000c680001167983 */ /* 0x000ee20000300a00 */
[----:B----4-:R-:W-:-:S02]  /*369f0*/  ISETP.LT.AND P3, PT, R69, UR65, !P4 ;  /* 0x0000004145007c0c */ /* 0x010fc4000e761270 */
[----:B------:R-:W-:Y:S01]  /*36a00*/  F2FP.SATFINITE.E5M2.F32.PACK_AB_MERGE_C R74, R13, R12, RZ ;  /* 0x0000000c0d4a723e */ /* 0x000fe200048060ff */
[----:B------:R-:W-:Y:S01]  /*36a10*/  VIADD R72, R68, 0x70 ;  /* 0x0000007044487836 */ /* 0x000fe20000000000 */
[----:B------:R-:W-:Y:S01]  /*36a20*/  ISETP.LT.AND P4, PT, R70, UR71, !P4 ;  /* 0x0000004746007c0c */ /* 0x000fe2000e781270 */
[----:B------:R-:W0:Y:S01]  /*36a30*/  LDCU UR71, c[0x0][0x398] ;  /* 0x00007300ff4777ac */ /* 0x000e220008000800 */
[----:B------:R-:W-:Y:S02]  /*36a40*/  PRMT R79, R74, 0x9910, RZ ;  /* 0x000099104a4f7816 */ /* 0x000fe400000000ff */
[----:B------:R-:W-:Y:S01]  /*36a50*/  ISETP.LT.AND P6, PT, R69, UR69, !P5 ;  /* 0x0000004545007c0c */ /* 0x000fe2000efc1270 */
[----:B------:R-:W1:Y:S01]  /*36a60*/  LDCU UR69, c[0x0][0x398] ;  /* 0x00007300ff4577ac */ /* 0x000e620008000800 */
[----:B-----5:R-:W-:Y:S01]  /*36a70*/  ISETP.LT.AND P5, PT, R70, UR55, !P5 ;  /* 0x0000003746007c0c */ /* 0x020fe2000efa1270 */
[----:B------:R-:W4:Y:S01]  /*36a80*/  LDCU UR65, c[0x0][0x398] ;  /* 0x00007300ff4177ac */ /* 0x000f220008000800 */
[----:B------:R-:W5:Y:S01]  /*36a90*/  LDCU UR55, c[0x0][0x39c] ;  /* 0x00007380ff3777ac */ /* 0x000f620008000800 */
[----:B--2---:R2:W-:Y:S01]  /*36aa0*/  @P3 STG.E.U8 desc[UR24][R10.64], R74 ;  /* 0x0000004a0a003986 */ /* 0x0045e2000c101118 */
[----:B------:R-:W-:Y:S01]  /*36ab0*/  ISETP.GE.AND P3, PT, R72, UR54, PT ;  /* 0x0000003648007c0c */ /* 0x000fe2000bf66270 */
[----:B------:R-:W-:Y:S01]  /*36ac0*/  IMAD.MOV.U32 R72, RZ, RZ, R79 ;  /* 0x000000ffff487224 */ /* 0x000fe200078e004f */
[----:B------:R-:W0:Y:S01]  /*36ad0*/  LDCU UR54, c[0x0][0x39c] ;  /* 0x00007380ff3677ac */ /* 0x000e220008000800 */
[----:B--2---:R-:W2:Y:S04]  /*36ae0*/  LDL.LU.64 R10, [R1+0xc60] ;  /* 0x000c6000010a7983 */ /* 0x004ea80000300a00 */
[----:B------:R-:W5:Y:S04]  /*36af0*/  LDL.LU R21, [R1+0x1c0] ;  /* 0x0001c00001157983 */ /* 0x000f680000300800 */
[----:B------:R-:W5:Y:S04]  /*36b00*/  LDL.LU R17, [R1+0x1c4] ;  /* 0x0001c40001117983 */ /* 0x000f680000300800 */
[----:B------:R-:W5:Y:S01]  /*36b10*/  LDL.LU.64 R18, [R1+0xc58] ;  /* 0x000c580001127983 */ /* 0x000f620000300a00 */
[----:B------:R-:W-:-:S03]  /*36b20*/  SHF.R.S32.HI R72, RZ, 0x8, R72 ;  /* 0x00000008ff487819 */ /* 0x000fc60000011448 */
[----:B------:R0:W-:Y:S04]  /*36b30*/  @P4 STG.E.U8 desc[UR24][R76.64], R75 ;  /* 0x0000004b4c004986 */ /* 0x0001e8000c101118 */
[----:B------:R-:W5:Y:S01]  /*36b40*/  LDL.LU.64 R14, [R1+0xc50] ;  /* 0x000c5000010e7983 */ /* 0x000f620000300a00 */
[----:B0-----:R-:W-:-:S03]  /*36b50*/  PRMT R75, R75, 0x9910, RZ ;  /* 0x000099104b4b7816 */ /* 0x001fc600000000ff */
[----:B---3--:R0:W-:Y:S02]  /*36b60*/  @P6 STG.E.U8 desc[UR24][R8.64], R72 ;  /* 0x0000004808006986 */ /* 0x0081e4000c101118 */
[----:B------:R-:W-:-:S05]  /*36b70*/  IMAD.MOV.U32 R4, RZ, RZ, R75 ;  /* 0x000000ffff047224 */ /* 0x000fca00078e004b */
[----:B------:R-:W-:Y:S01]  /*36b80*/  SHF.R.S32.HI R12, RZ, 0x8, R4 ;  /* 0x00000008ff0c7819 */ /* 0x000fe20000011404 */
[----:B0-----:R-:W3:Y:S01]  /*36b90*/  LDL.LU R8, [R1+0x5c8] ;  /* 0x0005c80001087983 */ /* 0x001ee20000300800 */
[----:B------:R-:W-:-:S03]  /*36ba0*/  F2FP.SATFINITE.E5M2.F32.PACK_AB_MERGE_C R75, R5, R7, RZ ;  /* 0x00000007054b723e */ /* 0x000fc600048060ff */
[----:B------:R-:W3:Y:S04]  /*36bb0*/  LDL.LU R9, [R1+0x5cc] ;  /* 0x0005cc0001097983 */ /* 0x000ee80000300800 */
[----:B------:R-:W3:Y:S04]  /*36bc0*/  LDL.LU R6, [R1+0x1c8] ;  /* 0x0001c80001067983 */ /* 0x000ee80000300800 */
[----:B------:R-:W3:Y:S04]  /*36bd0*/  LDL.LU R7, [R1+0x1cc] ;  /* 0x0001cc0001077983 */ /* 0x000ee80000300800 */
[----:B------:R-:W3:Y:S04]  /*36be0*/  LDL.LU.64 R4, [R1+0xc48] ;  /* 0x000c480001047983 */ /* 0x000ee80000300a00 */
[----:B------:R0:W-:Y:S04]  /*36bf0*/  @P5 STG.E.U8 desc[UR24][R22.64], R12 ;  /* 0x0000000c16005986 */ /* 0x0001e8000c101118 */
[----:B0-----:R-:W3:Y:S04]  /*36c00*/  LDL.LU.64 R22, [R1+0xe38] ;  /* 0x000e380001167983 */ /* 0x001ee80000300a00 */
[----:B------:R-:W3:Y:S01]  /*36c10*/  LDL.LU.64 R12, [R1+0xc40] ;  /* 0x000c4000010c7983 */ /* 0x000ee20000300a00 */
[C---:B------:R-:W-:Y:S01]  /*36c20*/  VIADD R74, R78.reuse, UR60 ;  /* 0x0000003c4e4a7c36 */ /* 0x040fe20008000000 */
[----:B------:R-:W-:-:S04]  /*36c30*/  IADD3 R78, P4, PT, R78, R3, RZ ;  /* 0x000000034e4e7210 */ /* 0x000fc80007f9e0ff */
[----:B------:R-:W-:Y:S01]  /*36c40*/  SHF.R.S32.HI R72, RZ, 0x1f, R74 ;  /* 0x0000001fff487819 */ /* 0x000fe2000001144a */
[----:B------:R-:W-:Y:S01]  /*36c50*/  IMAD.X R79, R73, 0x1, R71, P4 ;  /* 0x00000001494f7824 */ /* 0x000fe200020e0647 */
[----:B------:R-:W-:-:S05]  /*36c60*/  IADD3 R76, P4, PT, R74, R2, RZ ;  /* 0x000000024a4c7210 */ /* 0x000fca0007f9e0ff */
[----:B------:R-:W-:Y:S01]  /*36c70*/  IMAD.X R77, R72, 0x1, R0, P4 ;  /* 0x00000001484d7824 */ /* 0x000fe200020e0600 */
[----:B-1----:R-:W-:Y:S01]  /*36c80*/  ISETP.LT.AND P4, PT, R69, UR69, !P3 ;  /* 0x0000004545007c0c */ /* 0x002fe2000df81270 */
[----:B------:R-:W-:Y:S01]  /*36c90*/  VIADD R73, R68, 0x71 ;  /* 0x0000007144497836 */ /* 0x000fe20000000000 */
[----:B------:R-:W0:Y:S01]  /*36ca0*/  LDCU UR69, c[0x0][0x398] ;  /* 0x00007300ff4577ac */ /* 0x000e220008000800 */
[----:B------:R-:W-:-:S03]  /*36cb0*/  ISETP.LT.AND P3, PT, R70, UR71, !P3 ;  /* 0x0000004746007c0c */ /* 0x000fc6000df61270 */
[----:B------:R-:W-:Y:S01]  /*36cc0*/  ISETP.GE.AND P6, PT, R73, UR56, PT ;  /* 0x0000003849007c0c */ /* 0x000fe2000bfc6270 */
[----:B------:R-:W-:Y:S01]  /*36cd0*/  VIADD R73, R68, 0x72 ;  /* 0x0000007244497836 */ /* 0x000fe20000000000 */
[----:B------:R-:W1:Y:S01]  /*36ce0*/  LDCU UR71, c[0x0][0x398] ;  /* 0x00007300ff4777ac */ /* 0x000e620008000800 */
[----:B------:R-:W-:-:S03]  /*36cf0*/  PRMT R16, R75, 0x9910, RZ ;  /* 0x000099104b107816 */ /* 0x000fc600000000ff */
[----:B------:R-:W-:Y:S01]  /*36d00*/  ISETP.GE.AND P5, PT, R73, UR57, PT ;  /* 0x0000003949007c0c */ /* 0x000fe2000bfa6270 */
[----:B------:R-:W-:Y:S01]  /*36d10*/  VIADD R73, R68, 0x73 ;  /* 0x0000007344497836 */ /* 0x000fe20000000000 */
[----:B------:R-:W0:Y:S01]  /*36d20*/  LDCU UR56, c[0x0][0x39c] ;  /* 0x00007380ff3877ac */ /* 0x000e220008000800 */
[----:B------:R-:W0:Y:S01]  /*36d30*/  LDCU UR57, c[0x0][0x39c] ;  /* 0x00007380ff3977ac */ /* 0x000e220008000800 */
[----:B--2---:R5:W-:Y:S01]  /*36d40*/  @P4 STG.E.U8 desc[UR24][R10.64], R75 ;  /* 0x0000004b0a004986 */ /* 0x004be2000c101118 */
[----:B----4-:R-:W-:Y:S01]  /*36d50*/  ISETP.LT.AND P4, PT, R69, UR65, !P6 ;  /* 0x0000004145007c0c */ /* 0x010fe2000f781270 */
[----:B------:R-:W2:Y:S01]  /*36d60*/  LDCU UR65, c[0x0][0x398] ;  /* 0x00007300ff4177ac */ /* 0x000ea20008000800 */
[----:B-----5:R-:W-:Y:S01]  /*36d70*/  F2FP.SATFINITE.E5M2.F32.PACK_AB_MERGE_C R75, R17, R21, RZ ;  /* 0x00000015114b723e */ /* 0x020fe200048060ff */
[----:B------:R-:W4:Y:S04]  /*36d80*/  LDL.LU.64 R10, [R1+0xc28] ;  /* 0x000c2800010a7983 */ /* 0x000f280000300a00 */
[----:B------:R5:W-:Y:S01]  /*36d90*/  @P3 STG.E.U8 desc[UR24][R18.64], R75 ;  /* 0x0000004b12003986 */ /* 0x000be2000c101118 */
[----:B------:R-:W-:Y:S01]  /*36da0*/  ISETP.GE.AND P3, PT, R73, UR58, PT ;  /* 0x0000003a49007c0c */ /* 0x000fe2000bf66270 */
[----:B------:R-:W2:Y:S01]  /*36db0*/  LDCU UR58, c[0x0][0x39c] ;  /* 0x00007380ff3a77ac */ /* 0x000ea20008000800 */
[----:B------:R-:W-:-:S02]  /*36dc0*/  SHF.R.S32.HI R73, RZ, 0x8, R16 ;  /* 0x00000008ff497819 */ /* 0x000fc40000011410 */
[----:B0-----:R-:W-:Y:S01]  /*36dd0*/  ISETP.LT.AND P6, PT, R70, UR69, !P6 ;  /* 0x0000004546007c0c */ /* 0x001fe2000f7c1270 */
[----:B------:R-:W4:Y:S01]  /*36de0*/  LDL.LU.64 R16, [R1+0xc38] ;  /* 0x000c380001107983 */ /* 0x000f220000300a00 */
[----:B------:R-:W0:Y:S01]  /*36df0*/  LDCU UR69, c[0x0][0x398] ;  /* 0x00007300ff4577ac */ /* 0x000e220008000800 */
[----:B-----5:R-:W-:Y:S02]  /*36e00*/  PRMT R75, R75, 0x9910, RZ ;  /* 0x000099104b4b7816 */ /* 0x020fe400000000ff */
[----:B------:R5:W-:Y:S01]  /*36e10*/  @P4 STG.E.U8 desc[UR24][R14.64], R73 ;  /* 0x000000490e004986 */ /* 0x000be2000c101118 */
[----:B-1----:R-:W-:Y:S01]  /*36e20*/  ISETP.LT.AND P4, PT, R69, UR71, !P5 ;  /* 0x0000004745007c0c */ /* 0x002fe2000ef81270 */
[----:B------:R-:W1:Y:S01]  /*36e30*/  LDCU UR71, c[0x0][0x398] ;  /* 0x00007300ff4777ac */ /* 0x000e620008000800 */
[----:B-----5:R-:W-:-:S05]  /*36e40*/  IMAD.MOV.U32 R73, RZ, RZ, R75 ;  /* 0x000000ffff497224 */ /* 0x020fca00078e004b */
[----:B------:R-:W-:Y:S02]  /*36e50*/  SHF.R.S32.HI R73, RZ, 0x8, R73 ;  /* 0x00000008ff497819 */ /* 0x000fe40000011449 */
[----:B---3--:R-:W-:Y:S02]  /*36e60*/  F2FP.SATFINITE.E5M2.F32.PACK_AB_MERGE_C R75, R9, R8, RZ ;  /* 0x00000008094b723e */ /* 0x008fe400048060ff */
[----:B------:R-:W3:Y:S04]  /*36e70*/  LDL.LU R9, [R1+0x5d0] ;  /* 0x0005d00001097983 */ /* 0x000ee80000300800 */
[----:B------:R5:W-:Y:S04]  /*36e80*/  @P6 STG.E.U8 desc[UR24][R4.64], R73 ;  /* 0x0000004904006986 */ /* 0x000be8000c101118 */
[----:B-----5:R-:W3:Y:S01]  /*36e90*/  LDL.LU R4, [R1+0x5d4] ;  /* 0x0005d40001047983 */ /* 0x020ee20000300800 */
[----:B------:R-:W-:Y:S01]  /*36ea0*/  VIADD R73, R68, 0x74 ;  /* 0x0000007444497836 */ /* 0x000fe20000000000 */
[----:B------:R-:W-:-:S02]  /*36eb0*/  PRMT R5, R75, 0x9910, RZ ;  /* 0x000099104b057816 */ /* 0x000fc400000000ff */
[----:B------:R5:W-:Y:S02]  /*36ec0*/  @P4 STG.E.U8 desc[UR24][R12.64], R75 ;  /* 0x0000004b0c004986 */ /* 0x000be4000c101118 */
[----:B------:R-:W-:Y:S01]  /*36ed0*/  ISETP.GE.AND P4, PT, R73, UR59, PT ;  /* 0x0000003b49007c0c */ /* 0x000fe2000bf86270 */
[----:B------:R-:W-:Y:S01]  /*36ee0*/  IMAD.MOV.U32 R73, RZ, RZ, R5 ;  /* 0x000000ffff497224 */ /* 0x000fe200078e0005 */
[----:B------:R-:W-:Y:S01]  /*36ef0*/  ISETP.LT.AND P5, PT, R70, UR73, !P5 ;  /* 0x0000004946007c0c */ /* 0x000fe2000efa1270 */
[----:B------:R-:W0:Y:S01]  /*36f00*/  LDCU UR73, c[0x0][0x398] ;  /* 0x00007300ff4977ac */ /* 0x000e220008000800 */
[----:B-----5:R-:W5:Y:S01]  /*36f10*/  LDL.LU.64 R12, [R1+0xc30] ;  /* 0x000c3000010c7983 */ /* 0x020f620000300a00 */
[----:B------:R-:W-:Y:S01]  /*36f20*/  F2FP.SATFINITE.E5M2.F32.PACK_AB_MERGE_C R6, R7, R6, RZ ;  /* 0x000000060706723e */ /* 0x000fe200048060ff */
[----:B------:R-:W0:Y:S02]  /*36f30*/  LDCU UR59, c[0x0][0x39c] ;  /* 0x00007380ff3b77ac */ /* 0x000e240008000800 */
[----:B------:R-:W5:Y:S04]  /*36f40*/  LDL.LU.64 R14, [R1+0xc20] ;  /* 0x000c2000010e7983 */ /* 0x000f680000300a00 */
[----:B------:R-:W5:Y:S04]  /*36f50*/  LDL.LU R21, [R1+0x1d0] ;  /* 0x0001d00001157983 */ /* 0x000f680000300800 */
[----:B------:R-:W5:Y:S04]  /*36f60*/  LDL.LU R5, [R1+0x1d4] ;  /* 0x0001d40001057983 */ /* 0x000f680000300800 */
[----:B------:R-:W5:Y:S01]  /*36f70*/  LDL.LU.64 R18, [R1+0xc18] ;  /* 0x000c180001127983 */ /* 0x000f620000300a00 */
[----:B--2---:R-:W-:Y:S01]  /*36f80*/  ISETP.LT.AND P6, PT, R69, UR65, !P3 ;  /* 0x0000004145007c0c */ /* 0x004fe2000dfc1270 */
[----:B------:R-:W2:Y:S01]  /*36f90*/  LDCU UR65, c[0x0][0x398] ;  /* 0x00007300ff4177ac */ /* 0x000ea20008000800 */
[----:B------:R-:W-:-:S02]  /*36fa0*/  SHF.R.S32.HI R73, RZ, 0x8, R73 ;  /* 0x00000008ff497819 */ /* 0x000fc40000011449 */
[----:B0-----:R-:W-:Y:S01]  /*36fb0*/  ISETP.LT.AND P3, PT, R70, UR69, !P3 ;  /* 0x0000004546007c0c */ /* 0x001fe2000df61270 */
[----:B------:R-:W0:Y:S01]  /*36fc0*/  LDCU UR69, c[0x0][0x398] ;  /* 0x00007300ff4577ac */ /* 0x000e220008000800 */
[----:B----4-:R4:W-:Y:S02]  /*36fd0*/  @P5 STG.E.U8 desc[UR24][R10.64], R6 ;  /* 0x000000060a005986 */ /* 0x0109e4000c101118 */
[C---:B----4-:R-:W-:Y:S01]  /*36fe0*/  VIADD R11, R74.reuse, UR60 ;  /* 0x0000003c4a0b7c36 */ /* 0x050fe20008000000 */
[----:B------:R-:W-:Y:S02]  /*36ff0*/  IADD3 R74, P5, PT, R74, R3, RZ ;  /* 0x000000034a4a7210 */ /* 0x000fe40007fbe0ff */
[----:B------:R-:W-:Y:S02]  /*37000*/  PRMT R6, R6, 0x9910, RZ ;  /* 0x0000991006067816 */ /* 0x000fe400000000ff */
[----:B------:R4:W-:Y:S01]  /*37010*/  @P6 STG.E.U8 desc[UR24][R16.64], R73 ;  /* 0x0000004910006986 */ /* 0x0009e2000c101118 */
[----:B------:R-:W-:Y:S01]  /*37020*/  SHF.R.S32.HI R10, RZ, 0x1f, R11 ;  /* 0x0000001fff0a7819 */ /* 0x000fe2000001140b */
[----:B------:R-:W-:Y:S01]  /*37030*/  IMAD.X R75, R72, 0x1, R71, P5 ;  /* 0x00000001484b7824 */ /* 0x000fe200028e0647 */
[----:B------:R-:W-:Y:S01]  /*37040*/  IADD3 R72, P5, PT, R11, R2, RZ ;  /* 0x000000020b487210 */ /* 0x000fe20007fbe0ff */
[----:B------:R-:W-:Y:S01]  /*37050*/  VIADD R2, R68, 0x75 ;  /* 0x0000007544027836 */ /* 0x000fe20000000000 */
[----:B-1----:R-:W-:Y:S01]  /*37060*/  ISETP.LT.AND P6, PT, R69, UR71, !P4 ;  /* 0x0000004745007c0c */ /* 0x002fe2000e7c1270 */
[----:B------:R-:W1:Y:S01]  /*37070*/  LDCU UR71, c[0x0][0x398] ;  /* 0x00007300ff4777ac */ /* 0x000e620008000800 */
[----:B------:R-:W0:Y:S01]  /*37080*/  LDCU UR60, c[0x0][0x39c] ;  /* 0x00007380ff3c77ac */ /* 0x000e220008000800 */
[----:B----4-:R-:W-:Y:S01]  /*37090*/  IMAD.X R73, R10, 0x1, R0, P5 ;  /* 0x000000010a497824 */ /* 0x010fe200028e0600 */
[----:B------:R-:W4:Y:S01]  /*370a0*/  LDL.LU.64 R16, [R1+0xc10] ;  /* 0x000c100001107983 */ /* 0x000f220000300a00 */
[----:B------:R-:W-:Y:S01]  /*370b0*/  IMAD.MOV.U32 R0, RZ, RZ, R6 ;  /* 0x000000ffff007224 */ /* 0x000fe200078e0006 */
[----:B------:R-:W-:Y:S01]  /*370c0*/  ISETP.GE.AND P5, PT, R2, UR61, PT ;  /* 0x0000003d02007c0c */ /* 0x000fe2000bfa6270 */
[----:B------:R-:W0:Y:S01]  /*370d0*/  LDCU UR61, c[0x0][0x39c] ;  /* 0x00007380ff3d77ac */ /* 0x000e220008000800 */
[----:B------:R-:W4:Y:S04]  /*370e0*/  LDL.LU R6, [R1+0x1d8] ;  /* 0x0001d80001067983 */ /* 0x000f280000300800 */
[----:B------:R-:W4:Y:S04]  /*370f0*/  LDL.LU R7, [R1+0x1dc] ;  /* 0x0001dc0001077983 */ /* 0x000f280000300800 */
[----:B------:R-:W4:Y:S01]  /*37100*/  LDL.LU R8, [R1+0x5d8] ;  /* 0x0005d80001087983 */ /* 0x000f220000300800 */
[----:B------:R-:W-:Y:S01]  /*37110*/  ISETP.LT.AND P4, PT, R70, UR73, !P4 ;  /* 0x0000004946007c0c */ /* 0x000fe2000e781270 */
[----:B------:R-:W0:Y:S01]  /*37120*/  LDCU UR73, c[0x0][0x398] ;  /* 0x00007300ff4977ac */ /* 0x000e220008000800 */
[----:B---3--:R-:W-:-:S02]  /*37130*/  F2FP.SATFINITE.E5M2.F32.PACK_AB_MERGE_C R2, R4, R9, RZ ;  /* 0x000000090402723e */ /* 0x008fc400048060ff */
[----:B------:R-:W-:Y:S01]  /*37140*/  SHF.R.S32.HI R4, RZ, 0x8, R0 ;  /* 0x00000008ff047819 */ /* 0x000fe20000011400 */
[----:B------:R-:W3:Y:S01]  /*37150*/  LDL.LU R9, [R1+0x5dc] ;  /* 0x0005dc0001097983 */ /* 0x000ee20000300800 */
[----:B------:R-:W-:-:S03]  /*37160*/  VIADD R0, R68, 0x76 ;  /* 0x0000007644007836 */ /* 0x000fc60000000000 */
[----:B-----5:R5:W-:Y:S02]  /*37170*/  @P3 STG.E.U8 desc[UR24][R12.64], R4 ;  /* 0x000000040c003986 */ /* 0x020be4000c101118 */
[----:B------:R-:W-:Y:S01]  /*37180*/  ISETP.GE.AND P3, PT, R0, UR62, PT ;  /* 0x0000003e00007c0c */ /* 0x000fe2000bf66270 */
[----:B------:R-:W-:Y:S01]  /*37190*/  VIADD R0, R68, 0x77 ;  /* 0x0000007744007836 */ /* 0x000fe20000000000 */
[----:B------:R-:W0:Y:S01]  /*371a0*/  LDCU UR62, c[0x0][0x39c] ;  /* 0x00007380ff3e77ac */ /* 0x000e220008000800 */
[----:B------:R5:W-:Y:S04]  /*371b0*/  @P6 STG.E.U8 desc[UR24][R14.64], R2 ;  /* 0x000000020e006986 */ /* 0x000be8000c101118 */
[----:B-----5:R-:W5:Y:S01]  /*371c0*/  LDL.LU.64 R12, [R1+0xc08] ;  /* 0x000c0800010c7983 */ /* 0x020f620000300a00 */
[----:B------:R-:W-:-:S02]  /*371d0*/  PRMT R4, R2, 0x9910, RZ ;  /* 0x0000991002047816 */ /* 0x000fc400000000ff */
[----:B------:R-:W-:Y:S01]  /*371e0*/  F2FP.SATFINITE.E5M2.F32.PACK_AB_MERGE_C R2, R5, R21, RZ ;  /* 0x000000150502723e */ /* 0x000fe200048060ff */
[----:B------:R-:W5:Y:S04]  /*371f0*/  LDL.LU.64 R14, [R1+0xc00] ;  /* 0x000c0000010e7983 */ /* 0x000f680000300a00 */
[----:B------:R0:W-:Y:S01]  /*37200*/  @P4 STG.E.U8 desc[UR24][R18.64], R2 ;  /* 0x0000000212004986 */ /* 0x0001e2000c101118 */
[----:B------:R-:W-:Y:S01]  /*37210*/  ISETP.GE.AND P4, PT, R0, UR63, PT ;  /* 0x0000003f00007c0c */ /* 0x000fe2000bf86270 */
[----:B------:R-:W1:Y:S01]  /*37220*/  LDCU UR63, c[0x0][0x39c] ;  /* 0x00007380ff3f77ac */ /* 0x000e620008000800 */
[----:B------:R-:W-:Y:S01]  /*37230*/  SHF.R.S32.HI R0, RZ, 0x8, R4 ;  /* 0x00000008ff007819 */ /* 0x000fe20000011404 */
[----:B0-----:R-:W5:Y:S04]  /*37240*/  LDL.LU.64 R18, [R1+0xbf8] ;  /* 0x000bf80001127983 */ /* 0x001f680000300a00 */
[----:B------:R-:W5:Y:S01]  /*37250*/  LDL.LU.64 R4, [R1+0xbf0] ;  /* 0x000bf00001047983 */ /* 0x000f620000300a00 */
[----:B--2---:R-:W-:Y:S01]  /*37260*/  ISETP.LT.AND P6, PT, R69, UR65, !P5 ;  /* 0x0000004145007c0c */ /* 0x004fe2000efc1270 */
[----:B------:R-:W0:Y:S01]  /*37270*/  LDCU UR65, c[0x0][0x398] ;  /* 0x00007300ff4177ac */ /* 0x000e220008000800 */
[----:B------:R-:W-:-:S02]  /*37280*/  PRMT R2, R2, 0x9910, RZ ;  /* 0x0000991002027816 */ /* 0x000fc400000000ff */
[----:B------:R-:W-:Y:S01]  /*37290*/  ISETP.LT.AND P5, PT, R70, UR69, !P5 ;  /* 0x0000004546007c0c */ /* 0x000fe2000efa1270 */
[----:B------:R-:W2:Y:S08]  /*372a0*/  LDCU UR69, c[0x0][0x398] ;  /* 0x00007300ff4577ac */ /* 0x000eb00008000800 */
[----:B----4-:R4:W-:Y:S01]  /*372b0*/  @P6 STG.E.U8 desc[UR24][R16.64], R0 ;  /* 0x0000000010006986 */ /* 0x0109e2000c101118 */
[----:B-1----:R-:W-:Y:S01]  /*372c0*/  ISETP.LT.AND P6, PT, R69, UR71, !P3 ;  /* 0x0000004745007c0c */ /* 0x002fe2000dfc1270 */
[----:B------:R-:W1:Y:S01]  /*372d0*/  LDCU UR71, c[0x0][0x398] ;  /* 0x00007300ff4777ac */ /* 0x000e620008000800 */
[----:B----4-:R-:W-:-:S05]  /*372e0*/  IMAD.MOV.U32 R0, RZ, RZ, R2 ;  /* 0x000000ffff007224 */ /* 0x010fca00078e0002 */
[----:B------:R-:W-:Y:S02]  /*372f0*/  SHF.R.S32.HI R0, RZ, 0x8, R0 ;  /* 0x00000008ff007819 */ /* 0x000fe40000011400 */
[----:B0-----:R-:W-:Y:S01]  /*37300*/  ISETP.LT.AND P3, PT, R70, UR65, !P3 ;  /* 0x0000004146007c0c */ /* 0x001fe2000df61270 */
[----:B------:R-:W0:Y:S01]  /*37310*/  LDCU UR65, c[0x0][0x39c] ;  /* 0x00007380ff4177ac */ /* 0x000e220008000800 */
[----:B---3--:R-:W-:Y:S02]  /*37320*/  F2FP.SATFINITE.E5M2.F32.PACK_AB_MERGE_C R2, R9, R8, RZ ;  /* 0x000000080902723e */ /* 0x008fe400048060ff */
[----:B------:R-:W-:Y:S01]  /*37330*/  F2FP.SATFINITE.E5M2.F32.PACK_AB_MERGE_C R8, R7, R6, RZ ;  /* 0x000000060708723e */ /* 0x000fe200048060ff */
[----:B------:R-:W3:Y:S01]  /*37340*/  LDL.LU R9, [R1+0x5e0] ;  /* 0x0005e00001097983 */ /* 0x000ee20000300800 */
[----:B------:R-:W-:-:S03]  /*37350*/  PRMT R7, R2, 0x9910, RZ ;  /* 0x0000991002077816 */ /* 0x000fc600000000ff */
[----:B------:R-:W3:Y:S04]  /*37360*/  LDL.LU R6, [R1+0x5e4] ;  /* 0x0005e40001067983 */ /* 0x000ee80000300800 */
[----:B------:R-:W4:Y:S04]  /*37370*/  LDL.LU.64 R16, [R1+0xbe8] ;  /* 0x000be80001107983 */ /* 0x000f280000300a00 */
[----:B-----5:R5:W-:Y:S01]  /*37380*/  @P5 STG.E.U8 desc[UR24][R12.64], R0 ;  /* 0x000000000c005986 */ /* 0x020be2000c101118 */
[----:B------:R-:W-:Y:S01]  /*37390*/  ISETP.LT.AND P5, PT, R69, UR73, !P4 ;  /* 0x0000004945007c0c */ /* 0x000fe2000e7a1270 */
[----:B------:R-:W0:Y:S02]  /*373a0*/  LDCU UR73, c[0x0][0x398] ;  /* 0x00007300ff4977ac */ /* 0x000e240008000800 */
[----:B------:R0:W-:Y:S01]  /*373b0*/  @P6 STG.E.U8 desc[UR24][R14.64], R2 ;  /* 0x000000020e006986 */ /* 0x0001e2000c101118 */
[----:B-----5:R-:W-:-:S03]  /*373c0*/  VIADD R0, R68, 0x78 ;  /* 0x0000007844007836 */ /* 0x020fc60000000000 */
[----:B------:R-:W5:Y:S01]  /*373d0*/  LDL.LU R13, [R1+0x1e0] ;  /* 0x0001e000010d7983 */ /* 0x000f620000300800 */
[----:B------:R-:W-:Y:S01]  /*373e0*/  IMAD.MOV.U32 R12, RZ, RZ, R7 ;  /* 0x000000ffff0c7224 */ /* 0x000fe200078e0007 */
[----:B------:R-:W-:Y:S02]  /*373f0*/  ISETP.GE.AND P6, PT, R0, UR64, PT ;  /* 0x0000004000007c0c */ /* 0x000fe4000bfc6270 */
[----:B------:R-:W5:Y:S02]  /*37400*/  LDL.LU R7, [R1+0x1e4] ;  /* 0x0001e40001077983 */ /* 0x000f640000300800 */
[----:B------:R-:W-:Y:S01]  /*37410*/  SHF.R.S32.HI R0, RZ, 0x8, R12 ;  /* 0x00000008ff007819 */ /* 0x000fe2000001140c */
[----:B------:R-:W1:Y:S01]  /*37420*/  LDCU UR64, c[0x0][0x39c] ;  /* 0x00007380ff4077ac */ /* 0x000e620008000800 */
[----:B0-----:R-:W5:Y:S04]  /*37430*/  LDL.LU.64 R14, [R1+0xbe0] ;  /* 0x000be000010e7983 */ /* 0x001f680000300a00 */
[----:B------:R-:W-:Y:S04]  /*37440*/  @P3 STG.E.U8 desc[UR24][R18.64], R8 ;  /* 0x0000000812003986 */ /* 0x000fe8000c101118 */
[----:B------:R0:W-:Y:S04]  /*37450*/  @P5 STG.E.U8 desc[UR24][R4.64], R0 ;  /* 0x0000000004005986 */ /* 0x0001e8000c101118 */
[----:B0-----:R-:W5:Y:S01]  /*37460*/  LDL.LU.64 R4, [R1+0xbd8] ;  /* 0x000bd80001047983 */ /* 0x001f620000300a00 */
[----:B------:R-:W-:-:S02]  /*37470*/  IADD3 R2, P3, PT, R11, R3, RZ ;  /* 0x000000030b027210 */ /* 0x000fc40007f7e0ff */
[----:B--2---:R-:W-:Y:S01]  /*37480*/  ISETP.LT.AND P4, PT, R70, UR69, !P4 ;  /* 0x0000004546007c0c */ /* 0x004fe2000e781270 */
[----:B------:R-:W-:Y:S01]  /*37490*/  VIADD R0, R68, 0x79 ;  /* 0x0000007944007836 */ /* 0x000fe20000000000 */
[----:B------:R-:W0:Y:S01]  /*374a0*/  LDCU UR69, c[0x0][0x398] ;  /* 0x00007300ff4577ac */ /* 0x000e220008000800 */
[----:B------:R-:W-:Y:S01]  /*374b0*/  IMAD.X R3, R10, 0x1, R71, P3 ;  /* 0x000000010a037824 */ /* 0x000fe200018e0647 */
[----:B------:R-:W-:Y:S01]  /*374c0*/  PRMT R71, R8, 0x9910, RZ ;  /* 0x0000991008477816 */ /* 0x000fe200000000ff */
[----:B------:R-:W2:Y:S01]  /*374d0*/  LDL.LU.64 R10, [R1+0xbd0] ;  /* 0x000bd000010a7983 */ /* 0x000ea20000300a00 */
[----:B-1----:R-:W-:Y:S01]  /*374e0*/  ISETP.LT.AND P3, PT, R69, UR71, !P6 ;  /* 0x0000004745007c0c */ /* 0x002fe2000f761270 */
[----:B------:R-:W1:Y:S02]  /*374f0*/  LDCU UR71, c[0x0][0x398] ;  /* 0x00007300ff4777ac */ /* 0x000e640008000800 */
[----:B------:R-:W2:Y:S01]  /*37500*/  LDL.LU R8, [R1+0x5e8] ;  /* 0x0005e80001087983 */ /* 0x000ea20000300800 */
[----:B------:R-:W-:-:S02]  /*37510*/  SHF.R.S32.HI R71, RZ, 0x8, R71 ;  /* 0x00000008ff477819 */ /* 0x000fc40000011447 */
[----:B------:R-:W-:Y:S01]  /*37520*/  ISETP.LT.AND P6, PT, R70, UR73, !P6 ;  /* 0x0000004946007c0c */ /* 0x000fe2000f7c1270 */
[----:B------:R-:W0:Y:S01]  /*37530*/  LDCU UR73, c[0x0][0x398] ;  /* 0x00007300ff4977ac */ /* 0x000e220008000800 */
[----:B------:R-:W-:Y:S01]  /*37540*/  ISETP.GE.AND P5, PT, R0, UR66, PT ;  /* 0x0000004200007c0c */ /* 0x000fe2000bfa6270 */
[----:B------:R-:W-:Y:S01]  /*37550*/  VIADD R0, R68, 0x7a ;  /* 0x0000007a44007836 */ /* 0x000fe20000000000 */
[----:B------:R-:W0:Y:S01]  /*37560*/  LDCU UR66, c[0x0][0x39c] ;  /* 0x00007380ff4277ac */ /* 0x000e220008000800 */
[----:B---3--:R-:W-:Y:S02]  /*37570*/  F2FP.SATFINITE.E5M2.F32.PACK_AB_MERGE_C R6, R6, R9, RZ ;  /* 0x000000090606723e */ /* 0x008fe400048060ff */
[----:B------:R-:W3:Y:S04]  /*37580*/  LDL.LU R9, [R1+0x5ec] ;  /* 0x0005ec0001097983 */ /* 0x000ee80000300800 */
[----:B----4-:R4:W-:Y:S01]  /*37590*/  @P4 STG.E.U8 desc[UR24][R16.64], R71 ;  /* 0x0000004710004986 */ /* 0x0109e2000c101118 */
[----:B------:R-:W-:Y:S01]  /*375a0*/  ISETP.GE.AND P4, PT, R0, UR67, PT ;  /* 0x0000004300007c0c */ /* 0x000fe2000bf86270 */
[----:B------:R-:W0:Y:S01]  /*375b0*/  LDCU UR67, c[0x0][0x39c] ;  /* 0x00007380ff4377ac */ /* 0x000e220008000800 */
[----:B------:R-:W-:Y:S01]  /*375c0*/  PRMT R0, R6, 0x9910, RZ ;  /* 0x0000991006007816 */ /* 0x000fe200000000ff */
[----:B----4-:R-:W4:Y:S04]  /*375d0*/  LDL.LU.64 R16, [R1+0xbc8] ;  /* 0x000bc80001107983 */ /* 0x010f280000300a00 */
[----:B------:R-:W4:Y:S01]  /*375e0*/  LDL.LU R12, [R1+0x1e8] ;  /* 0x0001e800010c7983 */ /* 0x000f220000300800 */
[----:B-----5:R-:W-:-:S03]  /*375f0*/  F2FP.SATFINITE.E5M2.F32.PACK_AB_MERGE_C R71, R7, R13, RZ ;  /* 0x0000000d0747723e */ /* 0x020fc600048060ff */
[----:B------:R-:W5:Y:S04]  /*37600*/  LDL.LU R13, [R1+0x1ec] ;  /* 0x0001ec00010d7983 */ /* 0x000f680000300800 */
[----:B------:R0:W-:Y:S01]  /*37610*/  @P3 STG.E.U8 desc[UR24][R14.64], R6 ;  /* 0x000000060e003986 */ /* 0x0001e2000c101118 */
[----:B------:R-:W-:-:S03]  /*37620*/  PRMT R18, R71, 0x9910, RZ ;  /* 0x0000991047127816 */ /* 0x000fc600000000ff */
[----:B0-----:R-:W5:Y:S01]  /*37630*/  LDL.LU.64 R14, [R1+0xbc0] ;  /* 0x000bc000010e7983 */ /* 0x001f620000300a00 */
[----:B------:R-:W-:-:S03]  /*37640*/  IMAD.MOV.U32 R6, RZ, RZ, R0 ;  /* 0x000000ffff067224 */ /* 0x000fc600078e0000 */
[----:B------:R0:W-:Y:S04]  /*37650*/  @P6 STG.E.U8 desc[UR24][R4.64], R71 ;  /* 0x0000004704006986 */ /* 0x0001e8000c101118 */
[----:B0-----:R-:W5:Y:S01]  /*37660*/  LDL.LU.64 R4, [R1+0xbb8] ;  /* 0x000bb80001047983 */ /* 0x001f620000300a00 */
[----:B------:R-:W-:-:S03]  /*37670*/  SHF.R.S32.HI R71, RZ, 0x8, R6 ;  /* 0x00000008ff477819 */ /* 0x000fc60000011406 */
[----:B------:R-:W5:Y:S01]  /*37680*/  LDL.LU.64 R6, [R1+0xbb0] ;  /* 0x000bb00001067983 */ /* 0x000f620000300a00 */
[C---:B------:R-:W-:Y:S01]  /*37690*/  ISETP.LT.AND P3, PT, R69.reuse, UR69, !P5 ;  /* 0x0000004545007c0c */ /* 0x040fe2000ef61270 */
[----:B------:R-:W0:Y:S01]  /*376a0*/  LDCU UR69, c[0x0][0x398] ;  /* 0x00007300ff4577ac */ /* 0x000e220008000800 */
[----:B------:R-:W-:Y:S01]  /*376b0*/  VIADD R0, R68, 0x7b ;  /* 0x0000007b44007836 */ /* 0x000fe20000000000 */
[----:B------:R-:W-:Y:S01]  /*376c0*/  ISETP.LT.AND P5, PT, R70, UR75, !P5 ;  /* 0x0000004b46007c0c */ /* 0x000fe2000efa1270 */
[----:B------:R-:W0:Y:S03]  /*376d0*/  LDCU UR75, c[0x0][0x398] ;  /* 0x00007300ff4b77ac */ /* 0x000e260008000800 */
[----:B------:R-:W-:Y:S01]  /*376e0*/  ISETP.GE.AND P6, PT, R0, UR68, PT ;  /* 0x0000004400007c0c */ /* 0x000fe2000bfc6270 */
[----:B------:R-:W-:Y:S01]  /*376f0*/  IMAD.MOV.U32 R0, RZ, RZ, R18 ;  /* 0x000000ffff007224 */ /* 0x000fe200078e0012 */
[----:B------:R-:W0:Y:S04]  /*37700*/  LDCU UR68, c[0x0][0x39c] ;  /* 0x00007380ff4477ac */ /* 0x000e280008000800 */
[----:B--2---:R3:W-:Y:S01]  /*37710*/  @P3 STG.E.U8 desc[UR24][R10.64], R71 ;  /* 0x000000470a003986 */ /* 0x0047e2000c101118 */
[----:B------:R-:W-:Y:S01]  /*37720*/  ISETP.LT.AND P3, PT, R69, UR73, !P4 ;  /* 0x0000004945007c0c */ /* 0x000fe2000e761270 */
[----:B------:R-:W2:Y:S01]  /*37730*/  LDCU UR73, c[0x0][0x398] ;  /* 0x00007300ff4977ac */ /* 0x000ea20008000800 */
[----:B------:R-:W-:-:S02]  /*37740*/  SHF.R.S32.HI R0, RZ, 0x8, R0 ;  /* 0x00000008ff007819 */ /* 0x000fc40000011400 */
[----:B-1----:R-:W-:Y:S01]  /*37750*/  ISETP.LT.AND P4, PT, R70, UR71, !P4 ;  /* 0x0000004746007c0c */ /* 0x002fe2000e781270 */
[----:B------:R-:W1:Y:S01]  /*37760*/  LDCU UR71, c[0x0][0x398] ;  /* 0x00007300ff4777ac */ /* 0x000e620008000800 */
[----:B---3--:R-:W-:Y:S02]  /*37770*/  F2FP.SATFINITE.E5M2.F32.PACK_AB_MERGE_C R10, R9, R8, RZ ;  /* 0x00000008090a723e */ /* 0x008fe400048060ff */
[----:B------:R-:W3:Y:S04]  /*37780*/  LDL.LU R8, [R1+0x5f0] ;  /* 0x0005f00001087983 */ /* 0x000ee80000300800 */
[----:B------:R-:W3:Y:S01]  /*37790*/  LDL.LU R9, [R1+0x5f4] ;  /* 0x0005f40001097983 */ /* 0x000ee20000300800 */
[----:B------:R-:W-:-:S03]  /*377a0*/  PRMT R11, R10, 0x9910, RZ ;  /* 0x000099100a0b7816 */ /* 0x000fc600000000ff */
[----:B------:R-:W3:Y:S04]  /*377b0*/  LDL.LU.64 R20, [R1+0xba8] ;  /* 0x000ba80001147983 */ /* 0x000ee80000300a00 */
[----:B----4-:R4:W-:Y:S01]  /*377c0*/  @P5 STG.E.U8 desc[UR24][R16.64], R0 ;  /* 0x0000000010005986 */ /* 0x0109e2000c101118 */
[----:B0-----:R-:W-:Y:S01]  /*377d0*/  ISETP.LT.AND P5, PT, R69, UR69, !P6 ;  /* 0x0000004545007c0c */ /* 0x001fe2000f7a1270 */
[----:B------:R-:W0:Y:S01]  /*377e0*/  LDCU UR69, c[0x0][0x39c] ;  /* 0x00007380ff4577ac */ /* 0x000e220008000800 */
[----:B----4-:R-:W-:Y:S01]  /*377f0*/  VIADD R0, R68, 0x7c ;  /* 0x0000007c44007836 */ /* 0x010fe20000000000 */
[----:B-----5:R-:W-:Y:S01]  /*37800*/  F2FP.SATFINITE.E5M2.F32.PACK_AB_MERGE_C R71, R13, R12, RZ ;  /* 0x0000000c0d47723e */ /* 0x020fe200048060ff */
[----:B------:R-:W-:Y:S01]  /*37810*/  IMAD.MOV.U32 R12, RZ, RZ, R11 ;  /* 0x000000ffff0c7224 */ /* 0x000fe200078e000b */
[----:B------:R4:W-:Y:S02]  /*37820*/  @P3 STG.E.U8 desc[UR24][R14.64], R10 ;  /* 0x0000000a0e003986 */ /* 0x0009e4000c101118 */
[----:B------:R-:W-:Y:S01]  /*37830*/  ISETP.GE.AND P3, PT, R0, UR70, PT ;  /* 0x0000004600007c0c */ /* 0x000fe2000bf66270 */
[----:B------:R-:W5:Y:S01]  /*37840*/  LDCU UR70, c[0x0][0x39c] ;  /* 0x00007380ff4677ac */ /* 0x000f620008000800 */
[----:B------:R-:W-:Y:S01]  /*37850*/  SHF.R.S32.HI R0, RZ, 0x8, R12 ;  /* 0x00000008ff007819 */ /* 0x000fe2000001140c */
[----:B----4-:R-:W4:Y:S04]  /*37860*/  LDL.LU.64 R10, [R1+0xba0] ;  /* 0x000ba000010a7983 */ /* 0x010f280000300a00 */
[----:B------:R-:W5:Y:S04]  /*37870*/  LDL.LU R19, [R1+0x1f0] ;  /* 0x0001f00001137983 */ /* 0x000f680000300800 */
[----:B------:R0:W-:Y:S04]  /*37880*/  @P4 STG.E.U8 desc[UR24][R4.64], R71 ;  /* 0x0000004704004986 */ /* 0x0001e8000c101118 */
[----:B------:R1:W-:Y:S04]  /*37890*/  @P5 STG.E.U8 desc[UR24][R6.64], R0 ;  /* 0x0000000006005986 */ /* 0x0003e8000c101118 */
[----:B0-----:R-:W5:Y:S04]  /*378a0*/  LDL.LU R5, [R1+0x1f4] ;  /* 0x0001f40001057983 */ /* 0x001f680000300800 */
[----:B-1----:R-:W5:Y:S01]  /*378b0*/  LDL.LU.64 R6, [R1+0xb98] ;  /* 0x000b980001067983 */ /* 0x002f620000300a00 */
[----:B------:R-:W-:-:S03]  /*378c0*/  PRMT R71, R71, 0x9910, RZ ;  /* 0x0000991047477816 */ /* 0x000fc600000000ff */
[----:B------:R-:W5:Y:S01]  /*378d0*/  LDL.LU.64 R16, [R1+0xb90] ;  /* 0x000b900001107983 */ /* 0x000f620000300a00 */
[----:B------:R-:W-:Y:S01]  /*378e0*/  ISETP.LT.AND P6, PT, R70, UR75, !P6 ;  /* 0x0000004b46007c0c */ /* 0x000fe2000f7c1270 */
[----:B------:R-:W-:Y:S01]  /*378f0*/  IMAD.MOV.U32 R4, RZ, RZ, R71 ;  /* 0x000000ffff047224 */ /* 0x000fe200078e0047 */
[----:B------:R-:W-:Y:S01]  /*37900*/  ISETP.LT.AND P5, PT, R69, UR71, !P3 ;  /* 0x0000004745007c0c */ /* 0x000fe2000dfa1270 */
[----:B------:R-:W5:Y:S01]  /*37910*/  LDL.LU R14, [R1+0x5f8] ;  /* 0x0005f800010e7983 */ /* 0x000f620000300800 */
[----:B------:R-:W-:Y:S01]  /*37920*/  VIADD R0, R68, 0x7d ;  /* 0x0000007d44007836 */ /* 0x000fe20000000000 */
[----:B------:R-:W0:Y:S01]  /*37930*/  LDCU UR75, c[0x0][0x398] ;  /* 0x00007300ff4b77ac */ /* 0x000e220008000800 */
[----:B------:R-:W-:Y:S02]  /*37940*/  SHF.R.S32.HI R4, RZ, 0x8, R4 ;  /* 0x00000008ff047819 */ /* 0x000fe40000011404 */
[----:B--2---:R-:W-:Y:S01]  /*37950*/  ISETP.LT.AND P3, PT, R70, UR73, !P3 ;  /* 0x0000004946007c0c */ /* 0x004fe2000df61270 */
[----:B------:R-:W1:Y:S01]  /*37960*/  LDCU UR71, c[0x0][0x39c] ;  /* 0x00007380ff4777ac */ /* 0x000e620008000800 */
[----:B------:R-:W-:Y:S01]  /*37970*/  ISETP.GE.AND P4, PT, R0, UR72, PT ;  /* 0x0000004800007c0c */ /* 0x000fe2000bf86270 */
[----:B------:R-:W-:Y:S01]  /*37980*/  VIADD R0, R68, 0x7e ;  /* 0x0000007e44007836 */ /* 0x000fe20000000000 */
[----:B------:R-:W2:Y:S01]  /*37990*/  LDCU UR72, c[0x0][0x398] ;  /* 0x00007300ff4877ac */ /* 0x000ea20008000800 */
[----:B------:R-:W0:Y:S01]  /*379a0*/  LDCU UR73, c[0x0][0x39c] ;  /* 0x00007380ff4977ac */ /* 0x000e220008000800 */
[----:B---3--:R-:W-:-:S02]  /*379b0*/  F2FP.SATFINITE.E5M2.F32.PACK_AB_MERGE_C R71, R9, R8, RZ ;  /* 0x000000080947723e */ /* 0x008fc400048060ff */
[----:B------:R-:W3:Y:S04]  /*379c0*/  LDL.LU R9, [R1+0x5fc] ;  /* 0x0005fc0001097983 */ /* 0x000ee80000300800 */
[----:B------:R-:W3:Y:S04]  /*379d0*/  LDL.LU R15, [R1+0x1f8] ;  /* 0x0001f800010f7983 */ /* 0x000ee80000300800 */
[----:B------:R-:W3:Y:S04]  /*379e0*/  LDL.LU R8, [R1+0x1fc] ;  /* 0x0001fc0001087983 */ /* 0x000ee80000300800 */
[----:B------:R-:W3:Y:S04]  /*379f0*/  LDL.LU.64 R12, [R1+0xb88] ;  /* 0x000b8800010c7983 */ /* 0x000ee80000300a00 */
[----:B------:R0:W-:Y:S01]  /*37a00*/  @P6 STG.E.U8 desc[UR24][R20.64], R4 ;  /* 0x0000000414006986 */ /* 0x0001e2000c101118 */
[----:B------:R-:W-:Y:S01]  /*37a10*/  ISETP.GE.AND P6, PT, R0, UR74, PT ;  /* 0x0000004a00007c0c */ /* 0x000fe2000bfc6270 */
[----:B------:R-:W-:Y:S01]  /*37a20*/  VIADD R0, R68, 0x7f ;  /* 0x0000007f44007836 */ /* 0x000fe20000000000 */
[----:B------:R-:W1:Y:S01]  /*37a30*/  LDCU UR74, c[0x0][0x398] ;  /* 0x00007300ff4a77ac */ /* 0x000e620008000800 */
[----:B0-----:R-:W-:Y:S01]  /*37a40*/  PRMT R4, R71, 0x9910, RZ ;  /* 0x0000991047047816 */ /* 0x001fe200000000ff */
[----:B----4-:R0:W-:Y:S04]  /*37a50*/  @P5 STG.E.U8 desc[UR24][R10.64], R71 ;  /* 0x000000470a005986 */ /* 0x0101e8000c101118 */
[----:B0-----:R-:W4:Y:S01]  /*37a60*/  LDL.LU.64 R10, [R1+0xb80] ;  /* 0x000b8000010a7983 */ /* 0x001f220000300a00 */
[----:B-----5:R-:W-:-:S05]  /*37a70*/  F2FP.SATFINITE.E5M2.F32.PACK_AB_MERGE_C R71, R5, R19, RZ ;  /* 0x000000130547723e */ /* 0x020fca00048060ff */
[----:B------:R0:W-:Y:S01]  /*37a80*/  @P3 STG.E.U8 desc[UR24][R6.64], R71 ;  /* 0x0000004706003986 */ /* 0x0001e2000c101118 */
[----:B------:R-:W-:Y:S01]  /*37a90*/  ISETP.GE.AND P3, PT, R0, UR76, PT ;  /* 0x0000004c00007c0c */ /* 0x000fe2000bf66270 */
[----:B------:R-:W5:Y:S01]  /*37aa0*/  LDCU UR76, c[0x0][0x398] ;  /* 0x00007300ff4c77ac */ /* 0x000f620008000800 */
[----:B------:R-:W-:Y:S01]  /*37ab0*/  SHF.R.S32.HI R0, RZ, 0x8, R4 ;  /* 0x00000008ff007819 */ /* 0x000fe20000011404 */
[----:B0-----:R-:W4:Y:S04]  /*37ac0*/  LDL.LU.64 R6, [R1+0xb78] ;  /* 0x000b780001067983 */ /* 0x001f280000300a00 */
[----:B------:R-:W4:Y:S01]  /*37ad0*/  LDL.LU.64 R4, [R1+0xb70] ;  /* 0x000b700001047983 */ /* 0x000f220000300a00 */
[----:B------:R-:W-:Y:S01]  /*37ae0*/  ISETP.LT.AND P5, PT, R69, UR75, !P4 ;  /* 0x0000004b45007c0c */ /* 0x000fe2000e7a1270 */
[----:B------:R-:W0:Y:S01]  /*37af0*/  LDCU UR75, c[0x0][0x398] ;  /* 0x00007300ff4b77ac */ /* 0x000e220008000800 */
[----:B------:R-:W-:Y:S01]  /*37b00*/  PRMT R71, R71, 0x9910, RZ ;  /* 0x0000991047477816 */ /* 0x000fe200000000ff */
[----:B------:R-:W4:Y:S01]  /*37b10*/  LDL.LU R20, [R1+0x400] ;  /* 0x0004000001147983 */ /* 0x000f220000300800 */
[----:B--2---:R-:W-:Y:S01]  /*37b20*/  ISETP.LT.AND P4, PT, R70, UR72, !P4 ;  /* 0x0000004846007c0c */ /* 0x004fe2000e781270 */
[----:B------:R-:W2:Y:S08]  /*37b30*/  LDCU UR72, c[0x0][0x398] ;  /* 0x00007300ff4877ac */ /* 0x000eb00008000800 */
[----:B------:R0:W-:Y:S01]  /*37b40*/  @P5 STG.E.U8 desc[UR24][R16.64], R0 ;  /* 0x0000000010005986 */ /* 0x0001e2000c101118 */
[----:B-1----:R-:W-:Y:S01]  /*37b50*/  ISETP.LT.AND P5, PT, R69, UR74, !P6 ;  /* 0x0000004a45007c0c */ /* 0x002fe2000f7a1270 */
[----:B------:R-:W1:Y:S01]  /*37b60*/  LDCU UR74, c[0x0][0x398] ;  /* 0x00007300ff4a77ac */ /* 0x000e620008000800 */
[----:B0-----:R-:W-:-:S05]  /*37b70*/  IMAD.MOV.U32 R0, RZ, RZ, R71 ;  /* 0x000000ffff007224 */ /* 0x001fca00078e0047 */
[----:B------:R-:W-:Y:S02]  /*37b80*/  SHF.R.S32.HI R0, RZ, 0x8, R0 ;  /* 0x00000008ff007819 */ /* 0x000fe40000011400 */
[----:B------:R-:W-:Y:S01]  /*37b90*/  ISETP.LT.AND P6, PT, R70, UR75, !P6 ;  /* 0x0000004b46007c0c */ /* 0x000fe2000f7c1270 */
[----:B------:R-:W0:Y:S01]  /*37ba0*/  LDCU UR75, c[0x0][0x398] ;  /* 0x00007300ff4b77ac */ /* 0x000e220008000800 */
[----:B---3--:R-:W-:Y:S02]  /*37bb0*/  F2FP.SATFINITE.E5M2.F32.PACK_AB_MERGE_C R9, R9, R14, RZ ;  /* 0x0000000e0909723e */ /* 0x008fe400048060ff */
[----:B------:R-:W-:Y:S01]  /*37bc0*/  F2FP.SATFINITE.E5M2.F32.PACK_AB_MERGE_C R71, R8, R15, RZ ;  /* 0x0000000f0847723e */ /* 0x000fe200048060ff */
[----:B------:R3:W-:Y:S01]  /*37bd0*/  @P4 STG.E.U8 desc[UR24][R12.64], R0 ;  /* 0x000000000c004986 */ /* 0x0007e2000c101118 */
[----:B------:R-:W-:Y:S02]  /*37be0*/  PRMT R8, R9, 0x9910, RZ ;  /* 0x0000991009087816 */ /* 0x000fe400000000ff */
[----:B-----5:R-:W-:Y:S01]  /*37bf0*/  ISETP.LT.AND P4, PT, R69, UR76, !P3 ;  /* 0x0000004c45007c0c */ /* 0x020fe2000df81270 */
[----:B------:R-:W5:Y:S01]  /*37c00*/  LDCU UR76, c[0x0][0x39c] ;  /* 0x00007380ff4c77ac */ /* 0x000f620008000800 */
[----:B---3--:R-:W3:Y:S01]  /*37c10*/  LDL.LU R12, [R1+0x404] ;  /* 0x00040400010c7983 */ /* 0x008ee20000300800 */
[----:B------:R-:W-:-:S03]  /*37c20*/  VIADD R0, R68, 0x80 ;  /* 0x0000008044007836 */ /* 0x000fc60000000000 */
[----:B------:R-:W5:Y:S04]  /*37c30*/  LDL.LU R21, [R1] ;  /* 0x0000000001157983 */ /* 0x000f680000300800 */
[----:B------:R-:W5:Y:S04]  /*37c40*/  LDL.LU R13, [R1+0x4] ;  /* 0x00000400010d7983 */ /* 0x000f680000300800 */
[----:B------:R-:W5:Y:S04]  /*37c50*/  LDL.LU.64 R16, [R1+0xb68] ;  /* 0x000b680001107983 */ /* 0x000f680000300a00 */
[----:B------:R-:W5:Y:S04]  /*37c60*/  LDL.LU.64 R18, [R1+0xb60] ;  /* 0x000b600001127983 */ /* 0x000f680000300a00 */
[----:B----4-:R-:W-:Y:S01]  /*37c70*/  @P5 STG.E.U8 desc[UR24][R10.64], R9 ;  /* 0x000000090a005986 */ /* 0x010fe2000c101118 */
[----:B------:R-:W-:Y:S01]  /*37c80*/  ISETP.GE.AND P5, PT, R0, UR4, PT ;  /* 0x0000000400007c0c */ /* 0x000fe2000bfa6270 */
[----:B------:R-:W-:Y:S01]  /*37c90*/  IMAD.MOV.U32 R0, RZ, RZ, R8 ;  /* 0x000000ffff007224 */ /* 0x000fe200078e0008 */
[----:B------:R-:W4:Y:S04]  /*37ca0*/  LDCU UR4, c[0x0][0x398] ;  /* 0x00007300ff0477ac */ /* 0x000f280008000800 */
[----:B------:R-:W-:Y:S01]  /*37cb0*/  SHF.R.S32.HI R0, RZ, 0x8, R0 ;  /* 0x00000008ff007819 */ /* 0x000fe20000011400 */
[----:B------:R0:W-:Y:S04]  /*37cc0*/  @P6 STG.E.U8 desc[UR24][R6.64], R71 ;  /* 0x0000004706006986 */ /* 0x0001e8000c101118 */
[----:B------:R1:W-:Y:S04]  /*37cd0*/  @P4 STG.E.U8 desc[UR24][R4.64], R0 ;  /* 0x0000000004004986 */ /* 0x0003e8000c101118 */
[----:B0-----:R-:W5:Y:S04]  /*37ce0*/  LDL.LU.64 R6, [R1+0xb58] ;  /* 0x000b580001067983 */ /* 0x001f680000300a00 */
[----:B-1----:R-:W5:Y:S01]  /*37cf0*/  LDL.LU.64 R4, [R1+0xb50] ;  /* 0x000b500001047983 */ /* 0x002f620000300a00 */
[----:B--2---:R-:W-:Y:S01]  /*37d00*/  ISETP.LT.AND P3, PT, R70, UR72, !P3 ;  /* 0x0000004846007c0c */ /* 0x004fe2000df61270 */
[----:B------:R-:W-:Y:S01]  /*37d10*/  VIADD R0, R68, 0x81 ;  /* 0x0000008144007836 */ /* 0x000fe20000000000 */
[----:B------:R-:W-:Y:S01]  /*37d20*/  PRMT R71, R71, 0x9910, RZ ;  /* 0x0000991047477816 */ /* 0x000fe200000000ff */
[----:B------:R-:W2:Y:S01]  /*37d30*/  LDL.LU R14, [R1+0x408] ;  /* 0x00040800010e7983 */ /* 0x000ea20000300800 */
[----:B------:R-:W-:Y:S01]  /*37d40*/  ISETP.LT.AND P6, PT, R69, UR74, !P5 ;  /* 0x0000004a45007c0c */ /* 0x000fe2000efc1270 */
[----:B------:R-:W0:Y:S01]  /*37d50*/  LDCU UR72, c[0x0][0x398] ;  /* 0x00007300ff4877ac */ /* 0x000e220008000800 */
[----:B------:R-:W-:Y:S01]  /*37d60*/  ISETP.GE.AND P4, PT, R0, UR6, PT ;  /* 0x0000000600007c0c */ /* 0x000fe2000bf86270 */
[----:B------:R-:W2:Y:S01]  /*37d70*/  LDL.LU R9, [R1+0x40c] ;  /* 0x00040c0001097983 */ /* 0x000ea20000300800 */
[----:B------:R-:W-:Y:S01]  /*37d80*/  SHF.R.S32.HI R0, RZ, 0x8, R71 ;  /* 0x00000008ff007819 */ /* 0x000fe20000011447 */
[----:B------:R-:W1:Y:S02]  /*37d90*/  LDCU UR6, c[0x0][0x398] ;  /* 0x00007300ff0677ac */ /* 0x000e640008000800 */
[----:B------:R-:W2:Y:S01]  /*37da0*/  LDL.LU R15, [R1+0x8] ;  /* 0x00000800010f7983 */ /* 0x000ea20000300800 */
[----:B------:R-:W0:Y:S03]  /*37db0*/  LDCU UR74, c[0x0][0x398] ;  /* 0x00007300ff4a77ac */ /* 0x000e260008000800 */
[----:B------:R-:W2:Y:S04]  /*37dc0*/  LDL.LU R8, [R1+0xc] ;  /* 0x00000c0001087983 */ /* 0x000ea80000300800 */
[----:B------:R-:W2:Y:S01]  /*37dd0*/  LDL.LU.64 R10, [R1+0xb48] ;  /* 0x000b4800010a7983 */ /* 0x000ea20000300a00 */
[----:B------:R-:W-:-:S02]  /*37de0*/  ISETP.LT.AND P5, PT, R70, UR75, !P5 ;  /* 0x0000004b46007c0c */ /* 0x000fc4000efa1270 */
[----:B---3--:R-:W-:Y:S01]  /*37df0*/  F2FP.SATFINITE.E5M2.F32.PACK_AB_MERGE_C R12, R12, R20, RZ ;  /* 0x000000140c0c723e */ /* 0x008fe200048060ff */
[----:B-----5:R3:W-:Y:S01]  /*37e00*/  @P3 STG.E.U8 desc[UR24][R16.64], R0 ;  /* 0x0000000010003986 */ /* 0x0207e2000c101118 */
[----:B----4-:R-:W-:Y:S01]  /*37e10*/  ISETP.LT.AND P3, PT, R69, UR4, !P4 ;  /* 0x0000000445007c0c */ /* 0x010fe2000e761270 */
[----:B------:R-:W4:Y:S01]  /*37e20*/  LDCU UR4, c[0x0][0x39c] ;  /* 0x00007380ff0477ac */ /* 0x000f220008000800 */
[----:B------:R-:W-:Y:S01]  /*37e30*/  F2FP.SATFINITE.E5M2.F32.PACK_AB_MERGE_C R71, R13, R21, RZ ;  /* 0x000000150d47723e */ /* 0x000fe200048060ff */
[----:B------:R5:W-:Y:S01]  /*37e40*/  @P6 STG.E.U8 desc[UR24][R18.64], R12 ;  /* 0x0000000c12006986 */ /* 0x000be2000c101118 */
[----:B---3--:R-:W-:Y:S01]  /*37e50*/  VIADD R0, R68, 0x82 ;  /* 0x0000008244007836 */ /* 0x008fe20000000000 */
[----:B------:R-:W-:Y:S02]  /*37e60*/  PRMT R16, R12, 0x9910, RZ ;  /* 0x000099100c107816 */ /* 0x000fe400000000ff */
[----:B-----5:R-:W3:Y:S02]  /*37e70*/  LDL.LU.64 R12, [R1+0xb40] ;  /* 0x000b4000010c7983 */ /* 0x020ee40000300a00 */
[----:B------:R-:W-:Y:S01]  /*37e80*/  ISETP.GE.AND P6, PT, R0, UR9, PT ;  /* 0x0000000900007c0c */ /* 0x000fe2000bfc6270 */
[----:B------:R-:W-:Y:S01]  /*37e90*/  IMAD.MOV.U32 R0, RZ, RZ, R16 ;  /* 0x000000ffff007224 */ /* 0x000fe200078e0010 */
[----:B0-----:R-:W-:Y:S01]  /*37ea0*/  ISETP.LT.AND P4, PT, R70, UR72, !P4 ;  /* 0x0000004846007c0c */ /* 0x001fe2000e781270 */
[----:B------:R-:W0:Y:S03]  /*37eb0*/  LDCU UR9, c[0x0][0x398] ;  /* 0x00007300ff0977ac */ /* 0x000e260008000800 */
[----:B------:R-:W-:Y:S01]  /*37ec0*/  SHF.R.S32.HI R0, RZ, 0x8, R0 ;  /* 0x00000008ff007819 */ /* 0x000fe20000011400 */
[----:B------:R-:W5:Y:S01]  /*37ed0*/  LDCU UR72, c[0x0][0x398] ;  /* 0x00007300ff4877ac */ /* 0x000f620008000800 */
[----:B------:R0:W-:Y:S04]  /*37ee0*/  @P5 STG.E.U8 desc[UR24][R6.64], R71 ;  /* 0x0000004706005986 */ /* 0x0001e8000c101118 */
[----:B------:R1:W-:Y:S04]  /*37ef0*/  @P3 STG.E.U8 desc[UR24][R4.64], R0 ;  /* 0x0000000004003986 */ /* 0x0003e8000c101118 */
[----:B0-----:R-:W4:Y:S04]  /*37f00*/  LDL.LU.64 R6, [R1+0xb38] ;  /* 0x000b380001067983 */ /* 0x001f280000300a00 */
[----:B-1----:R-:W4:Y:S01]  /*37f10*/  LDL.LU.64 R4, [R1+0xb30] ;  /* 0x000b300001047983 */ /* 0x002f220000300a00 */
[----:B------:R-:W-:Y:S01]  /*37f20*/  VIADD R0, R68, 0x83 ;  /* 0x0000008344007836 */ /* 0x000fe20000000000 */
[----:B------:R-:W-:-:S02]  /*37f30*/  PRMT R71, R71, 0x9910, RZ ;  /* 0x0000991047477816 */ /* 0x000fc400000000ff */
[----:B------:R-:W-:Y:S01]  /*37f40*/  ISETP.LT.AND P5, PT, R69, UR6, !P6 ;  /* 0x0000000645007c0c */ /* 0x000fe2000f7a1270 */
[----:B------:R-:W4:Y:S01]  /*37f50*/  LDL.LU R20, [R1+0x410] ;  /* 0x0004100001147983 */ /* 0x000f220000300800 */
[----:B------:R-:W-:Y:S01]  /*37f60*/  ISETP.GE.AND P3, PT, R0, UR10, PT ;  /* 0x0000000a00007c0c */ /* 0x000fe2000bf66270 */
[----:B------:R-:W0:Y:S01]  /*37f70*/  LDCU UR10, c[0x0][0x398] ;  /* 0x00007300ff0a77ac */ /* 0x000e220008000800 */
[----:B------:R-:W-:Y:S02]  /*37f80*/  SHF.R.S32.HI R0, RZ, 0x8, R71 ;  /* 0x00000008ff007819 */ /* 0x000fe40000011447 */
[----:B--2---:R-:W-:Y:S01]  /*37f90*/  F2FP.SATFINITE.E5M2.F32.PACK_AB_MERGE_C R9, R9, R14, RZ ;  /* 0x0000000e0909723e */ /* 0x004fe200048060ff */
[----:B------:R-:W1:Y:S02]  /*37fa0*/  LDCU UR6, c[0x0][0x39c] ;  /* 0x00007380ff0677ac */ /* 0x000e640008000800 */
[----:B------:R2:W-:Y:S01]  /*37fb0*/  @P4 STG.E.U8 desc[UR24][R10.64], R0 ;  /* 0x000000000a004986 */ /* 0x0005e2000c101118 */
[----:B------:R-:W-:-:S02]  /*37fc0*/  F2FP.SATFINITE.E5M2.F32.PACK_AB_MERGE_C R71, R8, R15, RZ ;  /* 0x0000000f0847723e */ /* 0x000fc400048060ff */
[----:B------:R-:W-:Y:S01]  /*37fd0*/  ISETP.LT.AND P6, PT, R70, UR74, !P6 ;  /* 0x0000004a46007c0c */ /* 0x000fe2000f7c1270 */
[----:B------:R-:W0:Y:S01]  /*37fe0*/  LDCU UR74, c[0x0][0x398] ;  /* 0x00007300ff4a77ac */ /* 0x000e220008000800 */
[----:B------:R-:W-:Y:S01]  /*37ff0*/  PRMT R8, R9, 0x9910, RZ ;  /* 0x0000991009087816 */ /* 0x000fe200000000ff */
[----:B--2---:R-:W2:Y:S01]  /*38000*/  LDL.LU R10, [R1+0x414] ;  /* 0x00041400010a7983 */ /* 0x004ea20000300800 */
[----:B------:R-:W-:-:S03]  /*38010*/  VIADD R0, R68, 0x84 ;  /* 0x0000008444007836 */ /* 0x000fc60000000000 */
[----:B------:R-:W2:Y:S04]  /*38020*/  LDL.LU R21, [R1+0x10] ;  /* 0x0000100001157983 */ /* 0x000ea80000300800 */
[----:B------:R-:W2:Y:S01]  /*38030*/  LDL.LU R11, [R1+0x14] ;  /* 0x00001400010b7983 */ /* 0x000ea20000300800 */
[----:B------:R-:W-:Y:S01]  /*38040*/  ISETP.LT.AND P4, PT, R69, UR9, !P3 ;  /* 0x0000000945007c0c */ /* 0x000fe2000df81270 */
[----:B------:R-:W0:Y:S02]  /*38050*/  LDCU UR9, c[0x0][0x398] ;  /* 0x00007300ff0977ac */ /* 0x000e240008000800 */
[----:B------:R-:W2:Y:S04]  /*38060*/  LDL.LU.64 R16, [R1+0xb28] ;  /* 0x000b280001107983 */ /* 0x000ea80000300a00 */
[----:B------:R-:W2:Y:S04]  /*38070*/  LDL.LU.64 R18, [R1+0xb20] ;  /* 0x000b200001127983 */ /* 0x000ea80000300a00 */
[----:B---3--:R-:W-:Y:S01]  /*38080*/  @P5 STG.E.U8 desc[UR24][R12.64], R9 ;  /* 0x000000090c005986 */ /* 0x008fe2000c101118 */
[----:B------:R-:W-:Y:S01]  /*38090*/  ISETP.GE.AND P5, PT, R0, UR12, PT ;  /* 0x0000000c00007c0c */ /* 0x000fe2000bfa6270 */
[----:B------:R-:W-:Y:S01]  /*380a0*/  IMAD.MOV.U32 R0, RZ, RZ, R8 ;  /* 0x000000ffff007224 */ /* 0x000fe200078e0008 */
[----:B-----5:R-:W-:Y:S01]  /*380b0*/  ISETP.LT.AND P3, PT, R70, UR72, !P3 ;  /* 0x0000004846007c0c */ /* 0x020fe2000df61270 */
[----:B------:R-:W3:Y:S03]  /*380c0*/  LDCU UR12, c[0x0][0x398] ;  /* 0x00007300ff0c77ac */ /* 0x000ee60008000800 */
[----:B------:R-:W-:Y:S01]  /*380d0*/  SHF.R.S32.HI R0, RZ, 0x8, R0 ;  /* 0x00000008ff007819 */ /* 0x000fe20000011400 */
[----:B----4-:R4:W-:Y:S04]  /*380e0*/  @P6 STG.E.U8 desc[UR24][R6.64], R71 ;  /* 0x0000004706006986 */ /* 0x0109e8000c101118 */
[----:B------:R5:W-:Y:S04]  /*380f0*/  @P4 STG.E.U8 desc[UR24][R4.64], R0 ;  /* 0x0000000004004986 */ /* 0x000be8000c101118 */
[----:B----4-:R-:W4:Y:S04]  /*38100*/  LDL.LU.64 R6, [R1+0xb18] ;  /* 0x000b180001067983 */ /* 0x010f280000300a00 */
[----:B-----5:R-:W5:Y:S01]  /*38110*/  LDL.LU.64 R4, [R1+0xb10] ;  /* 0x000b100001047983 */ /* 0x020f620000300a00 */
[----:B------:R-:W-:Y:S01]  /*38120*/  VIADD R0, R68, 0x85 ;  /* 0x0000008544007836 */ /* 0x000fe20000000000 */
[----:B------:R-:W-:-:S02]  /*38130*/  PRMT R71, R71, 0x9910, RZ ;  /* 0x0000991047477816 */ /* 0x000fc400000000ff */
[----:B0-----:R-:W-:Y:S01]  /*38140*/  ISETP.LT.AND P6, PT, R69, UR10, !P5 ;  /* 0x0000000a45007c0c */ /* 0x001fe2000efc1270 */
[----:B------:R-:W5:Y:S01]  /*38150*/  LDL.LU R14, [R1+0x418] ;  /* 0x00041800010e7983 */ /* 0x000f620000300800 */
[----:B------:R-:W-:Y:S01]  /*38160*/  ISETP.GE.AND P4, PT, R0, UR14, PT ;  /* 0x0000000e00007c0c */ /* 0x000fe2000bf86270 */
[----:B------:R-:W0:Y:S01]  /*38170*/  LDCU UR10, c[0x0][0x398] ;  /* 0x00007300ff0a77ac */ /* 0x000e220008000800 */
[----:B------:R-:W-:Y:S01]  /*38180*/  SHF.R.S32.HI R0, RZ, 0x8, R71 ;  /* 0x00000008ff007819 */ /* 0x000fe20000011447 */
[----:B------:R-:W5:Y:S01]  /*38190*/  LDL.LU R9, [R1+0x41c] ;  /* 0x00041c0001097983 */ /* 0x000f620000300800 */
[----:B--2---:R-:W-:-:S03]  /*381a0*/  F2FP.SATFINITE.E5M2.F32.PACK_AB_MERGE_C R10, R10, R20, RZ ;  /* 0x000000140a0a723e */ /* 0x004fc600048060ff */
[----:B------:R-:W2:Y:S01]  /*381b0*/  LDL.LU R15, [R1+0x18] ;  /* 0x00001800010f7983 */ /* 0x000ea20000300800 */
[----:B------:R-:W-:Y:S01]  /*381c0*/  ISETP.LT.AND P5, PT, R70, UR74, !P5 ;  /* 0x0000004a46007c0c */ /* 0x000fe2000efa1270 */
[----:B------:R-:W0:Y:S02]  /*381d0*/  LDCU UR14, c[0x0][0x398] ;  /* 0x00007300ff0e77ac */ /* 0x000e240008000800 */
[----:B------:R-:W2:Y:S04]  /*381e0*/  LDL.LU R8, [R1+0x1c] ;  /* 0x00001c0001087983 */ /* 0x000ea80000300800 */
[----:B------:R-:W2:Y:S04]  /*381f0*/  LDL.LU.64 R12, [R1+0xb08] ;  /* 0x000b0800010c7983 */ /* 0x000ea80000300a00 */
[----:B------:R0:W-:Y:S01]  /*38200*/  @P3 STG.E.U8 desc[UR24][R16.64], R0 ;  /* 0x0000000010003986 */ /* 0x0001e2000c101118 */
[----:B------:R-:W-:Y:S01]  /*38210*/  ISETP.LT.AND P3, PT, R69, UR9, !P4 ;  /* 0x0000000945007c0c */ /* 0x000fe2000e761270 */
[----:B------:R-:W1:Y:S01]  /*38220*/  LDCU UR9, c[0x0][0x39c] ;  /* 0x00007380ff0977ac */ /* 0x000e620008000800 */
[----:B------:R-:W-:Y:S01]  /*38230*/  F2FP.SATFINITE.E5M2.F32.PACK_AB_MERGE_C R71, R11, R21, RZ ;  /* 0x000000150b47723e */ /* 0x000fe200048060ff */
[----:B------:R3:W-:Y:S01]  /*38240*/  @P6 STG.E.U8 desc[UR24][R18.64], R10 ;  /* 0x0000000a12006986 */ /* 0x0007e2000c101118 */
[----:B0-----:R-:W-:Y:S01]  /*38250*/  VIADD R0, R68, 0x86 ;  /* 0x0000008644007836 */ /* 0x001fe20000000000 */
[----:B------:R-:W-:-:S02]  /*38260*/  PRMT R16, R10, 0x9910, RZ ;  /* 0x000099100a107816 */ /* 0x000fc400000000ff */
[----:B---3--:R-:W3:Y:S02]  /*38270*/  LDL.LU.64 R10, [R1+0xb00] ;  /* 0x000b0000010a7983 */ /* 0x008ee40000300a00 */
[----:B------:R-:W-:Y:S01]  /*38280*/  ISETP.GE.AND P6, PT, R0, UR16, PT ;  /* 0x0000001000007c0c */ /* 0x000fe2000bfc6270 */
[----:B------:R-:W-:Y:S01]  /*38290*/  IMAD.MOV.U32 R0, RZ, RZ, R16 ;  /* 0x000000ffff007224 */ /* 0x000fe200078e0010 */
[----:B------:R-:W-:Y:S01]  /*382a0*/  ISETP.LT.AND P4, PT, R70, UR12, !P4 ;  /* 0x0000000c46007c0c */ /* 0x000fe2000e781270 */
[----:B------:R-:W0:Y:S03]  /*382b0*/  LDCU UR16, c[0x0][0x398] ;  /* 0x00007300ff1077ac */ /* 0x000e260008000800 */
[----:B------:R-:W-:Y:S01]  /*382c0*/  SHF.R.S32.HI R0, RZ, 0x8, R0 ;  /* 0x00000008ff007819 */ /* 0x000fe20000011400 */
[----:B------:R-:W0:Y:S01]  /*382d0*/  LDCU UR12, c[0x0][0x398] ;  /* 0x00007300ff0c77ac */ /* 0x000e220008000800 */
[----:B----4-:R4:W-:Y:S04]  /*382e0*/  @P5 STG.E.U8 desc[UR24][R6.64], R71 ;  /* 0x0000004706005986 */ /* 0x0109e8000c101118 */
[----:B-----5:R5:W-:Y:S04]  /*382f0*/  @P3 STG.E.U8 desc[UR24][R4.64], R0 ;  /* 0x0000000004003986 */ /* 0x020be8000c101118 */
[----:B----4-:R-:W4:Y:S04]  /*38300*/  LDL.LU.64 R6, [R1+0xaf8] ;  /* 0x000af80001067983 */ /* 0x010f280000300a00 */
[----:B-----5:R-:W5:Y:S01]  /*38310*/  LDL.LU.64 R4, [R1+0xaf0] ;  /* 0x000af00001047983 */ /* 0x020f620000300a00 */
[----:B------:R-:W-:Y:S01]  /*38320*/  VIADD R0, R68, 0x87 ;  /* 0x0000008744007836 */ /* 0x000fe20000000000 */
[----:B------:R-:W-:-:S02]  /*38330*/  PRMT R71, R71, 0x9910, RZ ;  /* 0x0000991047477816 */ /* 0x000fc400000000ff */
[----:B------:R-:W-:Y:S01]  /*38340*/  ISETP.LT.AND P5, PT, R69, UR10, !P6 ;  /* 0x0000000a45007c0c */ /* 0x000fe2000f7a1270 */
[----:B------:R-:W5:Y:S01]  /*38350*/  LDL.LU R20, [R1+0x420] ;  /* 0x0004200001147983 */ /* 0x000f620000300800 */
[----:B------:R-:W-:Y:S01]  /*38360*/  ISETP.GE.AND P3, PT, R0, UR18, PT ;  /* 0x0000001200007c0c */ /* 0x000fe2000bf66270 */
[----:B------:R-:W0:Y:S01]  /*38370*/  LDCU UR18, c[0x0][0x398] ;  /* 0x00007300ff1277ac */ /* 0x000e220008000800 */
[----:B------:R-:W-:Y:S02]  /*38380*/  SHF.R.S32.HI R0, RZ, 0x8, R71 ;  /* 0x00000008ff007819 */ /* 0x000fe40000011447 */
[----:B------:R-:W-:Y:S01]  /*38390*/  F2FP.SATFINITE.E5M2.F32.PACK_AB_MERGE_C R9, R9, R14, RZ ;  /* 0x0000000e0909723e */ /* 0x000fe200048060ff */
[----:B------:R-:W0:Y:S02]  /*383a0*/  LDCU UR10, c[0x0][0x39c] ;  /* 0x00007380ff0a77ac */ /* 0x000e240008000800 */
[----:B--2---:R2:W-:Y:S01]  /*383b0*/  @P4 STG.E.U8 desc[UR24][R12.64], R0 ;  /* 0x000000000c004986 */ /* 0x0045e2000c101118 */
[----:B------:R-:W-:-:S02]  /*383c0*/  F2FP.SATFINITE.E5M2.F32.PACK_AB_MERGE_C R71, R8, R15, RZ ;  /* 0x0000000f0847723e */ /* 0x000fc400048060ff */
[----:B------:R-:W-:Y:S01]  /*383d0*/  ISETP.LT.AND P6, PT, R70, UR14, !P6 ;  /* 0x0000000e46007c0c */ /* 0x000fe2000f7c1270 */
[----:B------:R-:W1:Y:S01]  /*383e0*/  LDCU UR14, c[0x0][0x398] ;  /* 0x00007300ff0e77ac */ /* 0x000e620008000800 */
[----:B------:R-:W-:Y:S01]  /*383f0*/  PRMT R8, R9, 0x9910, RZ ;  /* 0x0000991009087816 */ /* 0x000fe200000000ff */
[----:B--2---:R-:W2:Y:S01]  /*38400*/  LDL.LU R12, [R1+0x424] ;  /* 0x00042400010c7983 */ /* 0x004ea20000300800 */
[----:B------:R-:W-:-:S03]  /*38410*/  VIADD R0, R68, 0x88 ;  /* 0x0000008844007836 */ /* 0x000fc60000000000 */
[----:B------:R-:W2:Y:S04]  /*38420*/  LDL.LU R21, [R1+0x20] ;  /* 0x0000200001157983 */ /* 0x000ea80000300800 */
[----:B------:R-:W2:Y:S01]  /*38430*/  LDL.LU R13, [R1+0x24] ;  /* 0x00002400010d7983 */ /* 0x000ea20000300800 */
[----:B0-----:R-:W-:Y:S01]  /*38440*/  ISETP.LT.AND P4, PT, R69, UR16, !P3 ;  /* 0x0000001045007c0c */ /* 0x001fe2000df81270 */
[----:B------:R-:W0:Y:S02]  /*38450*/  LDCU UR16, c[0x0][0x398] ;  /* 0x00007300ff1077ac */ /* 0x000e240008000800 */
[----:B------:R-:W2:Y:S04]  /*38460*/  LDL.LU.64 R16, [R1+0xae8] ;  /* 0x000ae80001107983 */ /* 0x000ea80000300a00 */
[----:B---3--:R-:W-:Y:S01]  /*38470*/  @P5 STG.E.U8 desc[UR24][R10.64], R9 ;  /* 0x000000090a005986 */ /* 0x008fe2000c101118 */
[----:B------:R-:W-:Y:S01]  /*38480*/  ISETP.GE.AND P5, PT, R0, UR20, PT ;  /* 0x0000001400007c0c */ /* 0x000fe2000bfa6270 */
[----:B------:R-:W-:Y:S01]  /*38490*/  IMAD.MOV.U32 R0, RZ, RZ, R8 ;  /* 0x000000ffff007224 */ /* 0x000fe200078e0008 */
[----:B------:R-:W-:Y:S01]  /*384a0*/  ISETP.LT.AND P3, PT, R70, UR12, !P3 ;  /* 0x0000000c46007c0c */ /* 0x000fe2000df61270 */
[----:B------:R-:W3:Y:S01]  /*384b0*/  LDL.LU.64 R18, [R1+0xae0] ;  /* 0x000ae00001127983 */ /* 0x000ee20000300a00 */
[----:B------:R-:W0:Y:S02]  /*384c0*/  LDCU UR20, c[0x0][0x398] ;  /* 0x00007300ff1477ac */ /* 0x000e240008000800 */
        /* <DEDUP_REMOVED lines=12> */
[----:B------:R-:W-:Y:S01]  /*38590*/  SHF.R.S32.HI R0, RZ, 0x8, R71 ;  /* 0x00000008ff007819 */ /* 0x000fe20000011447 */
[----:B------:R-:W5:Y:S01]  /*385a0*/  LDL.LU R9, [R1+0x42c] ;  /* 0x00042c0001097983 */ /* 0x000f620000300800 */
[----:B--2---:R-:W-:-:S03]  /*385b0*/  F2FP.SATFINITE.E5M2.F32.PACK_AB_MERGE_C R12, R12, R20, RZ ;  /* 0x000000140c0c723e */ /* 0x004fc600048060ff */
[----:B------:R-:W2:Y:S01]  /*385c0*/  LDL.LU R15, [R1+0x28] ;  /* 0x00002800010f7983 */ /* 0x000ea20000300800 */
[----:B-1----:R-:W-:Y:S01]  /*385d0*/  ISETP.LT.AND P5, PT, R70, UR14, !P5 ;  /* 0x0000000e46007c0c */ /* 0x002fe2000efa1270 */
[----:B------:R-:W1:Y:S02]  /*385e0*/  LDCU UR14, c[0x0][0x398] ;  /* 0x00007300ff0e77ac */ /* 0x000e640008000800 */
[----:B------:R-:W2:Y:S01]  /*385f0*/  LDL.LU R8, [R1+0x2c] ;  /* 0x00002c0001087983 */ /* 0x000ea20000300800 */
[----:B------:R-:W1:Y:S03]  /*38600*/  LDCU UR22, c[0x0][0x398] ;  /* 0x00007300ff1677ac */ /* 0x000e660008000800 */
[----:B------:R-:W2:Y:S04]  /*38610*/  LDL.LU.64 R10, [R1+0xac8] ;  /* 0x000ac800010a7983 */ /* 0x000ea80000300a00 */
[----:B------:R1:W-:Y:S01]  /*38620*/  @P3 STG.E.U8 desc[UR24][R16.64], R0 ;  /* 0x0000000010003986 */ /* 0x0003e2000c101118 */
[----:B0-----:R-:W-:Y:S01]  /*38630*/  ISETP.LT.AND P3, PT, R69, UR16, !P4 ;  /* 0x0000001045007c0c */ /* 0x001fe2000e761270 */
[----:B------:R-:W0:Y:S01]  /*38640*/  LDCU UR16, c[0x0][0x398] ;  /* 0x00007300ff1077ac */ /* 0x000e220008000800 */
[----:B------:R-:W-:Y:S01]  /*38650*/  F2FP.SATFINITE.E5M2.F32.PACK_AB_MERGE_C R71, R13, R21, RZ ;  /* 0x000000150d47723e */ /* 0x000fe200048060ff */
[----:B---3--:R3:W-:Y:S01]  /*38660*/  @P6 STG.E.U8 desc[UR24][R18.64], R12 ;  /* 0x0000000c12006986 */ /* 0x0087e2000c101118 */
[----:B-1----:R-:W-:Y:S01]  /*38670*/  VIADD R0, R68, 0x8a ;  /* 0x0000008a44007836 */ /* 0x002fe20000000000 */
[----:B------:R-:W-:-:S04]  /*38680*/  PRMT R16, R12, 0x9910, RZ ;  /* 0x000099100c107816 */ /* 0x000fc800000000ff */
[----:B------:R-:W-:Y:S01]  /*38690*/  ISETP.GE.AND P6, PT, R0, UR23, PT ;  /* 0x0000001700007c0c */ /* 0x000fe2000bfc6270 */
[----:B------:R-:W-:Y:S01]  /*386a0*/  IMAD.MOV.U32 R0, RZ, RZ, R16 ;  /* 0x000000ffff007224 */ /* 0x000fe200078e0010 */
[----:B---3--:R-:W3:Y:S01]  /*386b0*/  LDL.LU.64 R12, [R1+0xac0] ;  /* 0x000ac000010c7983 */ /* 0x008ee20000300a00 */
[----:B------:R-:W-:Y:S01]  /*386c0*/  ISETP.LT.AND P4, PT, R70, UR20, !P4 ;  /* 0x0000001446007c0c */ /* 0x000fe2000e781270 */
[----:B------:R-:W1:Y:S02]  /*386d0*/  LDCU UR20, c[0x0][0x398] ;  /* 0x00007300ff1477ac */ /* 0x000e640008000800 */
        /* <DEDUP_REMOVED lines=30> */
[----:B-1----:R-:W-:Y:S01]  /*388c0*/  ISETP.LT.AND P3, PT, R70, UR20, !P3 ;  /* 0x0000001446007c0c */ /* 0x002fe2000df61270 */
[----:B------:R-:W3:Y:S01]  /*388d0*/  LDL.LU.64 R18, [R1+0xaa0] ;  /* 0x000aa00001127983 */ /* 0x000ee20000300a00 */
        /* <DEDUP_REMOVED lines=78> */
[----:B------:R-:W1:Y:S01]  /*38dc0*/  LDCU UR26, c[0x0][0x398] ;  /* 0x00007300ff1a77ac */ /* 0x000e620008000800 */
[----:B------:R-:W-:Y:S01]  /*38dd0*/  SHF.R.S32.HI R0, RZ, 0x8, R71 ;  /* 0x00000008ff007819 */ /* 0x000fe20000011447 */
[----:B------:R-:W5:Y:S01]  /*38de0*/  LDL.LU R9, [R1+0x44c] ;  /* 0x00044c0001097983 */ /* 0x000f620000300800 */
[----:B--2---:R-:W-:-:S03]  /*38df0*/  F2FP.SATFINITE.E5M2.F32.PACK_AB_MERGE_C R12, R12, R20, RZ ;  /* 0x000000140c0c723e */ /* 0x004fc600048060ff */
[----:B------:R-:W2:Y:S01]  /*38e00*/  LDL.LU R15, [R1+0x48] ;  /* 0x00004800010f7983 */ /* 0x000ea20000300800 */
[----:B0-----:R-:W-:Y:S01]  /*38e10*/  ISETP.LT.AND P5, PT, R70, UR22, !P5 ;  /* 0x0000001646007c0c */ /* 0x001fe2000efa1270 */
[----:B------:R-:W0:Y:S02]  /*38e20*/  LDCU UR22, c[0x0][0x398] ;  /* 0x00007300ff1677ac */ /* 0x000e240008000800 */
[----:B------:R-:W2:Y:S01]  /*38e30*/  LDL.LU R8, [R1+0x4c] ;  /* 0x00004c0001087983 */ /* 0x000ea20000300800 */
[----:B------:R-:W0:Y:S03]  /*38e40*/  LDCU UR32, c[0x0][0x398] ;  /* 0x00007300ff2077ac */ /* 0x000e260008000800 */
[----:B------:R-:W2:Y:S04]  /*38e50*/  LDL.LU.64 R10, [R1+0xa48] ;  /* 0x000a4800010a7983 */ /* 0x000ea80000300a00 */
[----:B------:R0:W-:Y:S01]  /*38e60*/  @P3 STG.E.U8 desc[UR24][R16.64], R0 ;  /* 0x0000000010003986 */ /* 0x0001e2000c101118 */
[----:B------:R-:W-:Y:S01]  /*38e70*/  ISETP.LT.AND P3, PT, R69, UR23, !P4 ;  /* 0x0000001745007c0c */ /* 0x000fe2000e761270 */
[----:B------:R-:W1:Y:S01]  /*38e80*/  LDCU UR23, c[0x0][0x398] ;  /* 0x00007300ff1777ac */ /* 0x000e620008000800 */
[----:B------:R-:W-:Y:S01]  /*38e90*/  F2FP.SATFINITE.E5M2.F32.PACK_AB_MERGE_C R71, R13, R21, RZ ;  /* 0x000000150d47723e */ /* 0x000fe200048060ff */
[----:B---3--:R3:W-:Y:S01]  /*38ea0*/  @P6 STG.E.U8 desc[UR24][R18.64], R12 ;  /* 0x0000000c12006986 */ /* 0x0087e2000c101118 */
[----:B0-----:R-:W-:Y:S01]  /*38eb0*/  VIADD R0, R68, 0x92 ;  /* 0x0000009244007836 */ /* 0x001fe20000000000 */
[----:B------:R-:W-:-:S04]  /*38ec0*/  PRMT R16, R12, 0x9910, RZ ;  /* 0x000099100c107816 */ /* 0x000fc800000000ff */
[----:B------:R-:W-:Y:S01]  /*38ed0*/  ISETP.GE.AND P6, PT, R0, UR33, PT ;  /* 0x0000002100007c0c */ /* 0x000fe2000bfc6270 */
[----:B------:R-:W-:Y:S01]  /*38ee0*/  IMAD.MOV.U32 R0, RZ, RZ, R16 ;  /* 0x000000ffff007224 */ /* 0x000fe200078e0010 */
[----:B---3--:R-:W3:Y:S01]  /*38ef0*/  LDL.LU.64 R12, [R1+0xa40] ;  /* 0x000a4000010c7983 */ /* 0x008ee20000300a00 */
[----:B------:R-:W-:Y:S01]  /*38f00*/  ISETP.LT.AND P4, PT, R70, UR27, !P4 ;  /* 0x0000001b46007c0c */ /* 0x000fe2000e781270 */
        /* <DEDUP_REMOVED lines=9> */
[----:B-1----:R-:W-:Y:S01]  /*38fa0*/  ISETP.LT.AND P5, PT, R69, UR26, !P6 ;  /* 0x0000001a45007c0c */ /* 0x002fe2000f7a1270 */
[----:B------:R-:W5:Y:S01]  /*38fb0*/  LDL.LU R20, [R1+0x450] ;  /* 0x0004500001147983 */ /* 0x000f620000300800 */
[----:B------:R-:W-:Y:S01]  /*38fc0*/  ISETP.GE.AND P3, PT, R0, UR34, PT ;  /* 0x0000002200007c0c */ /* 0x000fe2000bf66270 */
[----:B------:R-:W1:Y:S01]  /*38fd0*/  LDCU UR26, c[0x0][0x398] ;  /* 0x00007300ff1a77ac */ /* 0x000e620008000800 */
        /* <DEDUP_REMOVED lines=13> */
[----:B------:R-:W1:Y:S02]  /*390b0*/  LDCU UR23, c[0x0][0x398] ;  /* 0x00007300ff1777ac */ /* 0x000e640008000800 */
[----:B------:R-:W2:Y:S04]  /*390c0*/  LDL.LU.64 R16, [R1+0xa28] ;  /* 0x000a280001107983 */ /* 0x000ea80000300a00 */
[----:B---3--:R-:W-:Y:S01]  /*390d0*/  @P5 STG.E.U8 desc[UR24][R12.64], R9 ;  /* 0x000000090c005986 */ /* 0x008fe2000c101118 */
[----:B------:R-:W-:Y:S01]  /*390e0*/  ISETP.GE.AND P5, PT, R0, UR35, PT ;  /* 0x0000002300007c0c */ /* 0x000fe2000bfa6270 */
[----:B------:R-:W-:Y:S01]  /*390f0*/  IMAD.MOV.U32 R0, RZ, RZ, R8 ;  /* 0x000000ffff007224 */ /* 0x000fe200078e0008 */
[----:B0-----:R-:W-:Y:S01]  /*39100*/  ISETP.LT.AND P3, PT, R70, UR27, !P3 ;  /* 0x0000001b46007c0c */ /* 0x001fe2000df61270 */
        /* <DEDUP_REMOVED lines=14> */
[----:B------:R-:W-:Y:S01]  /*391f0*/  SHF.R.S32.HI R0, RZ, 0x8, R71 ;  /* 0x00000008ff007819 */ /* 0x000fe20000011447 */
[----:B------:R-:W5:Y:S01]  /*39200*/  LDL.LU R9, [R1+0x45c] ;  /* 0x00045c0001097983 */ /* 0x000f620000300800 */
[----:B--2---:R-:W-:-:S03]  /*39210*/  F2FP.SATFINITE.E5M2.F32.PACK_AB_MERGE_C R10, R10, R20, RZ ;  /* 0x000000140a0a723e */ /* 0x004fc600048060ff */
[----:B------:R-:W2:Y:S01]  /*39220*/  LDL.LU R15, [R1+0x58] ;  /* 0x00005800010f7983 */ /* 0x000ea20000300800 */
[----:B------:R-:W-:Y:S01]  /*39230*/  ISETP.LT.AND P5, PT, R70, UR28, !P5 ;  /* 0x0000001c46007c0c */ /* 0x000fe2000efa1270 */
        /* <DEDUP_REMOVED lines=71> */
[----:B-1----:R-:W-:Y:S01]  /*396b0*/  ISETP.LT.AND P3, PT, R69, UR29, !P4 ;  /* 0x0000001d45007c0c */ /* 0x002fe2000e761270 */
        /* <DEDUP_REMOVED lines=34> */
[----:B-1----:R-:W-:Y:S01]  /*398e0*/  ISETP.LT.AND P4, PT, R69, UR29, !P3 ;  /* 0x0000001d45007c0c */ /* 0x002fe2000df81270 */
        /* <DEDUP_REMOVED lines=87> */
[----:B------:R-:W5:Y:S04]  /*39e60*/  LDL.LU R9, [R1+0x48c] ;  /* 0x00048c0001097983 */ /* 0x000f680000300800 */
[----:B------:R-:W5:Y:S01]  /*39e70*/  LDL.LU R15, [R1+0x88] ;  /* 0x00008800010f7983 */ /* 0x000f620000300800 */
[----:B--2---:R-:W-:-:S03]  /*39e80*/  F2FP.SATFINITE.E5M2.F32.PACK_AB_MERGE_C R12, R12, R20, RZ ;  /* 0x000000140c0c723e */ /* 0x004fc600048060ff */
[----:B------:R-:W2:Y:S04]  /*39e90*/  LDL.LU R8, [R1+0x8c] ;  /* 0x00008c0001087983 */ /* 0x000ea80000300800 */
[----:B------:R-:W2:Y:S01]  /*39ea0*/  LDL.LU.64 R10, [R1+0x8f8] ;  /* 0x0008f800010a7983 */ /* 0x000ea20000300a00 */
[----:B------:R-:W-:Y:S01]  /*39eb0*/  ISETP.LT.AND P5, PT, R70, UR32, !P5 ;  /* 0x0000002046007c0c */ /* 0x000fe2000efa1270 */
[----:B------:R-:W0:Y:S02]  /*39ec0*/  LDCU UR32, c[0x0][0x398] ;  /* 0x00007300ff2077ac */ /* 0x000e240008000800 */
        /* <DEDUP_REMOVED lines=9> */
[----:B---3--:R-:W3:Y:S04]  /*39f60*/  LDL.LU.64 R12, [R1+0x8e8] ;  /* 0x0008e800010c7983 */ /* 0x008ee80000300a00 */
[----:B------:R-:W-:Y:S01]  /*39f70*/  SHF.R.S32.HI R0, RZ, 0x8, R0 ;  /* 0x00000008ff007819 */ /* 0x000fe20000011400 */
[----:B----4-:R0:W-:Y:S04]  /*39f80*/  @P5 STG.E.U8 desc[UR24][R6.64], R71 ;  /* 0x0000004706005986 */ /* 0x0101e8000c101118 */
[----:B-----5:R4:W-:Y:S04]  /*39f90*/  @P3 STG.E.U8 desc[UR24][R4.64], R0 ;  /* 0x0000000004003986 */ /* 0x0209e8000c101118 */
[----:B0-----:R-:W5:Y:S04]  /*39fa0*/  LDL.LU.64 R6, [R1+0x8e0] ;  /* 0x0008e00001067983 */ /* 0x001f680000300a00 */
[----:B----4-:R-:W4:Y:S01]  /*39fb0*/  LDL.LU.64 R4, [R1+0x8c8] ;  /* 0x0008c80001047983 */ /* 0x010f220000300a00 */
[----:B------:R-:W-:Y:S01]  /*39fc0*/  ISETP.LT.AND P4, PT, R70, UR35, !P4 ;  /* 0x0000002346007c0c */ /* 0x000fe2000e781270 */
[----:B------:R-:W-:Y:S01]  /*39fd0*/  VIADD R0, R68, 0xa3 ;  /* 0x000000a344007836 */ /* 0x000fe20000000000 */
[----:B------:R-:W-:Y:S01]  /*39fe0*/  PRMT R71, R71, 0x9910, RZ ;  /* 0x0000991047477816 */ /* 0x000fe200000000ff */
[----:B------:R-:W4:Y:S01]  /*39ff0*/  LDL.LU R20, [R1+0x490] ;  /* 0x0004900001147983 */ /* 0x000f220000300800 */
[----:B------:R-:W-:Y:S01]  /*3a000*/  ISETP.LT.AND P5, PT, R69, UR34, !P6 ;  /* 0x0000002245007c0c */ /* 0x000fe2000f7a1270 */
[----:B------:R-:W0:Y:S01]  /*3a010*/  LDCU UR35, c[0x0][0x398] ;  /* 0x00007300ff2377ac */ /* 0x000e220008000800 */
[----:B------:R-:W-:-:S02]  /*3a020*/  ISETP.GE.AND P3, PT, R0, UR50, PT ;  /* 0x0000003200007c0c */ /* 0x000fc4000bf66270 */
[----:B------:R-:W-:Y:S01]  /*3a030*/  SHF.R.S32.HI R0, RZ, 0x8, R71 ;  /* 0x00000008ff007819 */ /* 0x000fe20000011447 */
[----:B------:R-:W0:Y:S01]  /*3a040*/  LDCU UR34, c[0x0][0x398] ;  /* 0x00007300ff2277ac */ /* 0x000e220008000800 */
[----:B------:R-:W-:-:S03]  /*3a050*/  F2FP.SATFINITE.E5M2.F32.PACK_AB_MERGE_C R9, R9, R14, RZ ;  /* 0x0000000e0909723e */ /* 0x000fc600048060ff */
[----:B--2---:R2:W-:Y:S01]  /*3a060*/  @P4 STG.E.U8 desc[UR24][R10.64], R0 ;  /* 0x000000000a004986 */ /* 0x0045e2000c101118 */
[----:B------:R-:W-:Y:S02]  /*3a070*/  F2FP.SATFINITE.E5M2.F32.PACK_AB_MERGE_C R71, R8, R15, RZ ;  /* 0x0000000f0847723e */ /* 0x000fe400048060ff */
        /* <DEDUP_REMOVED lines=12> */
[----:B------:R-:W-:-:S02]  /*3a140*/  IMAD.MOV.U32 R0, RZ, RZ, R8 ;  /* 0x000000ffff007224 */ /* 0x000fc400078e0008 */
[----:B------:R-:W3:Y:S03]  /*3a150*/  LDL.LU.64 R18, [R1+0x8a8] ;  /* 0x0008a80001127983 */ /* 0x000ee60000300a00 */
[----:B------:R-:W-:Y:S01]  /*3a160*/  SHF.R.S32.HI R0, RZ, 0x8, R0 ;  /* 0x00000008ff007819 */ /* 0x000fe20000011400 */
[----:B-----5:R5:W-:Y:S04]  /*3a170*/  @P6 STG.E.U8 desc[UR24][R6.64], R71 ;  /* 0x0000004706006986 */ /* 0x020be8000c101118 */
[----:B----4-:R4:W-:Y:S04]  /*3a180*/  @P4 STG.E.U8 desc[UR24][R4.64], R0 ;  /* 0x0000000004004986 */ /* 0x0109e8000c101118 */
[----:B-----5:R-:W5:Y:S04]  /*3a190*/  LDL.LU.64 R6, [R1+0x8a0] ;  /* 0x0008a00001067983 */ /* 0x020f680000300a00 */
[----:B----4-:R-:W4:Y:S01]  /*3a1a0*/  LDL.LU.64 R4, [R1+0x898] ;  /* 0x0008980001047983 */ /* 0x010f220000300a00 */
[----:B0-----:R-:W-:Y:S01]  /*3a1b0*/  ISETP.LT.AND P3, PT, R70, UR35, !P3 ;  /* 0x0000002346007c0c */ /* 0x001fe2000df61270 */
[----:B------:R-:W-:Y:S01]  /*3a1c0*/  VIADD R0, R68, 0xa5 ;  /* 0x000000a544007836 */ /* 0x000fe20000000000 */
[----:B------:R-:W-:Y:S01]  /*3a1d0*/  PRMT R71, R71, 0x9910, RZ ;  /* 0x0000991047477816 */ /* 0x000fe200000000ff */
[----:B------:R-:W4:Y:S01]  /*3a1e0*/  LDL.LU R14, [R1+0x498] ;  /* 0x00049800010e7983 */ /* 0x000f220000300800 */
[----:B------:R-:W-:Y:S01]  /*3a1f0*/  ISETP.LT.AND P6, PT, R69, UR34, !P5 ;  /* 0x0000002245007c0c */ /* 0x000fe2000efc1270 */
[----:B------:R-:W0:Y:S01]  /*3a200*/  LDCU UR35, c[0x0][0x398] ;  /* 0x00007300ff2377ac */ /* 0x000e220008000800 */
[----:B------:R-:W-:Y:S01]  /*3a210*/  ISETP.GE.AND P4, PT, R0, UR52, PT ;  /* 0x0000003400007c0c */ /* 0x000fe2000bf86270 */
[----:B------:R-:W4:Y:S01]  /*3a220*/  LDL.LU R9, [R1+0x49c] ;  /* 0x00049c0001097983 */ /* 0x000f220000300800 */
[----:B------:R-:W-:Y:S01]  /*3a230*/  SHF.R.S32.HI R0, RZ, 0x8, R71 ;  /* 0x00000008ff007819 */ /* 0x000fe20000011447 */
[----:B------:R-:W0:Y:S02]  /*3a240*/  LDCU UR34, c[0x0][0x398] ;  /* 0x00007300ff2277ac */ /* 0x000e240008000800 */
[----:B------:R-:W4:Y:S01]  /*3a250*/  LDL.LU R15, [R1+0x98] ;  /* 0x00009800010f7983 */ /* 0x000f220000300800 */
        /* <DEDUP_REMOVED lines=16> */
[----:B-----5:R0:W-:Y:S04]  /*3a360*/  @P5 STG.E.U8 desc[UR24][R6.64], R71 ;  /* 0x0000004706005986 */ /* 0x0201e8000c101118 */
[----:B----4-:R4:W-:Y:S04]  /*3a370*/  @P3 STG.E.U8 desc[UR24][R4.64], R0 ;  /* 0x0000000004003986 */ /* 0x0109e8000c101118 */
        /* <DEDUP_REMOVED lines=50> */
[----:B------:R-:W-:Y:S01]  /*3a6a0*/  ISETP.LT.AND P3, PT, R69, UR37, !P4 ;  /* 0x0000002545007c0c */ /* 0x000fe2000e761270 */
[----:B------:R-:W0:Y:S01]  /*3a6b0*/  LDCU UR37, c[0x0][0x398] ;  /* 0x00007300ff2577ac */ /* 0x000e220008000800 */
[----:B------:R-:W-:Y:S01]  /*3a6c0*/  F2FP.SATFINITE.E5M2.F32.PACK_AB_MERGE_C R71, R13, R21, RZ ;  /* 0x000000150d47723e */ /* 0x000fe200048060ff */
[----:B---3--:R3:W-:Y:S01]  /*3a6d0*/  @P6 STG.E.U8 desc[UR24][R18.64], R12 ;  /* 0x0000000c12006986 */ /* 0x0087e2000c101118 */
[----:B-1----:R-:W-:Y:S01]  /*3a6e0*/  VIADD R0, R68, 0xaa ;  /* 0x000000aa44007836 */ /* 0x002fe20000000000 */
[----:B------:R-:W-:-:S04]  /*3a6f0*/  PRMT R16, R12, 0x9910, RZ ;  /* 0x000099100c107816 */ /* 0x000fc800000000ff */
[----:B------:R-:W-:Y:S01]  /*3a700*/  ISETP.GE.AND P6, PT, R0, UR57, PT ;  /* 0x0000003900007c0c */ /* 0x000fe2000bfc6270 */
[----:B------:R-:W-:Y:S01]  /*3a710*/  IMAD.MOV.U32 R0, RZ, RZ, R16 ;  /* 0x000000ffff007224 */ /* 0x000fe200078e0010 */
[----:B---3--:R-:W3:Y:S04]  /*3a720*/  LDL.LU.64 R12, [R1+0x800] ;  /* 0x00080000010c7983 */ /* 0x008ee80000300a00 */
[----:B------:R-:W-:Y:S01]  /*3a730*/  SHF.R.S32.HI R0, RZ, 0x8, R0 ;  /* 0x00000008ff007819 */ /* 0x000fe20000011400 */
[----:B-----5:R1:W-:Y:S04]  /*3a740*/  @P5 STG.E.U8 desc[UR24][R6.64], R71 ;  /* 0x0000004706005986 */ /* 0x0203e8000c101118 */
[----:B----4-:R4:W-:Y:S04]  /*3a750*/  @P3 STG.E.U8 desc[UR24][R4.64], R0 ;  /* 0x0000000004003986 */ /* 0x0109e8000c101118 */
[----:B-1----:R-:W5:Y:S04]  /*3a760*/  LDL.LU.64 R6, [R1+0x7e8] ;  /* 0x0007e80001067983 */ /* 0x002f680000300a00 */
[----:B----4-:R-:W4:Y:S01]  /*3a770*/  LDL.LU.64 R4, [R1+0x7e0] ;  /* 0x0007e00001047983 */ /* 0x010f220000300a00 */
[----:B------:R-:W-:Y:S01]  /*3a780*/  ISETP.LT.AND P4, PT, R70, UR39, !P4 ;  /* 0x0000002746007c0c */ /* 0x000fe2000e781270 */
[----:B------:R-:W-:Y:S01]  /*3a790*/  VIADD R0, R68, 0xab ;  /* 0x000000ab44007836 */ /* 0x000fe20000000000 */
[----:B------:R-:W-:Y:S01]  /*3a7a0*/  PRMT R71, R71, 0x9910, RZ ;  /* 0x0000991047477816 */ /* 0x000fe200000000ff */
[----:B------:R-:W4:Y:S01]  /*3a7b0*/  LDL.LU R20, [R1+0x4b0] ;  /* 0x0004b00001147983 */ /* 0x000f220000300800 */
[----:B0-----:R-:W-:Y:S01]  /*3a7c0*/  ISETP.LT.AND P5, PT, R69, UR38, !P6 ;  /* 0x0000002645007c0c */ /* 0x001fe2000f7a1270 */
[----:B------:R-:W0:Y:S01]  /*3a7d0*/  LDCU UR39, c[0x0][0x398] ;  /* 0x00007300ff2777ac */ /* 0x000e220008000800 */
[----:B------:R-:W-:-:S02]  /*3a7e0*/  ISETP.GE.AND P3, PT, R0, UR58, PT ;  /* 0x0000003a00007c0c */ /* 0x000fc4000bf66270 */
[----:B------:R-:W-:Y:S01]  /*3a7f0*/  SHF.R.S32.HI R0, RZ, 0x8, R71 ;  /* 0x00000008ff007819 */ /* 0x000fe20000011447 */
[----:B------:R-:W1:Y:S01]  /*3a800*/  LDCU UR38, c[0x0][0x398] ;  /* 0x00007300ff2677ac */ /* 0x000e620008000800 */
        /* <DEDUP_REMOVED lines=26> */
[----:B-1----:R-:W-:Y:S01]  /*3a9b0*/  ISETP.LT.AND P4, PT, R69, UR38, !P5 ;  /* 0x0000002645007c0c */ /* 0x002fe2000ef81270 */
[----:B------:R-:W0:Y:S01]  /*3a9c0*/  LDCU UR39, c[0x0][0x398] ;  /* 0x00007300ff2777ac */ /* 0x000e220008000800 */
[----:B------:R-:W-:Y:S01]  /*3a9d0*/  ISETP.GE.AND P6, PT, R0, UR60, PT ;  /* 0x0000003c00007c0c */ /* 0x000fe2000bfc6270 */
[----:B------:R-:W4:Y:S01]  /*3a9e0*/  LDL.LU R9, [R1+0x4bc] ;  /* 0x0004bc0001097983 */ /* 0x000f220000300800 */
[----:B------:R-:W-:Y:S01]  /*3a9f0*/  SHF.R.S32.HI R0, RZ, 0x8, R71 ;  /* 0x00000008ff007819 */ /* 0x000fe20000011447 */
[----:B------:R-:W1:Y:S02]  /*3aa00*/  LDCU UR38, c[0x0][0x398] ;  /* 0x00007300ff2677ac */ /* 0x000e640008000800 */
        /* <DEDUP_REMOVED lines=21> */
[----:B0-----:R-:W-:Y:S01]  /*3ab60*/  ISETP.LT.AND P6, PT, R70, UR39, !P6 ;  /* 0x0000002746007c0c */ /* 0x001fe2000f7c1270 */
[----:B------:R-:W-:Y:S01]  /*3ab70*/  VIADD R0, R68, 0xaf ;  /* 0x000000af44007836 */ /* 0x000fe20000000000 */
[----:B------:R-:W-:Y:S01]  /*3ab80*/  PRMT R71, R71, 0x9910, RZ ;  /* 0x0000991047477816 */ /* 0x000fe200000000ff */
[----:B------:R-:W4:Y:S01]  /*3ab90*/  LDL.LU R20, [R1+0x4c0] ;  /* 0x0004c00001147983 */ /* 0x000f220000300800 */
[----:B------:R-:W-:Y:S01]  /*3aba0*/  ISETP.LT.AND P5, PT, R69, UR38, !P4 ;  /* 0x0000002645007c0c */ /* 0x000fe2000e7a1270 */
        /* <DEDUP_REMOVED lines=82> */
[----:B------:R-:W-:-:S05]  /*3b0d0*/  IMAD.MOV.U32 R0, RZ, RZ, R8 ;  /* 0x000000ffff007224 */ /* 0x000fca00078e0008 */
[----:B------:R-:W-:Y:S01]  /*3b0e0*/  SHF.R.S32.HI R0, RZ, 0x8, R0 ;  /* 0x00000008ff007819 */ /* 0x000fe20000011400 */
[----:B-----5:R3:W-:Y:S04]  /*3b0f0*/  @P6 STG.E.U8 desc[UR24][R6.64], R71 ;  /* 0x0000004706006986 */ /* 0x0207e8000c101118 */
[----:B----4-:R4:W-:Y:S04]  /*3b100*/  @P4 STG.E.U8 desc[UR24][R4.64], R0 ;  /* 0x0000000004004986 */ /* 0x0109e8000c101118 */
[----:B---3--:R-:W3:Y:S04]  /*3b110*/  LDL.LU.64 R6, [R1+0x6d0] ;  /* 0x0006d00001067983 */ /* 0x008ee80000300a00 */
[----:B----4-:R-:W4:Y:S04]  /*3b120*/  LDL.LU.64 R4, [R1+0x6c0] ;  /* 0x0006c00001047983 */ /* 0x010f280000300a00 */
[----:B------:R-:W5:Y:S01]  /*3b130*/  LDL.LU R14, [R1+0x4d8] ;  /* 0x0004d800010e7983 */ /* 0x000f620000300800 */
[----:B0-----:R-:W-:Y:S01]  /*3b140*/  ISETP.LT.AND P3, PT, R70, UR43, !P3 ;  /* 0x0000002b46007c0c */ /* 0x001fe2000df61270 */
[----:B------:R-:W-:Y:S01]  /*3b150*/  VIADD R0, R68, 0xb5 ;  /* 0x000000b544007836 */ /* 0x000fe20000000000 */
[----:B-1----:R-:W-:Y:S01]  /*3b160*/  ISETP.LT.AND P6, PT, R69, UR42, !P5 ;  /* 0x0000002a45007c0c */ /* 0x002fe2000efc1270 */
[----:B------:R-:W5:Y:S01]  /*3b170*/  LDL.LU R9, [R1+0x4dc] ;  /* 0x0004dc0001097983 */ /* 0x000f620000300800 */
[----:B------:R-:W-:Y:S01]  /*3b180*/  PRMT R71, R71, 0x9910, RZ ;  /* 0x0000991047477816 */ /* 0x000fe200000000ff */
[----:B------:R-:W0:Y:S02]  /*3b190*/  LDCU UR43, c[0x0][0x398] ;  /* 0x00007300ff2b77ac */ /* 0x000e240008000800 */
[----:B------:R-:W5:Y:S01]  /*3b1a0*/  LDL.LU R15, [R1+0xd8] ;  /* 0x0000d800010f7983 */ /* 0x000f620000300800 */
[----:B------:R-:W-:Y:S01]  /*3b1b0*/  ISETP.GE.AND P4, PT, R0, UR68, PT ;  /* 0x0000004400007c0c */ /* 0x000fe2000bf86270 */
[----:B------:R-:W1:Y:S02]  /*3b1c0*/  LDCU UR42, c[0x0][0x398] ;  /* 0x00007300ff2a77ac */ /* 0x000e640008000800 */
[----:B------:R-:W5:Y:S01]  /*3b1d0*/  LDL.LU R8, [R1+0xdc] ;  /* 0x0000dc0001087983 */ /* 0x000f620000300800 */
[----:B------:R-:W-:-:S02]  /*3b1e0*/  SHF.R.S32.HI R0, RZ, 0x8, R71 ;  /* 0x00000008ff007819 */ /* 0x000fc40000011447 */
[----:B--2---:R-:W-:Y:S01]  /*3b1f0*/  F2FP.SATFINITE.E5M2.F32.PACK_AB_MERGE_C R10, R10, R20, RZ ;  /* 0x000000140a0a723e */ /* 0x004fe200048060ff */
[----:B------:R-:W2:Y:S01]  /*3b200*/  LDL.LU.64 R12, [R1+0x6b8] ;  /* 0x0006b800010c7983 */ /* 0x000ea20000300a00 */
[----:B------:R-:W-:Y:S01]  /*3b210*/  ISETP.LT.AND P5, PT, R70, UR44, !P5 ;  /* 0x0000002c46007c0c */ /* 0x000fe2000efa1270 */
[----:B------:R-:W0:Y:S01]  /*3b220*/  LDCU UR44, c[0x0][0x398] ;  /* 0x00007300ff2c77ac */ /* 0x000e220008000800 */
[----:B------:R-:W-:Y:S01]  /*3b230*/  F2FP.SATFINITE.E5M2.F32.PACK_AB_MERGE_C R71, R11, R21, RZ ;  /* 0x000000150b47723e */ /* 0x000fe200048060ff */
[----:B------:R1:W-:Y:S01]  /*3b240*/  @P3 STG.E.U8 desc[UR24][R16.64], R0 ;  /* 0x0000000010003986 */ /* 0x0003e2000c101118 */
[----:B------:R-:W-:Y:S01]  /*3b250*/  ISETP.LT.AND P3, PT, R69, UR41, !P4 ;  /* 0x0000002945007c0c */ /* 0x000fe2000e761270 */
[----:B------:R-:W0:Y:S02]  /*3b260*/  LDCU UR41, c[0x0][0x39c] ;  /* 0x00007380ff2977ac */ /* 0x000e240008000800 */
[----:B------:R1:W-:Y:S02]  /*3b270*/  @P6 STG.E.U8 desc[UR24][R18.64], R10 ;  /* 0x0000000a12006986 */ /* 0x0003e4000c101118 */
[----:B-1----:R-:W-:Y:S01]  /*3b280*/  VIADD R0, R68, 0xb6 ;  /* 0x000000b644007836 */ /* 0x002fe20000000000 */
[----:B------:R-:W-:-:S02]  /*3b290*/  PRMT R16, R10, 0x9910, RZ ;  /* 0x000099100a107816 */ /* 0x000fc400000000ff */
[----:B------:R-:W2:Y:S02]  /*3b2a0*/  LDL.LU.64 R10, [R1+0x6b0] ;  /* 0x0006b000010a7983 */ /* 0x000ea40000300a00 */
[----:B------:R-:W-:Y:S01]  /*3b2b0*/  ISETP.GE.AND P6, PT, R0, UR69, PT ;  /* 0x0000004500007c0c */ /* 0x000fe2000bfc6270 */
[----:B------:R-:W-:-:S05]  /*3b2c0*/  IMAD.MOV.U32 R0, RZ, RZ, R16 ;  /* 0x000000ffff007224 */ /* 0x000fca00078e0010 */
[----:B------:R-:W-:Y:S01]  /*3b2d0*/  SHF.R.S32.HI R0, RZ, 0x8, R0 ;  /* 0x00000008ff007819 */ /* 0x000fe20000011400 */
[----:B---3--:R1:W-:Y:S04]  /*3b2e0*/  @P5 STG.E.U8 desc[UR24][R6.64], R71 ;  /* 0x0000004706005986 */ /* 0x0083e8000c101118 */
[----:B----4-:R3:W-:Y:S04]  /*3b2f0*/  @P3 STG.E.U8 desc[UR24][R4.64], R0 ;  /* 0x0000000004003986 */ /* 0x0107e8000c101118 */
[----:B-1----:R-:W4:Y:S04]  /*3b300*/  LDL.LU.64 R6, [R1+0x698] ;  /* 0x0006980001067983 */ /* 0x002f280000300a00 */
[----:B---3--:R-:W3:Y:S01]  /*3b310*/  LDL.LU.64 R4, [R1+0x690] ;  /* 0x0006900001047983 */ /* 0x008ee20000300a00 */
[----:B------:R-:W-:Y:S01]  /*3b320*/  VIADD R0, R68, 0xb7 ;  /* 0x000000b744007836 */ /* 0x000fe20000000000 */
[----:B------:R-:W-:-:S02]  /*3b330*/  PRMT R71, R71, 0x9910, RZ ;  /* 0x0000991047477816 */ /* 0x000fc400000000ff */
[----:B0-----:R-:W-:Y:S01]  /*3b340*/  ISETP.LT.AND P4, PT, R70, UR43, !P4 ;  /* 0x0000002b46007c0c */ /* 0x001fe2000e781270 */
[----:B------:R-:W3:Y:S01]  /*3b350*/  LDL.LU R20, [R1+0x4e0] ;  /* 0x0004e00001147983 */ /* 0x000ee20000300800 */
[----:B------:R-:W-:Y:S01]  /*3b360*/  ISETP.GE.AND P3, PT, R0, UR70, PT ;  /* 0x0000004600007c0c */ /* 0x000fe2000bf66270 */
[----:B------:R-:W0:Y:S01]  /*3b370*/  LDCU UR43, c[0x0][0x398] ;  /* 0x00007300ff2b77ac */ /* 0x000e220008000800 */
[----:B------:R-:W-:Y:S02]  /*3b380*/  SHF.R.S32.HI R0, RZ, 0x8, R71 ;  /* 0x00000008ff007819 */ /* 0x000fe40000011447 */
[----:B-----5:R-:W-:Y:S02]  /*3b390*/  F2FP.SATFINITE.E5M2.F32.PACK_AB_MERGE_C R71, R8, R15, RZ ;  /* 0x0000000f0847723e */ /* 0x020fe400048060ff */
[----:B------:R-:W5:Y:S01]  /*3b3a0*/  LDL.LU R15, [R1+0x4e4] ;  /* 0x0004e400010f7983 */ /* 0x000f620000300800 */
[----:B------:R-:W-:-:S03]  /*3b3b0*/  F2FP.SATFINITE.E5M2.F32.PACK_AB_MERGE_C R9, R9, R14, RZ ;  /* 0x0000000e0909723e */ /* 0x000fc600048060ff */
[----:B------:R-:W5:Y:S01]  /*3b3c0*/  LDL.LU R21, [R1+0xe0] ;  /* 0x0000e00001157983 */ /* 0x000f620000300800 */
[----:B------:R-:W-:Y:S01]  /*3b3d0*/  ISETP.LT.AND P5, PT, R69, UR42, !P6 ;  /* 0x0000002a45007c0c */ /* 0x000fe2000f7a1270 */
[----:B------:R-:W1:Y:S02]  /*3b3e0*/  LDCU UR42, c[0x0][0x39c] ;  /* 0x00007380ff2a77ac */ /* 0x000e640008000800 */
[----:B------:R-:W5:Y:S04]  /*3b3f0*/  LDL.LU R14, [R1+0xe4] ;  /* 0x0000e400010e7983 */ /* 0x000f680000300800 */
[----:B------:R-:W5:Y:S04]  /*3b400*/  LDL.LU.64 R18, [R1+0x678] ;  /* 0x0006780001127983 */ /* 0x000f680000300a00 */
[----:B------:R-:W5:Y:S01]  /*3b410*/  LDL.LU.64 R16, [R1+0x668] ;  /* 0x0006680001107983 */ /* 0x000f620000300a00 */
[----:B------:R-:W-:-:S03]  /*3b420*/  PRMT R8, R9, 0x9910, RZ ;  /* 0x0000991009087816 */ /* 0x000fc600000000ff */
[----:B--2---:R2:W-:Y:S01]  /*3b430*/  @P4 STG.E.U8 desc[UR24][R12.64], R0 ;  /* 0x000000000c004986 */ /* 0x0045e2000c101118 */
[----:B------:R-:W-:Y:S01]  /*3b440*/  ISETP.LT.AND P6, PT, R70, UR44, !P6 ;  /* 0x0000002c46007c0c */ /* 0x000fe2000f7c1270 */
[----:B------:R-:W0:Y:S01]  /*3b450*/  LDCU UR44, c[0x0][0x398] ;  /* 0x00007300ff2c77ac */ /* 0x000e220008000800 */
[----:B------:R-:W-:Y:S01]  /*3b460*/  ISETP.LT.AND P4, PT, R69, UR45, !P3 ;  /* 0x0000002d45007c0c */ /* 0x000fe2000df81270 */
[----:B------:R1:W-:Y:S01]  /*3b470*/  @P5 STG.E.U8 desc[UR24][R10.64], R9 ;  /* 0x000000090a005986 */ /* 0x0003e2000c101118 */
[----:B------:R-:W0:Y:S01]  /*3b480*/  LDCU UR45, c[0x0][0x398] ;  /* 0x00007300ff2d77ac */ /* 0x000e220008000800 */
[----:B--2---:R-:W-:Y:S02]  /*3b490*/  VIADD R0, R68, 0xb8 ;  /* 0x000000b844007836 */ /* 0x004fe40000000000 */
[----:B-1----:R-:W2:Y:S03]  /*3b4a0*/  LDL.LU.64 R10, [R1+0x658] ;  /* 0x00065800010a7983 */ /* 0x002ea60000300a00 */
[----:B------:R-:W-:Y:S01]  /*3b4b0*/  ISETP.GE.AND P5, PT, R0, UR71, PT ;  /* 0x0000004700007c0c */ /* 0x000fe2000bfa6270 */
[----:B------:R-:W-:-:S02]  /*3b4c0*/  IMAD.MOV.U32 R0, RZ, RZ, R8 ;  /* 0x000000ffff007224 */ /* 0x000fc400078e0008 */
[----:B------:R-:W2:Y:S03]  /*3b4d0*/  LDL.LU.64 R8, [R1+0x650] ;  /* 0x0006500001087983 */ /* 0x000ea60000300a00 */
[----:B------:R-:W-:Y:S01]  /*3b4e0*/  SHF.R.S32.HI R0, RZ, 0x8, R0 ;  /* 0x00000008ff007819 */ /* 0x000fe20000011400 */
[----:B------:R-:W2:Y:S04]  /*3b4f0*/  LDL.LU R12, [R1+0x4e8] ;  /* 0x0004e800010c7983 */ /* 0x000ea80000300800 */
[----:B------:R-:W2:Y:S04]  /*3b500*/  LDL.LU R13, [R1+0x4ec] ;  /* 0x0004ec00010d7983 */ /* 0x000ea80000300800 */
[----:B----4-:R1:W-:Y:S04]  /*3b510*/  @P6 STG.E.U8 desc[UR24][R6.64], R71 ;  /* 0x0000004706006986 */ /* 0x0103e8000c101118 */
[----:B---3--:R3:W-:Y:S04]  /*3b520*/  @P4 STG.E.U8 desc[UR24][R4.64], R0 ;  /* 0x0000000004004986 */ /* 0x0087e8000c101118 */
[----:B-1----:R-:W4:Y:S04]  /*3b530*/  LDL.LU R6, [R1+0xe8] ;  /* 0x0000e80001067983 */ /* 0x002f280000300800 */
[----:B------:R-:W4:Y:S04]  /*3b540*/  LDL.LU R7, [R1+0xec] ;  /* 0x0000ec0001077983 */ /* 0x000f280000300800 */
[----:B---3--:R-:W3:Y:S01]  /*3b550*/  LDL.LU.64 R4, [R1+0x640] ;  /* 0x0006400001047983 */ /* 0x008ee20000300a00 */
[----:B0-----:R-:W-:Y:S01]  /*3b560*/  ISETP.LT.AND P3, PT, R70, UR43, !P3 ;  /* 0x0000002b46007c0c */ /* 0x001fe2000df61270 */
[----:B------:R-:W-:Y:S01]  /*3b570*/  VIADD R0, R68, 0xb9 ;  /* 0x000000b944007836 */ /* 0x000fe20000000000 */
[----:B------:R-:W-:Y:S01]  /*3b580*/  PRMT R71, R71, 0x9910, RZ ;  /* 0x0000991047477816 */ /* 0x000fe200000000ff */
[----:B------:R-:W0:Y:S01]  /*3b590*/  LDCU UR43, c[0x0][0x39c] ;  /* 0x00007380ff2b77ac */ /* 0x000e220008000800 */
[----:B------:R-:W-:-:S02]  /*3b5a0*/  ISETP.LT.AND P6, PT, R69, UR46, !P5 ;  /* 0x0000002e45007c0c */ /* 0x000fc4000efc1270 */
[----:B------:R-:W-:Y:S01]  /*3b5b0*/  ISETP.GE.AND P4, PT, R0, UR73, PT ;  /* 0x0000004900007c0c */ /* 0x000fe2000bf86270 */
[----:B------:R-:W1:Y:S01]  /*3b5c0*/  LDCU UR46, c[0x0][0x398] ;  /* 0x00007300ff2e77ac */ /* 0x000e620008000800 */
[----:B------:R-:W-:Y:S02]  /*3b5d0*/  SHF.R.S32.HI R0, RZ, 0x8, R71 ;  /* 0x00000008ff007819 */ /* 0x000fe40000011447 */
[----:B-----5:R-:W-:Y:S02]  /*3b5e0*/  F2FP.SATFINITE.E5M2.F32.PACK_AB_MERGE_C R15, R15, R20, RZ ;  /* 0x000000140f0f723e */ /* 0x020fe400048060ff */
[----:B------:R-:W-:Y:S01]  /*3b5f0*/  F2FP.SATFINITE.E5M2.F32.PACK_AB_MERGE_C R71, R14, R21, RZ ;  /* 0x000000150e47723e */ /* 0x000fe200048060ff */
[----:B------:R5:W-:Y:S01]  /*3b600*/  @P3 STG.E.U8 desc[UR24][R18.64], R0 ;  /* 0x0000000012003986 */ /* 0x000be2000c101118 */
[----:B------:R-:W-:Y:S02]  /*3b610*/  PRMT R14, R15, 0x9910, RZ ;  /* 0x000099100f0e7816 */ /* 0x000fe400000000ff */
[----:B------:R-:W-:Y:S01]  /*3b620*/  ISETP.LT.AND P5, PT, R70, UR44, !P5 ;  /* 0x0000002c46007c0c */ /* 0x000fe2000efa1270 */
[----:B------:R-:W-:Y:S01]  /*3b630*/  @P6 STG.E.U8 desc[UR24][R16.64], R15 ;  /* 0x0000000f10006986 */ /* 0x000fe2000c101118 */
[----:B------:R-:W-:Y:S01]  /*3b640*/  ISETP.LT.AND P3, PT, R69, UR45, !P4 ;  /* 0x0000002d45007c0c */ /* 0x000fe2000e761270 */
[----:B------:R-:W0:Y:S01]  /*3b650*/  LDCU UR44, c[0x0][0x398] ;  /* 0x00007300ff2c77ac */ /* 0x000e220008000800 */
[----:B-----5:R-:W-:Y:S01]  /*3b660*/  VIADD R0, R68, 0xba ;  /* 0x000000ba44007836 */ /* 0x020fe20000000000 */
[----:B------:R-:W5:Y:S01]  /*3b670*/  LDL.LU.64 R18, [R1+0x638] ;  /* 0x0006380001127983 */ /* 0x000f620000300a00 */
[----:B------:R-:W0:Y:S03]  /*3b680*/  LDCU UR45, c[0x0][0x398] ;  /* 0x00007300ff2d77ac */ /* 0x000e260008000800 */
[----:B------:R-:W-:Y:S01]  /*3b690*/  ISETP.GE.AND P6, PT, R0, UR77, PT ;  /* 0x0000004d00007c0c */ /* 0x000fe2000bfc6270 */
[----:B------:R-:W-:-:S03]  /*3b6a0*/  IMAD.MOV.U32 R0, RZ, RZ, R14 ;  /* 0x000000ffff007224 */ /* 0x000fc600078e000e */
[----:B--2---:R2:W-:Y:S02]  /*3b6b0*/  @P5 STG.E.U8 desc[UR24][R10.64], R71 ;  /* 0x000000470a005986 */ /* 0x0045e4000c101118 */
[----:B------:R-:W-:Y:S02]  /*3b6c0*/  SHF.R.S32.HI R0, RZ, 0x8, R0 ;  /* 0x00000008ff007819 */ /* 0x000fe40000011400 */
[----:B------:R-:W-:Y:S01]  /*3b6d0*/  ISETP.LT.AND P4, PT, R70, UR47, !P4 ;  /* 0x0000002f46007c0c */ /* 0x000fe2000e781270 */
[----:B------:R-:W0:Y:S02]  /*3b6e0*/  LDCU UR47, c[0x0][0x398] ;  /* 0x00007300ff2f77ac */ /* 0x000e240008000800 */
[----:B------:R1:W-:Y:S01]  /*3b6f0*/  @P3 STG.E.U8 desc[UR24][R8.64], R0 ;  /* 0x0000000008003986 */ /* 0x0003e2000c101118 */
[----:B--2---:R-:W-:-:S03]  /*3b700*/  PRMT R71, R71, 0x9910, RZ ;  /* 0x0000991047477816 */ /* 0x004fc600000000ff */
[----:B------:R-:W2:Y:S01]  /*3b710*/  LDL.LU.64 R10, [R1+0x630] ;  /* 0x00063000010a7983 */ /* 0x000ea20000300a00 */
[----:B-1----:R-:W-:-:S03]  /*3b720*/  VIADD R0, R68, 0xbb ;  /* 0x000000bb44007836 */ /* 0x002fc60000000000 */
[----:B------:R-:W2:Y:S02]  /*3b730*/  LDL.LU.64 R8, [R1+0x628] ;  /* 0x0006280001087983 */ /* 0x000ea40000300a00 */
[----:B------:R-:W-:Y:S02]  /*3b740*/  ISETP.GE.AND P3, PT, R0, UR76, PT ;  /* 0x0000004c00007c0c */ /* 0x000fe4000bf66270 */
[----:B------:R-:W2:Y:S01]  /*3b750*/  LDL.LU R17, [R1+0x4f0] ;  /* 0x0004f00001117983 */ /* 0x000ea20000300800 */
[----:B------:R-:W-:Y:S02]  /*3b760*/  SHF.R.S32.HI R0, RZ, 0x8, R71 ;  /* 0x00000008ff007819 */ /* 0x000fe40000011447 */
[----:B------:R-:W-:Y:S02]  /*3b770*/  F2FP.SATFINITE.E5M2.F32.PACK_AB_MERGE_C R14, R13, R12, RZ ;  /* 0x0000000c0d0e723e */ /* 0x000fe400048060ff */
[----:B----4-:R-:W-:Y:S01]  /*3b780*/  F2FP.SATFINITE.E5M2.F32.PACK_AB_MERGE_C R71, R7, R6, RZ ;  /* 0x000000060747723e */ /* 0x010fe200048060ff */
[----:B---3--:R1:W-:Y:S04]  /*3b790*/  @P4 STG.E.U8 desc[UR24][R4.64], R0 ;  /* 0x0000000004004986 */ /* 0x0083e8000c101118 */
[----:B-1----:R-:W3:Y:S04]  /*3b7a0*/  LDL.LU R5, [R1+0x4f4] ;  /* 0x0004f40001057983 */ /* 0x002ee80000300800 */
[----:B------:R-:W4:Y:S04]  /*3b7b0*/  LDL.LU R12, [R1+0xf0] ;  /* 0x0000f000010c7983 */ /* 0x000f280000300800 */
[----:B------:R-:W4:Y:S04]  /*3b7c0*/  LDL.LU R4, [R1+0xf4] ;  /* 0x0000f40001047983 */ /* 0x000f280000300800 */
[----:B------:R-:W4:Y:S04]  /*3b7d0*/  LDL.LU.64 R6, [R1+0x610] ;  /* 0x0006100001067983 */ /* 0x000f280000300a00 */
[----:B------:R-:W4:Y:S01]  /*3b7e0*/  LDL.LU.64 R20, [R1+0x608] ;  /* 0x0006080001147983 */ /* 0x000f220000300a00 */
[----:B------:R-:W-:Y:S01]  /*3b7f0*/  ISETP.LT.AND P5, PT, R69, UR46, !P6 ;  /* 0x0000002e45007c0c */ /* 0x000fe2000f7a1270 */
[----:B------:R-:W-:Y:S01]  /*3b800*/  VIADD R0, R68, 0xbc ;  /* 0x000000bc44007836 */ /* 0x000fe20000000000 */
[----:B------:R-:W-:Y:S01]  /*3b810*/  PRMT R13, R14, 0x9910, RZ ;  /* 0x000099100e0d7816 */ /* 0x000fe200000000ff */
[----:B------:R-:W1:Y:S01]  /*3b820*/  LDCU UR46, c[0x0][0x398] ;  /* 0x00007300ff2e77ac */ /* 0x000e620008000800 */
[----:B0-----:R-:W-:-:S02]  /*3b830*/  ISETP.LT.AND P6, PT, R70, UR44, !P6 ;  /* 0x0000002c46007c0c */ /* 0x001fc4000f7c1270 */
[----:B------:R-:W-:Y:S01]  /*3b840*/  ISETP.LT.AND P4, PT, R69, UR45, !P3 ;  /* 0x0000002d45007c0c */ /* 0x000fe2000df81270 */
[----:B------:R-:W0:Y:S06]  /*3b850*/  LDCU UR44, c[0x0][0x398] ;  /* 0x00007300ff2c77ac */ /* 0x000e2c0008000800 */
[----:B-----5:R5:W-:Y:S01]  /*3b860*/  @P5 STG.E.U8 desc[UR24][R18.64], R14 ;  /* 0x0000000e12005986 */ /* 0x020be2000c101118 */
[----:B------:R-:W-:Y:S01]  /*3b870*/  ISETP.GE.AND P5, PT, R0, UR4, PT ;  /* 0x0000000400007c0c */ /* 0x000fe2000bfa6270 */
[----:B------:R-:W-:Y:S01]  /*3b880*/  IMAD.MOV.U32 R0, RZ, RZ, R13 ;  /* 0x000000ffff007224 */ /* 0x000fe200078e000d */
[----:B------:R-:W-:Y:S01]  /*3b890*/  ISETP.LT.AND P3, PT, R70, UR47, !P3 ;  /* 0x0000002f46007c0c */ /* 0x000fe2000df61270 */
[----:B--2---:R2:W-:Y:S01]  /*3b8a0*/  @P6 STG.E.U8 desc[UR24][R10.64], R71 ;  /* 0x000000470a006986 */ /* 0x0045e2000c101118 */
[----:B------:R-:W0:Y:S02]  /*3b8b0*/  LDCU UR45, c[0x0][0x398] ;  /* 0x00007300ff2d77ac */ /* 0x000e240008000800 */
[----:B------:R-:W-:-:S02]  /*3b8c0*/  SHF.R.S32.HI R0, RZ, 0x8, R0 ;  /* 0x00000008ff007819 */ /* 0x000fc40000011400 */
[----:B-1----:R-:W-:Y:S01]  /*3b8d0*/  ISETP.LT.AND P6, PT, R69, UR46, !P5 ;  /* 0x0000002e45007c0c */ /* 0x002fe2000efc1270 */
[----:B------:R-:W1:Y:S01]  /*3b8e0*/  LDCU UR47, c[0x0][0x398] ;  /* 0x00007300ff2f77ac */ /* 0x000e620008000800 */
[----:B-----5:R-:W5:Y:S01]  /*3b8f0*/  LDL.LU.64 R18, [R1+0x598] ;  /* 0x0005980001127983 */ /* 0x020f620000300a00 */
[----:B------:R-:W0:Y:S03]  /*3b900*/  LDCU UR46, c[0x0][0x398] ;  /* 0x00007300ff2e77ac */ /* 0x000e260008000800 */
[----:B------:R1:W-:Y:S01]  /*3b910*/  @P4 STG.E.U8 desc[UR24][R8.64], R0 ;  /* 0x0000000008004986 */ /* 0x0003e2000c101118 */
[----:B--2---:R-:W-:Y:S01]  /*3b920*/  PRMT R71, R71, 0x9910, RZ ;  /* 0x0000991047477816 */ /* 0x004fe200000000ff */
[----:B------:R-:W2:Y:S02]  /*3b930*/  LDCU UR4, c[0x0][0x39c] ;  /* 0x00007380ff0477ac */ /* 0x000ea40008000800 */
[----:B------:R-:W2:Y:S01]  /*3b940*/  LDL.LU.64 R10, [R1+0x590] ;  /* 0x00059000010a7983 */ /* 0x000ea20000300a00 */
[----:B-1----:R-:W-:-:S03]  /*3b950*/  VIADD R0, R68, 0xbd ;  /* 0x000000bd44007836 */ /* 0x002fc60000000000 */
[----:B------:R-:W2:Y:S02]  /*3b960*/  LDL.LU R8, [R1+0x4f8] ;  /* 0x0004f80001087983 */ /* 0x000ea40000300800 */
[----:B------:R-:W-:Y:S02]  /*3b970*/  ISETP.GE.AND P4, PT, R0, UR6, PT ;  /* 0x0000000600007c0c */ /* 0x000fe4000bf86270 */
[----:B------:R-:W2:Y:S01]  /*3b980*/  LDL.LU R9, [R1+0x4fc] ;  /* 0x0004fc0001097983 */ /* 0x000ea20000300800 */
[----:B------:R-:W-:Y:S01]  /*3b990*/  SHF.R.S32.HI R0, RZ, 0x8, R71 ;  /* 0x00000008ff007819 */ /* 0x000fe20000011447 */
[----:B------:R-:W1:Y:S02]  /*3b9a0*/  LDCU UR6, c[0x0][0x39c] ;  /* 0x00007380ff0677ac */ /* 0x000e640008000800 */
[----:B------:R-:W2:Y:S04]  /*3b9b0*/  LDL.LU R16, [R1+0xf8] ;  /* 0x0000f80001107983 */ /* 0x000ea80000300800 */
[----:B------:R-:W2:Y:S04]  /*3b9c0*/  LDL.LU R13, [R1+0xfc] ;  /* 0x0000fc00010d7983 */ /* 0x000ea80000300800 */
[----:B------:R-:W2:Y:S01]  /*3b9d0*/  LDL.LU.64 R14, [R1+0x580] ;  /* 0x00058000010e7983 */ /* 0x000ea20000300a00 */
[----:B---3--:R-:W-:-:S02]  /*3b9e0*/  F2FP.SATFINITE.E5M2.F32.PACK_AB_MERGE_C R5, R5, R17, RZ ;  /* 0x000000110505723e */ /* 0x008fc400048060ff */
[----:B----4-:R-:W-:Y:S02]  /*3b9f0*/  F2FP.SATFINITE.E5M2.F32.PACK_AB_MERGE_C R71, R4, R12, RZ ;  /* 0x0000000c0447723e */ /* 0x010fe400048060ff */
[----:B------:R-:W-:Y:S01]  /*3ba00*/  PRMT R4, R5, 0x9910, RZ ;  /* 0x0000991005047816 */ /* 0x000fe200000000ff */
[----:B------:R3:W-:Y:S04]  /*3ba10*/  @P3 STG.E.U8 desc[UR24][R6.64], R0 ;  /* 0x0000000006003986 */ /* 0x0007e8000c101118 */
[----:B------:R4:W-:Y:S01]  /*3ba20*/  @P6 STG.E.U8 desc[UR24][R20.64], R5 ;  /* 0x0000000514006986 */ /* 0x0009e2000c101118 */
[----:B---3--:R-:W-:-:S03]  /*3ba30*/  VIADD R0, R68, 0xbe ;  /* 0x000000be44007836 */ /* 0x008fc60000000000 */
[----:B------:R-:W3:Y:S02]  /*3ba40*/  LDL.LU.64 R6, [R1+0x578] ;  /* 0x0005780001067983 */ /* 0x000ee40000300a00 */
[----:B------:R-:W-:Y:S02]  /*3ba50*/  ISETP.GE.AND P6, PT, R0, UR9, PT ;  /* 0x0000000900007c0c */ /* 0x000fe4000bfc6270 */
[----:B----4-:R-:W4:Y:S01]  /*3ba60*/  LDL.LU.64 R20, [R1+0xe30] ;  /* 0x000e300001147983 */ /* 0x010f220000300a00 */
[----:B------:R-:W-:Y:S01]  /*3ba70*/  IMAD.MOV.U32 R0, RZ, RZ, R4 ;  /* 0x000000ffff007224 */ /* 0x000fe200078e0004 */
[C---:B0-----:R-:W-:Y:S01]  /*3ba80*/  ISETP.LT.AND P5, PT, R70.reuse, UR44, !P5 ;  /* 0x0000002c46007c0c */ /* 0x041fe2000efa1270 */
[----:B------:R-:W0:Y:S01]  /*3ba90*/  LDCU UR44, c[0x0][0x398] ;  /* 0x00007300ff2c77ac */ /* 0x000e220008000800 */
[----:B------:R-:W4:Y:S01]  /*3baa0*/  LDL.LU.64 R4, [R1+0x570] ;  /* 0x0005700001047983 */ /* 0x000f220000300a00 */
[C---:B------:R-:W-:Y:S02]  /*3bab0*/  ISETP.LT.AND P3, PT, R69.reuse, UR45, !P4 ;  /* 0x0000002d45007c0c */ /* 0x040fe4000e761270 */
[----:B------:R-:W-:Y:S01]  /*3bac0*/  SHF.R.S32.HI R0, RZ, 0x8, R0 ;  /* 0x00000008ff007819 */ /* 0x000fe20000011400 */
[----:B------:R-:W1:Y:S01]  /*3bad0*/  LDCU UR9, c[0x0][0x398] ;  /* 0x00007300ff0977ac */ /* 0x000e620008000800 */
[----:B------:R-:W-:Y:S01]  /*3bae0*/  ISETP.LT.AND P4, PT, R70, UR47, !P4 ;  /* 0x0000002f46007c0c */ /* 0x000fe2000e781270 */
[----:B------:R-:W1:Y:S05]  /*3baf0*/  LDCU UR45, c[0x0][0x398] ;  /* 0x00007300ff2d77ac */ /* 0x000e6a0008000800 */
[----:B-----5:R5:W-:Y:S01]  /*3bb00*/  @P5 STG.E.U8 desc[UR24][R18.64], R71 ;  /* 0x0000004712005986 */ /* 0x020be2000c101118 */
[----:B------:R-:W-:-:S03]  /*3bb10*/  ISETP.LT.AND P5, PT, R69, UR46, !P6 ;  /* 0x0000002e45007c0c */ /* 0x000fc6000f7a1270 */
[----:B--2---:R2:W-:Y:S01]  /*3bb20*/  @P3 STG.E.U8 desc[UR24][R10.64], R0 ;  /* 0x000000000a003986 */ /* 0x0045e2000c101118 */
[----:B0-----:R-:W-:Y:S01]  /*3bb30*/  ISETP.LT.AND P6, PT, R70, UR44, !P6 ;  /* 0x0000002c46007c0c */ /* 0x001fe2000f7c1270 */
[----:B------:R-:W0:Y:S01]  /*3bb40*/  LDCU UR44, c[0x0][0x398] ;  /* 0x00007300ff2c77ac */ /* 0x000e220008000800 */
[----:B-----5:R-:W-:Y:S01]  /*3bb50*/  PRMT R71, R71, 0x9910, RZ ;  /* 0x0000991047477816 */ /* 0x020fe200000000ff */
[----:B------:R-:W5:Y:S01]  /*3bb60*/  LDL.LU.64 R18, [R1+0xe28] ;  /* 0x000e280001127983 */ /* 0x000f620000300a00 */
[----:B--2---:R-:W-:-:S03]  /*3bb70*/  VIADD R0, R68, 0xbf ;  /* 0x000000bf44007836 */ /* 0x004fc60000000000 */
[----:B------:R-:W2:Y:S01]  /*3bb80*/  LDL.LU.64 R10, [R1+0xe20] ;  /* 0x000e2000010a7983 */ /* 0x000ea20000300a00 */
[----:B------:R-:W-:Y:S02]  /*3bb90*/  F2FP.SATFINITE.E5M2.F32.PACK_AB_MERGE_C R12, R9, R8, RZ ;  /* 0x00000008090c723e */ /* 0x000fe400048060ff */
[----:B------:R-:W-:Y:S01]  /*3bba0*/  ISETP.GE.AND P3, PT, R0, UR10, PT ;  /* 0x0000000a00007c0c */ /* 0x000fe2000bf66270 */
[----:B------:R-:W2:Y:S01]  /*3bbb0*/  LDL.LU R17, [R1+0x304] ;  /* 0x0003040001117983 */ /* 0x000ea20000300800 */
[----:B------:R-:W-:Y:S01]  /*3bbc0*/  SHF.R.S32.HI R0, RZ, 0x8, R71 ;  /* 0x00000008ff007819 */ /* 0x000fe20000011447 */
[----:B------:R-:W0:Y:S01]  /*3bbd0*/  LDCU UR10, c[0x0][0x398] ;  /* 0x00007300ff0a77ac */ /* 0x000e220008000800 */
[----:B------:R-:W-:Y:S01]  /*3bbe0*/  F2FP.SATFINITE.E5M2.F32.PACK_AB_MERGE_C R71, R13, R16, RZ ;  /* 0x000000100d47723e */ /* 0x000fe200048060ff */
[----:B------:R-:W2:Y:S01]  /*3bbf0*/  LDL.LU.64 R8, [R1+0x560] ;  /* 0x0005600001087983 */ /* 0x000ea20000300a00 */
[----:B------:R-:W-:-:S03]  /*3bc00*/  PRMT R16, R12, 0x9910, RZ ;  /* 0x000099100c107816 */ /* 0x000fc600000000ff */
[----:B------:R0:W-:Y:S04]  /*3bc10*/  @P4 STG.E.U8 desc[UR24][R14.64], R0 ;  /* 0x000000000e004986 */ /* 0x0001e8000c101118 */
[----:B0-----:R-:W2:Y:S04]  /*3bc20*/  LDL.LU.64 R14, [R1+0x558] ;  /* 0x00055800010e7983 */ /* 0x001ea80000300a00 */
[----:B---3--:R0:W-:Y:S04]  /*3bc30*/  @P5 STG.E.U8 desc[UR24][R6.64], R12 ;  /* 0x0000000c06005986 */ /* 0x0081e8000c101118 */
[----:B----4-:R3:W-:Y:S04]  /*3bc40*/  @P6 STG.E.U8 desc[UR24][R4.64], R71 ;  /* 0x0000004704006986 */ /* 0x0107e8000c101118 */
[----:B0-----:R-:W4:Y:S04]  /*3bc50*/  LDL.LU.64 R6, [R1+0xe18] ;  /* 0x000e180001067983 */ /* 0x001f280000300a00 */
[----:B------:R-:W2:Y:S04]  /*3bc60*/  LDL.LU.64 R12, [R1+0x550] ;  /* 0x00055000010c7983 */ /* 0x000ea80000300a00 */
[----:B---3--:R-:W3:Y:S01]  /*3bc70*/  LDL.LU.64 R4, [R1+0xe10] ;  /* 0x000e100001047983 */ /* 0x008ee20000300a00 */
[----:B------:R-:W-:Y:S01]  /*3bc80*/  VIADD R0, R68, 0xc0 ;  /* 0x000000c044007836 */ /* 0x000fe20000000000 */
[----:B-1----:R-:W-:Y:S01]  /*3bc90*/  ISETP.LT.AND P4, PT, R69, UR9, !P3 ;  /* 0x0000000945007c0c */ /* 0x002fe2000df81270 */
[----:B------:R-:W0:Y:S03]  /*3bca0*/  LDCU UR9, c[0x0][0x39c] ;  /* 0x00007380ff0977ac */ /* 0x000e260008000800 */
[----:B------:R-:W-:Y:S01]  /*3bcb0*/  ISETP.GE.AND P5, PT, R0, UR12, PT ;  /* 0x0000000c00007c0c */ /* 0x000fe2000bfa6270 */
[----:B------:R-:W-:Y:S01]  /*3bcc0*/  IMAD.MOV.U32 R0, RZ, RZ, R16 ;  /* 0x000000ffff007224 */ /* 0x000fe200078e0010 */
[----:B------:R-:W-:Y:S01]  /*3bcd0*/  PRMT R71, R71, 0x9910, RZ ;  /* 0x0000991047477816 */ /* 0x000fe200000000ff */
[----:B------:R-:W1:Y:S03]  /*3bce0*/  LDCU UR12, c[0x0][0x398] ;  /* 0x00007300ff0c77ac */ /* 0x000e660008000800 */
[----:B------:R-:W-:Y:S01]  /*3bcf0*/  SHF.R.S32.HI R0, RZ, 0x8, R0 ;  /* 0x00000008ff007819 */ /* 0x000fe20000011400 */
[----:B------:R-:W-:-:S04]  /*3bd00*/  IMAD.MOV.U32 R16, RZ, RZ, R71 ;  /* 0x000000ffff107224 */ /* 0x000fc800078e0047 */
[----:B---3--:R3:W-:Y:S04]  /*3bd10*/  @P4 STG.E.U8 desc[UR24][R4.64], R0 ;  /* 0x0000000004004986 */ /* 0x0087e8000c101118 */
[----:B---3--:R-:W3:Y:S04]  /*3bd20*/  LDL.LU.64 R4, [R1+0xe08] ;  /* 0x000e080001047983 */ /* 0x008ee80000300a00 */
[----:B------:R-:W4:Y:S01]  /*3bd30*/  LDL.LU R71, [R1+0x300] ;  /* 0x0003000001477983 */ /* 0x000f220000300800 */
[----:B------:R-:W-:Y:S01]  /*3bd40*/  ISETP.LT.AND P3, PT, R70, UR45, !P3 ;  /* 0x0000002d46007c0c */ /* 0x000fe2000df61270 */
[----:B------:R-:W-:Y:S01]  /*3bd50*/  VIADD R0, R68, 0xc1 ;  /* 0x000000c144007836 */ /* 0x000fe20000000000 */
[----:B------:R-:W-:Y:S01]  /*3bd60*/  ISETP.LT.AND P6, PT, R69, UR10, !P5 ;  /* 0x0000000a45007c0c */ /* 0x000fe2000efc1270 */
[----:B------:R-:W0:Y:S03]  /*3bd70*/  LDCU UR45, c[0x0][0x398] ;  /* 0x00007300ff2d77ac */ /* 0x000e260008000800 */
[----:B------:R-:W-:Y:S01]  /*3bd80*/  ISETP.GE.AND P4, PT, R0, UR14, PT ;  /* 0x0000000e00007c0c */ /* 0x000fe2000bf86270 */
[----:B------:R-:W0:Y:S01]  /*3bd90*/  LDCU UR14, c[0x0][0x398] ;  /* 0x00007300ff0e77ac */ /* 0x000e220008000800 */
[----:B------:R-:W-:-:S02]  /*3bda0*/  SHF.R.S32.HI R0, RZ, 0x8, R16 ;  /* 0x00000008ff007819 */ /* 0x000fc40000011410 */
[----:B------:R-:W-:Y:S01]  /*3bdb0*/  ISETP.LT.AND P5, PT, R70, UR44, !P5 ;  /* 0x0000002c46007c0c */ /* 0x000fe2000efa1270 */
[----:B------:R-:W0:Y:S02]  /*3bdc0*/  LDCU UR44, c[0x0][0x398] ;  /* 0x00007300ff2c77ac */ /* 0x000e240008000800 */
[----:B--2---:R2:W-:Y:S01]  /*3bdd0*/  @P3 STG.E.U8 desc[UR24][R8.64], R0 ;  /* 0x0000000008003986 */ /* 0x0045e2000c101118 */
[----:B-1----:R-:W-:Y:S01]  /*3bde0*/  ISETP.LT.AND P3, PT, R69, UR12, !P4 ;  /* 0x0000000c45007c0c */ /* 0x002fe2000e761270 */
[----:B------:R-:W1:Y:S01]  /*3bdf0*/  LDCU UR12, c[0x0][0x398] ;  /* 0x00007300ff0c77ac */ /* 0x000e620008000800 */
[----:B------:R-:W0:Y:S01]  /*3be00*/  LDCU UR10, c[0x0][0x39c] ;  /* 0x00007380ff0a77ac */ /* 0x000e220008000800 */
[----:B--2---:R-:W-:Y:S01]  /*3be10*/  VIADD R0, R68, 0xc2 ;  /* 0x000000c244007836 */ /* 0x004fe20000000000 */
[----:B---3--:R-:W-:Y:S02]  /*3be20*/  F2FP.SATFINITE.E5M2.F32.PACK_AB_MERGE_C R4, R5, R4, RZ ;  /* 0x000000040504723e */ /* 0x008fe400048060ff */
[----:B----4-:R-:W-:-:S02]  /*3be30*/  F2FP.SATFINITE.E5M2.F32.PACK_AB_MERGE_C R71, R17, R71, RZ ;  /* 0x000000471147723e */ /* 0x010fc400048060ff */
[----:B------:R-:W2:Y:S02]  /*3be40*/  LDL.LU.64 R16, [R1+0x540] ;  /* 0x0005400001107983 */ /* 0x000ea40000300a00 */
[----:B------:R-:W-:Y:S02]  /*3be50*/  PRMT R5, R71, 0x9910, RZ ;  /* 0x0000991047057816 */ /* 0x000fe400000000ff */
[----:B------:R3:W-:Y:S01]  /*3be60*/  @P6 STG.E.U8 desc[UR24][R14.64], R71 ;  /* 0x000000470e006986 */ /* 0x0007e2000c101118 */
[----:B------:R-:W-:Y:S01]  /*3be70*/  ISETP.GE.AND P6, PT, R0, UR16, PT ;  /* 0x0000001000007c0c */ /* 0x000fe2000bfc6270 */
[----:B------:R-:W4:Y:S01]  /*3be80*/  LDCU UR16, c[0x0][0x398] ;  /* 0x00007300ff1077ac */ /* 0x000f220008000800 */
[----:B------:R-:W-:Y:S01]  /*3be90*/  IMAD.MOV.U32 R0, RZ, RZ, R5 ;  /* 0x000000ffff007224 */ /* 0x000fe200078e0005 */
[----:B------:R0:W-:Y:S04]  /*3bea0*/  @P5 STG.E.U8 desc[UR24][R12.64], R4 ;  /* 0x000000040c005986 */ /* 0x0001e8000c101118 */
[----:B------:R-:W-:Y:S01]  /*3beb0*/  SHF.R.S32.HI R0, RZ, 0x8, R0 ;  /* 0x00000008ff007819 */ /* 0x000fe20000011400 */
[----:B------:R-:W2:Y:S01]  /*3bec0*/  LDL.LU.64 R8, [R1+0x538] ;  /* 0x0005380001087983 */ /* 0x000ea20000300a00 */
[----:B------:R-:W-:-:S03]  /*3bed0*/  PRMT R5, R4, 0x9910, RZ ;  /* 0x0000991004057816 */ /* 0x000fc600000000ff */
[----:B------:R1:W-:Y:S04]  /*3bee0*/  @P3 STG.E.U8 desc[UR24][R6.64], R0 ;  /* 0x0000000006003986 */ /* 0x0003e8000c101118 */
[----:B---3--:R-:W3:Y:S04]  /*3bef0*/  LDL.LU.64 R14, [R1+0x530] ;  /* 0x00053000010e7983 */ /* 0x008ee80000300a00 */
[----:B0-----:R-:W2:Y:S01]  /*3bf00*/  LDL.LU R4, [R1+0x30c] ;  /* 0x00030c0001047983 */ /* 0x001ea20000300800 */
[----:B-1----:R-:W-:-:S03]  /*3bf10*/  VIADD R0, R68, 0xc3 ;  /* 0x000000c344007836 */ /* 0x002fc60000000000 */
[----:B------:R-:W2:Y:S04]  /*3bf20*/  LDL.LU.64 R6, [R1+0xe00] ;  /* 0x000e000001067983 */ /* 0x000ea80000300a00 */
[----:B------:R-:W2:Y:S01]  /*3bf30*/  LDL.LU R71, [R1+0x314] ;  /* 0x0003140001477983 */ /* 0x000ea20000300800 */
[----:B------:R-:W-:Y:S01]  /*3bf40*/  ISETP.GE.AND P3, PT, R0, UR18, PT ;  /* 0x0000001200007c0c */ /* 0x000fe2000bf66270 */
[----:B------:R-:W0:Y:S02]  /*3bf50*/  LDCU UR18, c[0x0][0x398] ;  /* 0x00007300ff1277ac */ /* 0x000e240008000800 */
[----:B------:R-:W2:Y:S04]  /*3bf60*/  LDL.LU.64 R12, [R1+0x510] ;  /* 0x00051000010c7983 */ /* 0x000ea80000300a00 */
[----:B------:R-:W2:Y:S01]  /*3bf70*/  LDL.LU R0, [R1+0x308] ;  /* 0x0003080001007983 */ /* 0x000ea20000300800 */
[----:B------:R-:W-:-:S02]  /*3bf80*/  ISETP.LT.AND P4, PT, R70, UR45, !P4 ;  /* 0x0000002d46007c0c */ /* 0x000fc4000e781270 */
[----:B------:R-:W-:Y:S01]  /*3bf90*/  ISETP.LT.AND P5, PT, R69, UR14, !P6 ;  /* 0x0000000e45007c0c */ /* 0x000fe2000f7a1270 */
[----:B------:R-:W1:Y:S01]  /*3bfa0*/  LDCU UR14, c[0x0][0x398] ;  /* 0x00007300ff0e77ac */ /* 0x000e620008000800 */
[----:B------:R-:W-:Y:S02]  /*3bfb0*/  ISETP.LT.AND P6, PT, R70, UR44, !P6 ;  /* 0x0000002c46007c0c */ /* 0x000fe4000f7c1270 */
[----:B--2---:R-:W-:Y:S02]  /*3bfc0*/  F2FP.SATFINITE.E5M2.F32.PACK_AB_MERGE_C R4, R4, R0, RZ ;  /* 0x000000000404723e */ /* 0x004fe400048060ff */
[----:B------:R-:W-:-:S05]  /*3bfd0*/  SHF.R.S32.HI R0, RZ, 0x8, R5 ;  /* 0x00000008ff007819 */ /* 0x000fca0000011405 */
[----:B------:R2:W-:Y:S04]  /*3bfe0*/  @P4 STG.E.U8 desc[UR24][R16.64], R0 ;  /* 0x0000000010004986 */ /* 0x0005e8000c101118 */
[----:B------:R0:W-:Y:S04]  /*3bff0*/  @P5 STG.E.U8 desc[UR24][R8.64], R4 ;  /* 0x0000000408005986 */ /* 0x0001e8000c101118 */
[----:B--2---:R-:W2:Y:S04]  /*3c000*/  LDL.LU.64 R16, [R1+0x508] ;  /* 0x0005080001107983 */ /* 0x004ea80000300a00 */
[----:B0-----:R-:W2:Y:S01]  /*3c010*/  LDL.LU.64 R8, [R1+0xdf8] ;  /* 0x000df80001087983 */ /* 0x001ea20000300a00 */
[----:B------:R-:W-:Y:S01]  /*3c020*/  VIADD R0, R68, 0xc4 ;  /* 0x000000c444007836 */ /* 0x000fe20000000000 */
[----:B------:R-:W-:-:S02]  /*3c030*/  PRMT R5, R4, 0x9910, RZ ;  /* 0x0000991004057816 */ /* 0x000fc400000000ff */
[----:B------:R-:W-:Y:S01]  /*3c040*/  ISETP.LT.AND P4, PT, R69, UR12, !P3 ;  /* 0x0000000c45007c0c */ /* 0x000fe2000df81270 */
[----:B------:R-:W4:Y:S01]  /*3c050*/  LDL.LU R4, [R1+0x310] ;  /* 0x0003100001047983 */ /* 0x000f220000300800 */
[----:B------:R-:W-:Y:S01]  /*3c060*/  ISETP.GE.AND P5, PT, R0, UR20, PT ;  /* 0x0000001400007c0c */ /* 0x000fe2000bfa6270 */
[----:B------:R-:W-:Y:S01]  /*3c070*/  IMAD.MOV.U32 R0, RZ, RZ, R5 ;  /* 0x000000ffff007224 */ /* 0x000fe200078e0005 */
[----:B------:R-:W-:Y:S01]  /*3c080*/  F2FP.SATFINITE.E5M2.F32.PACK_AB_MERGE_C R6, R7, R6, RZ ;  /* 0x000000060706723e */ /* 0x000fe200048060ff */
[----:B------:R-:W0:Y:S03]  /*3c090*/  LDCU UR20, c[0x0][0x398] ;  /* 0x00007300ff1477ac */ /* 0x000e260008000800 */
[----:B------:R-:W-:Y:S01]  /*3c0a0*/  SHF.R.S32.HI R0, RZ, 0x8, R0 ;  /* 0x00000008ff007819 */ /* 0x000fe20000011400 */
[----:B---3--:R3:W-:Y:S01]  /*3c0b0*/  @P6 STG.E.U8 desc[UR24][R14.64], R6 ;  /* 0x000000060e006986 */ /* 0x0087e2000c101118 */
[----:B------:R-:W-:Y:S01]  /*3c0c0*/  PRMT R5, R6, 0x9910, RZ ;  /* 0x0000991006057816 */ /* 0x000fe200000000ff */
[----:B------:R-:W0:Y:S02]  /*3c0d0*/  LDCU UR12, c[0x0][0x39c] ;  /* 0x00007380ff0c77ac */ /* 0x000e240008000800 */
[----:B---3--:R-:W3:Y:S04]  /*3c0e0*/  LDL.LU.64 R6, [R1+0x500] ;  /* 0x0005000001067983 */ /* 0x008ee80000300a00 */
[----:B--2---:R2:W-:Y:S04]  /*3c0f0*/  @P4 STG.E.U8 desc[UR24][R8.64], R0 ;  /* 0x0000000008004986 */ /* 0x0045e8000c101118 */
[----:B--2---:R-:W2:Y:S01]  /*3c100*/  LDL.LU.64 R8, [R1+0xdf0] ;  /* 0x000df00001087983 */ /* 0x004ea20000300a00 */
[----:B----4-:R-:W-:Y:S01]  /*3c110*/  ISETP.LT.AND P3, PT, R70, UR16, !P3 ;  /* 0x0000001046007c0c */ /* 0x010fe2000df61270 */
[----:B------:R-:W-:Y:S01]  /*3c120*/  VIADD R0, R68, 0xc5 ;  /* 0x000000c544007836 */ /* 0x000fe20000000000 */
[----:B-1----:R-:W-:Y:S01]  /*3c130*/  ISETP.LT.AND P6, PT, R69, UR14, !P5 ;  /* 0x0000000e45007c0c */ /* 0x002fe2000efc1270 */
[----:B------:R-:W4:Y:S01]  /*3c140*/  LDL.LU.64 R14, [R1+0x2e0] ;  /* 0x0002e000010e7983 */ /* 0x000f220000300a00 */
[----:B------:R-:W-:Y:S01]  /*3c150*/  ISETP.LT.AND P5, PT, R70, UR18, !P5 ;  /* 0x0000001246007c0c */ /* 0x000fe2000efa1270 */
[----:B------:R-:W1:Y:S01]  /*3c160*/  LDCU UR16, c[0x0][0x398] ;  /* 0x00007300ff1077ac */ /* 0x000e620008000800 */
[----:B------:R-:W-:-:S02]  /*3c170*/  ISETP.GE.AND P4, PT, R0, UR22, PT ;  /* 0x0000001600007c0c */ /* 0x000fc4000bf86270 */
[----:B------:R-:W-:Y:S01]  /*3c180*/  SHF.R.S32.HI R0, RZ, 0x8, R5 ;  /* 0x00000008ff007819 */ /* 0x000fe20000011405 */
[----:B------:R-:W0:Y:S01]  /*3c190*/  LDCU UR22, c[0x0][0x398] ;  /* 0x00007300ff1677ac */ /* 0x000e220008000800 */
[----:B------:R-:W-:-:S03]  /*3c1a0*/  F2FP.SATFINITE.E5M2.F32.PACK_AB_MERGE_C R4, R71, R4, RZ ;  /* 0x000000044704723e */ /* 0x000fc600048060ff */
[----:B------:R1:W-:Y:S01]  /*3c1b0*/  @P3 STG.E.U8 desc[UR24][R12.64], R0 ;  /* 0x000000000c003986 */ /* 0x0003e2000c101118 */
[----:B------:R-:W-:Y:S01]  /*3c1c0*/  PRMT R5, R4, 0x9910, RZ ;  /* 0x0000991004057816 */ /* 0x000fe200000000ff */
[----:B------:R-:W0:Y:S02]  /*3c1d0*/  LDCU UR18, c[0x0][0x398] ;  /* 0x00007300ff1277ac */ /* 0x000e240008000800 */
[----:B------:R3:W-:Y:S01]  /*3c1e0*/  @P6 STG.E.U8 desc[UR24][R16.64], R4 ;  /* 0x0000000410006986 */ /* 0x0007e2000c101118 */
[----:B------:R-:W0:Y:S01]  /*3c1f0*/  LDCU UR14, c[0x0][0x39c] ;  /* 0x00007380ff0e77ac */ /* 0x000e220008000800 */
[----:B-1----:R-:W-:Y:S02]  /*3c200*/  VIADD R0, R68, 0xc6 ;  /* 0x000000c644007836 */ /* 0x002fe40000000000 */
[----:B------:R-:W4:Y:S03]  /*3c210*/  LDL.LU.64 R12, [R1+0x2d8] ;  /* 0x0002d800010c7983 */ /* 0x000f260000300a00 */
[----:B------:R-:W-:Y:S01]  /*3c220*/  ISETP.GE.AND P6, PT, R0, UR23, PT ;  /* 0x0000001700007c0c */ /* 0x000fe2000bfc6270 */
[----:B---3--:R-:W3:Y:S01]  /*3c230*/  LDL.LU R4, [R1+0x31c] ;  /* 0x00031c0001047983 */ /* 0x008ee20000300800 */
[----:B------:R-:W-:Y:S01]  /*3c240*/  IMAD.MOV.U32 R0, RZ, RZ, R5 ;  /* 0x000000ffff007224 */ /* 0x000fe200078e0005 */
[----:B--2---:R-:W-:-:S02]  /*3c250*/  F2FP.SATFINITE.E5M2.F32.PACK_AB_MERGE_C R8, R9, R8, RZ ;  /* 0x000000080908723e */ /* 0x004fc400048060ff */
[----:B------:R-:W2:Y:S01]  /*3c260*/  LDL.LU.64 R16, [R1+0x2c8] ;  /* 0x0002c80001107983 */ /* 0x000ea20000300a00 */
[C---:B0-----:R-:W-:Y:S01]  /*3c270*/  ISETP.LT.AND P3, PT, R69.reuse, UR20, !P4 ;  /* 0x0000001445007c0c */ /* 0x041fe2000e761270 */
[----:B------:R-:W0:Y:S01]  /*3c280*/  LDCU UR20, c[0x0][0x398] ;  /* 0x00007300ff1477ac */ /* 0x000e220008000800 */
[----:B------:R-:W-:Y:S01]  /*3c290*/  PRMT R5, R8, 0x9910, RZ ;  /* 0x0000991008057816 */ /* 0x000fe200000000ff */
[----:B------:R1:W-:Y:S01]  /*3c2a0*/  @P5 STG.E.U8 desc[UR24][R6.64], R8 ;  /* 0x0000000806005986 */ /* 0x0003e2000c101118 */
[----:B------:R-:W0:Y:S03]  /*3c2b0*/  LDCU UR23, c[0x0][0x398] ;  /* 0x00007300ff1777ac */ /* 0x000e260008000800 */
[----:B-1----:R-:W3:Y:S01]  /*3c2c0*/  LDL.LU R8, [R1+0x318] ;  /* 0x0003180001087983 */ /* 0x002ee20000300800 */
[----:B------:R-:W-:Y:S02]  /*3c2d0*/  SHF.R.S32.HI R0, RZ, 0x8, R0 ;  /* 0x00000008ff007819 */ /* 0x000fe40000011400 */
[----:B------:R-:W-:Y:S01]  /*3c2e0*/  ISETP.LT.AND P4, PT, R70, UR16, !P4 ;  /* 0x0000001046007c0c */ /* 0x000fe2000e781270 */
[----:B------:R-:W1:Y:S01]  /*3c2f0*/  LDCU UR16, c[0x0][0x39c] ;  /* 0x00007380ff1077ac */ /* 0x000e620008000800 */
[----:B------:R-:W-:Y:S01]  /*3c300*/  ISETP.LT.AND P5, PT, R69, UR22, !P6 ;  /* 0x0000001645007c0c */ /* 0x000fe2000f7a1270 */
[----:B------:R0:W-:Y:S01]  /*3c310*/  @P3 STG.E.U8 desc[UR24][R10.64], R0 ;  /* 0x000000000a003986 */ /* 0x0001e2000c101118 */
[----:B------:R-:W1:Y:S01]  /*3c320*/  LDCU UR22, c[0x0][0x398] ;  /* 0x00007300ff1677ac */ /* 0x000e620008000800 */
[----:B0-----:R-:W-:-:S02]  /*3c330*/  VIADD R0, R68, 0xc7 ;  /* 0x000000c744007836 */ /* 0x001fc40000000000 */
[----:B------:R-:W2:Y:S03]  /*3c340*/  LDL.LU.64 R10, [R1+0xde8] ;  /* 0x000de800010a7983 */ /* 0x000ea60000300a00 */
[----:B------:R-:W-:Y:S01]  /*3c350*/  ISETP.GE.AND P3, PT, R0, UR26, PT ;  /* 0x0000001a00007c0c */ /* 0x000fe2000bf66270 */
[----:B------:R-:W2:Y:S01]  /*3c360*/  LDL.LU R9, [R1+0x320] ;  /* 0x0003200001097983 */ /* 0x000ea20000300800 */
[----:B------:R-:W-:Y:S01]  /*3c370*/  SHF.R.S32.HI R0, RZ, 0x8, R5 ;  /* 0x00000008ff007819 */ /* 0x000fe20000011405 */
[----:B------:R-:W0:Y:S02]  /*3c380*/  LDCU UR26, c[0x0][0x398] ;  /* 0x00007300ff1a77ac */ /* 0x000e240008000800 */
[----:B------:R-:W5:Y:S04]  /*3c390*/  LDL.LU R71, [R1+0x324] ;  /* 0x0003240001477983 */ /* 0x000f680000300800 */
[----:B------:R-:W5:Y:S04]  /*3c3a0*/  LDL.LU.64 R6, [R1+0x2b8] ;  /* 0x0002b80001067983 */ /* 0x000f680000300a00 */
[----:B----4-:R4:W-:Y:S04]  /*3c3b0*/  @P4 STG.E.U8 desc[UR24][R14.64], R0 ;  /* 0x000000000e004986 */ /* 0x0109e8000c101118 */
[----:B----4-:R-:W4:Y:S01]  /*3c3c0*/  LDL.LU.64 R14, [R1+0x2b0] ;  /* 0x0002b000010e7983 */ /* 0x010f220000300a00 */
[----:B---3--:R-:W-:-:S05]  /*3c3d0*/  F2FP.SATFINITE.E5M2.F32.PACK_AB_MERGE_C R4, R4, R8, RZ ;  /* 0x000000080404723e */ /* 0x008fca00048060ff */
[----:B------:R3:W-:Y:S04]  /*3c3e0*/  @P5 STG.E.U8 desc[UR24][R12.64], R4 ;  /* 0x000000040c005986 */ /* 0x0007e8000c101118 */
[----:B---3--:R-:W3:Y:S01]  /*3c3f0*/  LDL.LU.64 R12, [R1+0xde0] ;  /* 0x000de000010c7983 */ /* 0x008ee20000300a00 */
[----:B------:R-:W-:Y:S01]  /*3c400*/  VIADD R0, R68, 0xc8 ;  /* 0x000000c844007836 */ /* 0x000fe20000000000 */
[----:B------:R-:W-:Y:S02]  /*3c410*/  PRMT R5, R4, 0x9910, RZ ;  /* 0x0000991004057816 */ /* 0x000fe400000000ff */
[----:B------:R-:W-:Y:S01]  /*3c420*/  ISETP.LT.AND P6, PT, R70, UR18, !P6 ;  /* 0x0000001246007c0c */ /* 0x000fe2000f7c1270 */
[----:B------:R-:W0:Y:S01]  /*3c430*/  LDCU UR18, c[0x0][0x398] ;  /* 0x00007300ff1277ac */ /* 0x000e220008000800 */
[----:B------:R-:W-:-:S02]  /*3c440*/  ISETP.LT.AND P4, PT, R69, UR20, !P3 ;  /* 0x0000001445007c0c */ /* 0x000fc4000df81270 */
[----:B------:R-:W-:Y:S01]  /*3c450*/  ISETP.GE.AND P5, PT, R0, UR27, PT ;  /* 0x0000001b00007c0c */ /* 0x000fe2000bfa6270 */
[----:B------:R-:W-:Y:S01]  /*3c460*/  IMAD.MOV.U32 R0, RZ, RZ, R5 ;  /* 0x000000ffff007224 */ /* 0x000fe200078e0005 */
[----:B--2---:R-:W-:Y:S01]  /*3c470*/  F2FP.SATFINITE.E5M2.F32.PACK_AB_MERGE_C R10, R11, R10, RZ ;  /* 0x0000000a0b0a723e */ /* 0x004fe200048060ff */
[----:B------:R-:W2:Y:S03]  /*3c480*/  LDCU UR20, c[0x0][0x398] ;  /* 0x00007300ff1477ac */ /* 0x000ea60008000800 */
[----:B------:R-:W-:Y:S01]  /*3c490*/  SHF.R.S32.HI R0, RZ, 0x8, R0 ;  /* 0x00000008ff007819 */ /* 0x000fe20000011400 */
[----:B------:R-:W0:Y:S01]  /*3c4a0*/  LDCU UR27, c[0x0][0x398] ;  /* 0x00007300ff1b77ac */ /* 0x000e220008000800 */
[----:B------:R-:W-:Y:S01]  /*3c4b0*/  ISETP.LT.AND P3, PT, R70, UR23, !P3 ;  /* 0x0000001746007c0c */ /* 0x000fe2000df61270 */
[----:B------:R2:W-:Y:S01]  /*3c4c0*/  @P6 STG.E.U8 desc[UR24][R16.64], R10 ;  /* 0x0000000a10006986 */ /* 0x0005e2000c101118 */
[----:B-1----:R-:W-:Y:S01]  /*3c4d0*/  ISETP.LT.AND P6, PT, R69, UR22, !P5 ;  /* 0x0000001645007c0c */ /* 0x002fe2000efc1270 */
[----:B------:R-:W1:Y:S01]  /*3c4e0*/  LDCU UR23, c[0x0][0x398] ;  /* 0x00007300ff1777ac */ /* 0x000e620008000800 */
[----:B------:R-:W-:-:S02]  /*3c4f0*/  PRMT R5, R10, 0x9910, RZ ;  /* 0x000099100a057816 */ /* 0x000fc400000000ff */
[----:B-----5:R-:W-:Y:S01]  /*3c500*/  F2FP.SATFINITE.E5M2.F32.PACK_AB_MERGE_C R4, R71, R9, RZ ;  /* 0x000000094704723e */ /* 0x020fe200048060ff */
[----:B------:R-:W5:Y:S01]  /*3c510*/  LDCU UR22, c[0x0][0x398] ;  /* 0x00007300ff1677ac */ /* 0x000f620008000800 */
[----:B--2---:R-:W2:Y:S04]  /*3c520*/  LDL.LU.64 R10, [R1+0x2a8] ;  /* 0x0002a800010a7983 */ /* 0x004ea80000300a00 */
[----:B---3--:R3:W-:Y:S02]  /*3c530*/  @P4 STG.E.U8 desc[UR24][R12.64], R0 ;  /* 0x000000000c004986 */ /* 0x0087e4000c101118 */
[----:B---3--:R-:W-:Y:S02]  /*3c540*/  VIADD R0, R68, 0xc9 ;  /* 0x000000c944007836 */ /* 0x008fe40000000000 */
[----:B------:R-:W3:Y:S03]  /*3c550*/  LDL.LU.64 R12, [R1+0xdd8] ;  /* 0x000dd800010c7983 */ /* 0x000ee60000300a00 */
[----:B------:R-:W-:Y:S01]  /*3c560*/  ISETP.GE.AND P4, PT, R0, UR28, PT ;  /* 0x0000001c00007c0c */ /* 0x000fe2000bf86270 */
[----:B------:R-:W2:Y:S01]  /*3c570*/  LDL.LU R8, [R1+0x32c] ;  /* 0x00032c0001087983 */ /* 0x000ea20000300800 */
[----:B------:R-:W-:Y:S01]  /*3c580*/  SHF.R.S32.HI R0, RZ, 0x8, R5 ;  /* 0x00000008ff007819 */ /* 0x000fe20000011405 */
[----:B------:R-:W0:Y:S02]  /*3c590*/  LDCU UR28, c[0x0][0x398] ;  /* 0x00007300ff1c77ac */ /* 0x000e240008000800 */
[----:B------:R-:W5:Y:S04]  /*3c5a0*/  LDL.LU.64 R16, [R1+0x298] ;  /* 0x0002980001107983 */ /* 0x000f680000300a00 */
[----:B------:R0:W-:Y:S04]  /*3c5b0*/  @P3 STG.E.U8 desc[UR24][R6.64], R0 ;  /* 0x0000000006003986 */ /* 0x0001e8000c101118 */
[----:B----4-:R4:W-:Y:S04]  /*3c5c0*/  @P6 STG.E.U8 desc[UR24][R14.64], R4 ;  /* 0x000000040e006986 */ /* 0x0109e8000c101118 */
[----:B0-----:R-:W5:Y:S04]  /*3c5d0*/  LDL.LU.64 R6, [R1+0x290] ;  /* 0x0002900001067983 */ /* 0x001f680000300a00 */
[----:B----4-:R-:W4:Y:S01]  /*3c5e0*/  LDL.LU.64 R14, [R1+0xdd0] ;  /* 0x000dd000010e7983 */ /* 0x010f220000300a00 */
[----:B------:R-:W-:Y:S01]  /*3c5f0*/  VIADD R0, R68, 0xca ;  /* 0x000000ca44007836 */ /* 0x000fe20000000000 */
[----:B------:R-:W-:-:S02]  /*3c600*/  PRMT R5, R4, 0x9910, RZ ;  /* 0x0000991004057816 */ /* 0x000fc400000000ff */
[----:B------:R-:W-:Y:S01]  /*3c610*/  ISETP.LT.AND P5, PT, R70, UR18, !P5 ;  /* 0x0000001246007c0c */ /* 0x000fe2000efa1270 */
[----:B------:R-:W5:Y:S01]  /*3c620*/  LDL.LU R4, [R1+0x328] ;  /* 0x0003280001047983 */ /* 0x000f620000300800 */
[----:B------:R-:W-:Y:S01]  /*3c630*/  ISETP.LT.AND P3, PT, R69, UR20, !P4 ;  /* 0x0000001445007c0c */ /* 0x000fe2000e761270 */
[----:B------:R-:W0:Y:S01]  /*3c640*/  LDCU UR20, c[0x0][0x398] ;  /* 0x00007300ff1477ac */ /* 0x000e220008000800 */
[----:B------:R-:W-:Y:S01]  /*3c650*/  ISETP.GE.AND P6, PT, R0, UR29, PT ;  /* 0x0000001d00007c0c */ /* 0x000fe2000bfc6270 */
[----:B------:R-:W-:Y:S01]  /*3c660*/  IMAD.MOV.U32 R0, RZ, RZ, R5 ;  /* 0x000000ffff007224 */ /* 0x000fe200078e0005 */
[----:B-1----:R-:W-:Y:S01]  /*3c670*/  ISETP.LT.AND P4, PT, R70, UR23, !P4 ;  /* 0x0000001746007c0c */ /* 0x002fe2000e781270 */
[----:B------:R-:W1:Y:S03]  /*3c680*/  LDCU UR23, c[0x0][0x398] ;  /* 0x00007300ff1777ac */ /* 0x000e660008000800 */
[----:B------:R-:W-:Y:S01]  /*3c690*/  SHF.R.S32.HI R0, RZ, 0x8, R0 ;  /* 0x00000008ff007819 */ /* 0x000fe20000011400 */
[----:B------:R-:W0:Y:S01]  /*3c6a0*/  LDCU UR29, c[0x0][0x398] ;  /* 0x00007300ff1d77ac */ /* 0x000e220008000800 */
[----:B------:R-:W0:Y:S01]  /*3c6b0*/  LDCU UR18, c[0x0][0x39c] ;  /* 0x00007380ff1277ac */ /* 0x000e220008000800 */
[----:B---3--:R-:W-:-:S05]  /*3c6c0*/  F2FP.SATFINITE.E5M2.F32.PACK_AB_MERGE_C R12, R13, R12, RZ ;  /* 0x0000000c0d0c723e */ /* 0x008fca00048060ff */
[----:B--2---:R2:W-:Y:S01]  /*3c6d0*/  @P5 STG.E.U8 desc[UR24][R10.64], R12 ;  /* 0x0000000c0a005986 */ /* 0x0045e2000c101118 */
[----:B------:R-:W-:-:S03]  /*3c6e0*/  PRMT R5, R12, 0x9910, RZ ;  /* 0x000099100c057816 */ /* 0x000fc600000000ff */
[----:B--2---:R-:W2:Y:S04]  /*3c6f0*/  LDL.LU.64 R12, [R1+0x280] ;  /* 0x00028000010c7983 */ /* 0x004ea80000300a00 */
[----:B----4-:R3:W-:Y:S02]  /*3c700*/  @P3 STG.E.U8 desc[UR24][R14.64], R0 ;  /* 0x000000000e003986 */ /* 0x0107e4000c101118 */
[----:B---3--:R-:W-:Y:S02]  /*3c710*/  VIADD R0, R68, 0xcb ;  /* 0x000000cb44007836 */ /* 0x008fe40000000000 */
[----:B------:R-:W3:Y:S03]  /*3c720*/  LDL.LU.64 R14, [R1+0xdc8] ;  /* 0x000dc800010e7983 */ /* 0x000ee60000300a00 */
[----:B------:R-:W-:Y:S01]  /*3c730*/  ISETP.GE.AND P3, PT, R0, UR30, PT ;  /* 0x0000001e00007c0c */ /* 0x000fe2000bf66270 */
[----:B------:R-:W4:Y:S01]  /*3c740*/  LDL.LU R9, [R1+0x330] ;  /* 0x0003300001097983 */ /* 0x000f220000300800 */
[----:B------:R-:W-:Y:S01]  /*3c750*/  SHF.R.S32.HI R0, RZ, 0x8, R5 ;  /* 0x00000008ff007819 */ /* 0x000fe20000011405 */
[----:B------:R-:W0:Y:S02]  /*3c760*/  LDCU UR30, c[0x0][0x398] ;  /* 0x00007300ff1e77ac */ /* 0x000e240008000800 */
[----:B------:R-:W4:Y:S04]  /*3c770*/  LDL.LU R71, [R1+0x334] ;  /* 0x0003340001477983 */ /* 0x000f280000300800 */
[----:B------:R-:W4:Y:S04]  /*3c780*/  LDL.LU.64 R10, [R1+0x260] ;  /* 0x00026000010a7983 */ /* 0x000f280000300a00 */
[----:B-----5:R5:W-:Y:S04]  /*3c790*/  @P4 STG.E.U8 desc[UR24][R16.64], R0 ;  /* 0x0000000010004986 */ /* 0x020be8000c101118 */
[----:B-----5:R-:W5:Y:S01]  /*3c7a0*/  LDL.LU.64 R16, [R1+0xdc0] ;  /* 0x000dc00001107983 */ /* 0x020f620000300a00 */
[----:B------:R-:W-:-:S02]  /*3c7b0*/  ISETP.LT.AND P5, PT, R69, UR22, !P6 ;  /* 0x0000001645007c0c */ /* 0x000fc4000f7a1270 */
[----:B------:R-:W-:Y:S01]  /*3c7c0*/  F2FP.SATFINITE.E5M2.F32.PACK_AB_MERGE_C R4, R8, R4, RZ ;  /* 0x000000040804723e */ /* 0x000fe200048060ff */
[----:B------:R-:W-:Y:S01]  /*3c7d0*/  VIADD R0, R68, 0xcc ;  /* 0x000000cc44007836 */ /* 0x000fe20000000000 */
[----:B------:R-:W-:Y:S01]  /*3c7e0*/  ISETP.LT.AND P6, PT, R70, UR26, !P6 ;  /* 0x0000001a46007c0c */ /* 0x000fe2000f7c1270 */
[----:B------:R-:W1:Y:S01]  /*3c7f0*/  LDCU UR22, c[0x0][0x398] ;  /* 0x00007300ff1677ac */ /* 0x000e620008000800 */
[----:B------:R-:W-:Y:S02]  /*3c800*/  PRMT R5, R4, 0x9910, RZ ;  /* 0x0000991004057816 */ /* 0x000fe400000000ff */
[----:B0-----:R-:W-:Y:S01]  /*3c810*/  ISETP.LT.AND P4, PT, R69, UR20, !P3 ;  /* 0x0000001445007c0c */ /* 0x001fe2000df81270 */
[----:B------:R-:W0:Y:S04]  /*3c820*/  LDCU UR26, c[0x0][0x398] ;  /* 0x00007300ff1a77ac */ /* 0x000e280008000800 */
[----:B------:R0:W-:Y:S01]  /*3c830*/  @P5 STG.E.U8 desc[UR24][R6.64], R4 ;  /* 0x0000000406005986 */ /* 0x0001e2000c101118 */
[----:B------:R-:W-:Y:S01]  /*3c840*/  ISETP.GE.AND P5, PT, R0, UR31, PT ;  /* 0x0000001f00007c0c */ /* 0x000fe2000bfa6270 */
[----:B------:R-:W-:Y:S01]  /*3c850*/  IMAD.MOV.U32 R0, RZ, RZ, R5 ;  /* 0x000000ffff007224 */ /* 0x000fe200078e0005 */
[----:B---3--:R-:W-:Y:S01]  /*3c860*/  F2FP.SATFINITE.E5M2.F32.PACK_AB_MERGE_C R14, R15, R14, RZ ;  /* 0x0000000e0f0e723e */ /* 0x008fe200048060ff */
[----:B0-----:R-:W3:Y:S03]  /*3c870*/  LDL.LU.64 R6, [R1+0x240] ;  /* 0x0002400001067983 */ /* 0x001ee60000300a00 */
[----:B------:R-:W-:Y:S01]  /*3c880*/  SHF.R.S32.HI R0, RZ, 0x8, R0 ;  /* 0x00000008ff007819 */ /* 0x000fe20000011400 */
[----:B------:R-:W0:Y:S01]  /*3c890*/  LDCU UR31, c[0x0][0x398] ;  /* 0x00007300ff1f77ac */ /* 0x000e220008000800 */
[----:B------:R-:W-:Y:S01]  /*3c8a0*/  PRMT R5, R14, 0x9910, RZ ;  /* 0x000099100e057816 */ /* 0x000fe200000000ff */
[----:B--2---:R2:W-:Y:S01]  /*3c8b0*/  @P6 STG.E.U8 desc[UR24][R12.64], R14 ;  /* 0x0000000e0c006986 */ /* 0x0045e2000c101118 */
[----:B------:R-:W0:Y:S03]  /*3c8c0*/  LDCU UR20, c[0x0][0x39c] ;  /* 0x00007380ff1477ac */ /* 0x000e260008000800 */
[----:B--2---:R-:W2:Y:S04]  /*3c8d0*/  LDL.LU.64 R14, [R1+0x258] ;  /* 0x00025800010e7983 */ /* 0x004ea80000300a00 */
[----:B-----5:R5:W-:Y:S04]  /*3c8e0*/  @P4 STG.E.U8 desc[UR24][R16.64], R0 ;  /* 0x0000000010004986 */ /* 0x020be8000c101118 */
[----:B-----5:R-:W5:Y:S01]  /*3c8f0*/  LDL.LU.64 R16, [R1+0xdb8] ;  /* 0x000db80001107983 */ /* 0x020f620000300a00 */
[----:B-1----:R-:W-:Y:S01]  /*3c900*/  ISETP.LT.AND P3, PT, R70, UR23, !P3 ;  /* 0x0000001746007c0c */ /* 0x002fe2000df61270 */
[----:B------:R-:W-:Y:S01]  /*3c910*/  VIADD R0, R68, 0xcd ;  /* 0x000000cd44007836 */ /* 0x000fe20000000000 */
[----:B------:R-:W-:Y:S01]  /*3c920*/  ISETP.LT.AND P6, PT, R69, UR22, !P5 ;  /* 0x0000001645007c0c */ /* 0x000fe2000efc1270 */
[----:B------:R-:W3:Y:S01]  /*3c930*/  LDL.LU R8, [R1+0x33c] ;  /* 0x00033c0001087983 */ /* 0x000ee20000300800 */
[----:B----4-:R-:W-:Y:S01]  /*3c940*/  F2FP.SATFINITE.E5M2.F32.PACK_AB_MERGE_C R4, R71, R9, RZ ;  /* 0x000000094704723e */ /* 0x010fe200048060ff */
[----:B------:R-:W1:Y:S01]  /*3c950*/  LDCU UR23, c[0x0][0x398] ;  /* 0x00007300ff1777ac */ /* 0x000e620008000800 */
[----:B------:R-:W-:Y:S01]  /*3c960*/  ISETP.GE.AND P4, PT, R0, UR32, PT ;  /* 0x0000002000007c0c */ /* 0x000fe2000bf86270 */
[----:B------:R-:W4:Y:S01]  /*3c970*/  LDL.LU.64 R12, [R1+0x230] ;  /* 0x00023000010c7983 */ /* 0x000f220000300a00 */
[----:B------:R-:W-:Y:S01]  /*3c980*/  SHF.R.S32.HI R0, RZ, 0x8, R5 ;  /* 0x00000008ff007819 */ /* 0x000fe20000011405 */
[----:B------:R-:W0:Y:S01]  /*3c990*/  LDCU UR32, c[0x0][0x398] ;  /* 0x00007300ff2077ac */ /* 0x000e220008000800 */
[----:B------:R-:W-:-:S03]  /*3c9a0*/  PRMT R5, R4, 0x9910, RZ ;  /* 0x0000991004057816 */ /* 0x000fc600000000ff */
[----:B------:R1:W-:Y:S01]  /*3c9b0*/  @P3 STG.E.U8 desc[UR24][R10.64], R0 ;  /* 0x000000000a003986 */ /* 0x0003e2000c101118 */
[----:B------:R-:W-:Y:S01]  /*3c9c0*/  ISETP.LT.AND P5, PT, R70, UR26, !P5 ;  /* 0x0000001a46007c0c */ /* 0x000fe2000efa1270 */
[----:B------:R-:W0:Y:S01]  /*3c9d0*/  LDCU UR26, c[0x0][0x398] ;  /* 0x00007300ff1a77ac */ /* 0x000e220008000800 */
[----:B------:R-:W-:Y:S01]  /*3c9e0*/  ISETP.LT.AND P3, PT, R69, UR27, !P4 ;  /* 0x0000001b45007c0c */ /* 0x000fe2000e761270 */
[----:B------:R-:W0:Y:S01]  /*3c9f0*/  LDCU UR27, c[0x0][0x398] ;  /* 0x00007300ff1b77ac */ /* 0x000e220008000800 */
[----:B------:R-:W0:Y:S01]  /*3ca00*/  LDCU UR22, c[0x0][0x39c] ;  /* 0x00007380ff1677ac */ /* 0x000e220008000800 */
[----:B-1----:R-:W-:Y:S01]  /*3ca10*/  VIADD R0, R68, 0xce ;  /* 0x000000ce44007836 */ /* 0x002fe20000000000 */
[----:B--2---:R1:W-:Y:S04]  /*3ca20*/  @P6 STG.E.U8 desc[UR24][R14.64], R4 ;  /* 0x000000040e006986 */ /* 0x0043e8000c101118 */
[----:B------:R-:W-:Y:S01]  /*3ca30*/  ISETP.GE.AND P6, PT, R0, UR33, PT ;  /* 0x0000002100007c0c */ /* 0x000fe2000bfc6270 */
[----:B------:R-:W-:Y:S01]  /*3ca40*/  IMAD.MOV.U32 R0, RZ, RZ, R5 ;  /* 0x000000ffff007224 */ /* 0x000fe200078e0005 */
[----:B-----5:R-:W-:Y:S01]  /*3ca50*/  F2FP.SATFINITE.E5M2.F32.PACK_AB_MERGE_C R16, R17, R16, RZ ;  /* 0x000000101110723e */ /* 0x020fe200048060ff */
[----:B------:R-:W2:Y:S01]  /*3ca60*/  LDCU UR33, c[0x0][0x398] ;  /* 0x00007300ff2177ac */ /* 0x000ea20008000800 */
[----:B------:R-:W5:Y:S02]  /*3ca70*/  LDL.LU R17, [R1+0x338] ;  /* 0x0003380001117983 */ /* 0x000f640000300800 */
[----:B------:R-:W-:-:S02]  /*3ca80*/  SHF.R.S32.HI R0, RZ, 0x8, R0 ;  /* 0x00000008ff007819 */ /* 0x000fc40000011400 */
[----:B------:R-:W2:Y:S04]  /*3ca90*/  LDL.LU.64 R10, [R1+0x228] ;  /* 0x00022800010a7983 */ /* 0x000ea80000300a00 */
[----:B---3--:R-:W-:Y:S04]  /*3caa0*/  @P5 STG.E.U8 desc[UR24][R6.64], R16 ;  /* 0x0000001006005986 */ /* 0x008fe8000c101118 */
[----:B-1----:R-:W3:Y:S04]  /*3cab0*/  LDL.LU.64 R14, [R1+0x220] ;  /* 0x00022000010e7983 */ /* 0x002ee80000300a00 */
[----:B------:R1:W-:Y:S04]  /*3cac0*/  @P3 STG.E.U8 desc[UR24][R18.64], R0 ;  /* 0x0000000012003986 */ /* 0x0003e8000c101118 */
[----:B-1----:R-:W3:Y:S01]  /*3cad0*/  LDL.LU.64 R18, [R1+0xdb0] ;  /* 0x000db00001127983 */ /* 0x002ee20000300a00 */
[----:B------:R-:W-:Y:S01]  /*3cae0*/  ISETP.LT.AND P4, PT, R70, UR23, !P4 ;  /* 0x0000001746007c0c */ /* 0x000fe2000e781270 */
[----:B------:R-:W-:Y:S01]  /*3caf0*/  VIADD R0, R68, 0xcf ;  /* 0x000000cf44007836 */ /* 0x000fe20000000000 */
[----:B------:R-:W-:Y:S01]  /*3cb00*/  PRMT R5, R16, 0x9910, RZ ;  /* 0x0000991010057816 */ /* 0x000fe200000000ff */
[----:B------:R-:W3:Y:S01]  /*3cb10*/  LDL.LU R9, [R1+0x340] ;  /* 0x0003400001097983 */ /* 0x000ee20000300800 */
[C---:B------:R-:W-:Y:S01]  /*3cb20*/  ISETP.LT.AND P5, PT, R69.reuse, UR28, !P6 ;  /* 0x0000001c45007c0c */ /* 0x040fe2000f7a1270 */
[----:B------:R-:W1:Y:S01]  /*3cb30*/  LDCU UR28, c[0x0][0x398] ;  /* 0x00007300ff1c77ac */ /* 0x000e620008000800 */
[----:B------:R-:W-:Y:S01]  /*3cb40*/  ISETP.GE.AND P3, PT, R0, UR34, PT ;  /* 0x0000002200007c0c */ /* 0x000fe2000bf66270 */
[----:B------:R-:W3:Y:S01]  /*3cb50*/  LDL.LU R71, [R1+0x344] ;  /* 0x0003440001477983 */ /* 0x000ee20000300800 */
[----:B------:R-:W-:Y:S01]  /*3cb60*/  SHF.R.S32.HI R0, RZ, 0x8, R5 ;  /* 0x00000008ff007819 */ /* 0x000fe20000011405 */
[----:B------:R-:W1:Y:S01]  /*3cb70*/  LDCU UR23, c[0x0][0x39c] ;  /* 0x00007380ff1777ac */ /* 0x000e620008000800 */
[----:B0-----:R-:W-:Y:S01]  /*3cb80*/  ISETP.LT.AND P6, PT, R70, UR26, !P6 ;  /* 0x0000001a46007c0c */ /* 0x001fe2000f7c1270 */
[----:B------:R-:W3:Y:S01]  /*3cb90*/  LDL.LU.64 R6, [R1+0x210] ;  /* 0x0002100001067983 */ /* 0x000ee20000300a00 */
[----:B------:R-:W0:Y:S03]  /*3cba0*/  LDCU UR26, c[0x0][0x398] ;  /* 0x00007300ff1a77ac */ /* 0x000e260008000800 */
[----:B----4-:R4:W-:Y:S01]  /*3cbb0*/  @P4 STG.E.U8 desc[UR24][R12.64], R0 ;  /* 0x000000000c004986 */ /* 0x0109e2000c101118 */
[----:B------:R-:W-:Y:S01]  /*3cbc0*/  ISETP.LT.AND P4, PT, R69, UR27, !P3 ;  /* 0x0000001b45007c0c */ /* 0x000fe2000df81270 */
[----:B------:R-:W0:Y:S01]  /*3cbd0*/  LDCU UR27, c[0x0][0x398] ;  /* 0x00007300ff1b77ac */ /* 0x000e220008000800 */
[----:B----4-:R-:W-:Y:S01]  /*3cbe0*/  VIADD R0, R68, 0xd0 ;  /* 0x000000d044007836 */ /* 0x010fe20000000000 */
[----:B------:R-:W4:Y:S01]  /*3cbf0*/  LDL.LU.64 R12, [R1+0x208] ;  /* 0x00020800010c7983 */ /* 0x000f220000300a00 */
[----:B-----5:R-:W-:-:S04]  /*3cc00*/  F2FP.SATFINITE.E5M2.F32.PACK_AB_MERGE_C R4, R8, R17, RZ ;  /* 0x000000110804723e */ /* 0x020fc800048060ff */
[----:B------:R-:W-:Y:S01]  /*3cc10*/  PRMT R5, R4, 0x9910, RZ ;  /* 0x0000991004057816 */ /* 0x000fe200000000ff */
[----:B--2---:R2:W-:Y:S01]  /*3cc20*/  @P5 STG.E.U8 desc[UR24][R10.64], R4 ;  /* 0x000000040a005986 */ /* 0x0045e2000c101118 */
[----:B------:R-:W-:-:S03]  /*3cc30*/  ISETP.GE.AND P5, PT, R0, UR35, PT ;  /* 0x0000002300007c0c */ /* 0x000fc6000bfa6270 */
[----:B------:R-:W-:-:S05]  /*3cc40*/  IMAD.MOV.U32 R0, RZ, RZ, R5 ;  /* 0x000000ffff007224 */ /* 0x000fca00078e0005 */
[----:B------:R-:W-:Y:S01]  /*3cc50*/  SHF.R.S32.HI R0, RZ, 0x8, R0 ;  /* 0x00000008ff007819 */ /* 0x000fe20000011400 */
[----:B--2---:R-:W2:Y:S01]  /*3cc60*/  LDL.LU.64 R10, [R1+0x178] ;  /* 0x00017800010a7983 */ /* 0x004ea20000300a00 */
[----:B---3--:R-:W-:-:S05]  /*3cc70*/  F2FP.SATFINITE.E5M2.F32.PACK_AB_MERGE_C R18, R19, R18, RZ ;  /* 0x000000121312723e */ /* 0x008fca00048060ff */
[----:B------:R-:W-:Y:S04]  /*3cc80*/  @P6 STG.E.U8 desc[UR24][R14.64], R18 ;  /* 0x000000120e006986 */ /* 0x000fe8000c101118 */
[----:B------:R3:W-:Y:S04]  /*3cc90*/  @P4 STG.E.U8 desc[UR24][R20.64], R0 ;  /* 0x0000000014004986 */ /* 0x0007e8000c101118 */
[----:B---3--:R-:W3:Y:S01]  /*3cca0*/  LDL.LU.64 R20, [R1+0xda8] ;  /* 0x000da80001147983 */ /* 0x008ee20000300a00 */
[----:B------:R-:W-:Y:S01]  /*3ccb0*/  ISETP.LT.AND P3, PT, R70, UR29, !P3 ;  /* 0x0000001d46007c0c */ /* 0x000fe2000df61270 */
[----:B------:R-:W-:Y:S01]  /*3ccc0*/  VIADD R0, R68, 0xd1 ;  /* 0x000000d144007836 */ /* 0x000fe20000000000 */
[----:B------:R-:W-:Y:S01]  /*3ccd0*/  PRMT R5, R18, 0x9910, RZ ;  /* 0x0000991012057816 */ /* 0x000fe200000000ff */
[----:B------:R-:W5:Y:S01]  /*3cce0*/  LDL.LU R17, [R1+0x348] ;  /* 0x0003480001117983 */ /* 0x000f620000300800 */
[----:B-1----:R-:W-:Y:S01]  /*3ccf0*/  ISETP.LT.AND P6, PT, R69, UR28, !P5 ;  /* 0x0000001c45007c0c */ /* 0x002fe2000efc1270 */
[----:B------:R-:W1:Y:S01]  /*3cd00*/  LDCU UR29, c[0x0][0x398] ;  /* 0x00007300ff1d77ac */ /* 0x000e620008000800 */
[----:B------:R-:W-:Y:S01]  /*3cd10*/  ISETP.GE.AND P4, PT, R0, UR36, PT ;  /* 0x0000002400007c0c */ /* 0x000fe2000bf86270 */
[----:B------:R-:W5:Y:S01]  /*3cd20*/  LDL.LU R8, [R1+0x34c] ;  /* 0x00034c0001087983 */ /* 0x000f620000300800 */
[----:B------:R-:W-:Y:S01]  /*3cd30*/  SHF.R.S32.HI R0, RZ, 0x8, R5 ;  /* 0x00000008ff007819 */ /* 0x000fe20000011405 */
[----:B------:R-:W1:Y:S01]  /*3cd40*/  LDCU UR28, c[0x0][0x398] ;  /* 0x00007300ff1c77ac */ /* 0x000e620008000800 */
[----:B------:R-:W-:Y:S01]  /*3cd50*/  F2FP.SATFINITE.E5M2.F32.PACK_AB_MERGE_C R4, R71, R9, RZ ;  /* 0x000000094704723e */ /* 0x000fe200048060ff */
[----:B------:R-:W5:Y:S01]  /*3cd60*/  LDL.LU.64 R14, [R1+0x168] ;  /* 0x00016800010e7983 */ /* 0x000f620000300a00 */
[----:B0-----:R-:W-:Y:S01]  /*3cd70*/  ISETP.LT.AND P5, PT, R70, UR26, !P5 ;  /* 0x0000001a46007c0c */ /* 0x001fe2000efa1270 */
[----:B------:R-:W0:Y:S02]  /*3cd80*/  LDCU UR26, c[0x0][0x39c] ;  /* 0x00007380ff1a77ac */ /* 0x000e240008000800 */
[----:B------:R1:W-:Y:S01]  /*3cd90*/  @P3 STG.E.U8 desc[UR24][R6.64], R0 ;  /* 0x0000000006003986 */ /* 0x0003e2000c101118 */
[----:B------:R-:W-:-:S02]  /*3cda0*/  PRMT R5, R4, 0x9910, RZ ;  /* 0x0000991004057816 */ /* 0x000fc400000000ff */
[----:B------:R-:W-:Y:S01]  /*3cdb0*/  ISETP.LT.AND P3, PT, R69, UR27, !P4 ;  /* 0x0000001b45007c0c */ /* 0x000fe2000e761270 */
[----:B----4-:R4:W-:Y:S01]  /*3cdc0*/  @P6 STG.E.U8 desc[UR24][R12.64], R4 ;  /* 0x000000040c006986 */ /* 0x0109e2000c101118 */
[----:B------:R-:W0:Y:S01]  /*3cdd0*/  LDCU UR27, c[0x0][0x398] ;  /* 0x00007300ff1b77ac */ /* 0x000e220008000800 */
[----:B-1----:R-:W-:Y:S02]  /*3cde0*/  VIADD R0, R68, 0xd2 ;  /* 0x000000d244007836 */ /* 0x002fe40000000000 */
[----:B------:R-:W5:Y:S03]  /*3cdf0*/  LDL.LU.64 R6, [R1+0x200] ;  /* 0x0002000001067983 */ /* 0x000f660000300a00 */
[----:B------:R-:W-:Y:S01]  /*3ce00*/  ISETP.GE.AND P6, PT, R0, UR37, PT ;  /* 0x0000002500007c0c */ /* 0x000fe2000bfc6270 */
[----:B------:R-:W-:Y:S01]  /*3ce10*/  IMAD.MOV.U32 R0, RZ, RZ, R5 ;  /* 0x000000ffff007224 */ /* 0x000fe200078e0005 */
[----:B----4-:R-:W4:Y:S04]  /*3ce20*/  LDL.LU.64 R12, [R1+0x160] ;  /* 0x00016000010c7983 */ /* 0x010f280000300a00 */
[----:B------:R-:W-:-:S02]  /*3ce30*/  SHF.R.S32.HI R0, RZ, 0x8, R0 ;  /* 0x00000008ff007819 */ /* 0x000fc40000011400 */
[----:B---3--:R-:W-:-:S05]  /*3ce40*/  F2FP.SATFINITE.E5M2.F32.PACK_AB_MERGE_C R20, R21, R20, RZ ;  /* 0x000000141514723e */ /* 0x008fca00048060ff */
[----:B--2---:R-:W-:Y:S04]  /*3ce50*/  @P5 STG.E.U8 desc[UR24][R10.64], R20 ;  /* 0x000000140a005986 */ /* 0x004fe8000c101118 */
[----:B------:R1:W-:Y:S04]  /*3ce60*/  @P3 STG.E.U8 desc[UR24][R22.64], R0 ;  /* 0x0000000016003986 */ /* 0x0003e8000c101118 */
[----:B-1----:R-:W2:Y:S01]  /*3ce70*/  LDL.LU.64 R22, [R1+0xda0] ;  /* 0x000da00001167983 */ /* 0x002ea20000300a00 */
[----:B------:R-:W-:Y:S01]  /*3ce80*/  ISETP.LT.AND P4, PT, R70, UR29, !P4 ;  /* 0x0000001d46007c0c */ /* 0x000fe2000e781270 */
[----:B------:R-:W-:Y:S01]  /*3ce90*/  VIADD R0, R68, 0xd3 ;  /* 0x000000d344007836 */ /* 0x000fe20000000000 */
[----:B------:R-:W-:Y:S01]  /*3cea0*/  PRMT R5, R20, 0x9910, RZ ;  /* 0x0000991014057816 */ /* 0x000fe200000000ff */
[----:B------:R-:W3:Y:S01]  /*3ceb0*/  LDL.LU R9, [R1+0x350] ;  /* 0x0003500001097983 */ /* 0x000ee20000300800 */
[----:B------:R-:W-:Y:S01]  /*3cec0*/  ISETP.LT.AND P5, PT, R69, UR28, !P6 ;  /* 0x0000001c45007c0c */ /* 0x000fe2000f7a1270 */
[----:B------:R-:W1:Y:S01]  /*3ced0*/  LDCU UR29, c[0x0][0x398] ;  /* 0x00007300ff1d77ac */ /* 0x000e620008000800 */
[----:B------:R-:W-:Y:S01]  /*3cee0*/  ISETP.GE.AND P3, PT, R0, UR38, PT ;  /* 0x0000002600007c0c */ /* 0x000fe2000bf66270 */
[----:B------:R-:W3:Y:S01]  /*3cef0*/  LDL.LU R71, [R1+0x354] ;  /* 0x0003540001477983 */ /* 0x000ee20000300800 */
[----:B------:R-:W-:Y:S01]  /*3cf00*/  SHF.R.S32.HI R0, RZ, 0x8, R5 ;  /* 0x00000008ff007819 */ /* 0x000fe20000011405 */
[----:B------:R-:W1:Y:S01]  /*3cf10*/  LDCU UR28, c[0x0][0x398] ;  /* 0x00007300ff1c77ac */ /* 0x000e620008000800 */
[----:B-----5:R-:W-:Y:S01]  /*3cf20*/  F2FP.SATFINITE.E5M2.F32.PACK_AB_MERGE_C R4, R8, R17, RZ ;  /* 0x000000110804723e */ /* 0x020fe200048060ff */
[----:B------:R-:W5:Y:S01]  /*3cf30*/  LDL.LU.64 R10, [R1+0x150] ;  /* 0x00015000010a7983 */ /* 0x000f620000300a00 */
[----:B------:R-:W-:Y:S01]  /*3cf40*/  ISETP.LT.AND P6, PT, R70, UR30, !P6 ;  /* 0x0000001e46007c0c */ /* 0x000fe2000f7c1270 */
[----:B------:R-:W1:Y:S02]  /*3cf50*/  LDCU UR30, c[0x0][0x398] ;  /* 0x00007300ff1e77ac */ /* 0x000e640008000800 */
[----:B------:R4:W-:Y:S01]  /*3cf60*/  @P4 STG.E.U8 desc[UR24][R14.64], R0 ;  /* 0x000000000e004986 */ /* 0x0009e2000c101118 */
[----:B------:R-:W-:-:S02]  /*3cf70*/  PRMT R5, R4, 0x9910, RZ ;  /* 0x0000991004057816 */ /* 0x000fc400000000ff */
[----:B0-----:R-:W-:Y:S01]  /*3cf80*/  ISETP.LT.AND P4, PT, R69, UR27, !P3 ;  /* 0x0000001b45007c0c */ /* 0x001fe2000df81270 */
[----:B------:R0:W-:Y:S01]  /*3cf90*/  @P5 STG.E.U8 desc[UR24][R6.64], R4 ;  /* 0x0000000406005986 */ /* 0x0001e2000c101118 */
[----:B------:R-:W1:Y:S01]  /*3cfa0*/  LDCU UR27, c[0x0][0x39c] ;  /* 0x00007380ff1b77ac */ /* 0x000e620008000800 */
[----:B----4-:R-:W-:Y:S02]  /*3cfb0*/  VIADD R0, R68, 0xd4 ;  /* 0x000000d444007836 */ /* 0x010fe40000000000 */
[----:B------:R-:W4:Y:S03]  /*3cfc0*/  LDL.LU.64 R14, [R1+0x190] ;  /* 0x00019000010e7983 */ /* 0x000f260000300a00 */
[----:B------:R-:W-:Y:S01]  /*3cfd0*/  ISETP.GE.AND P5, PT, R0, UR39, PT ;  /* 0x0000002700007c0c */ /* 0x000fe2000bfa6270 */
[----:B------:R-:W-:Y:S01]  /*3cfe0*/  IMAD.MOV.U32 R0, RZ, RZ, R5 ;  /* 0x000000ffff007224 */ /* 0x000fe200078e0005 */
[----:B0-----:R-:W4:Y:S04]  /*3cff0*/  LDL.LU.64 R6, [R1+0x148] ;  /* 0x0001480001067983 */ /* 0x001f280000300a00 */
[----:B------:R-:W-:-:S02]  /*3d000*/  SHF.R.S32.HI R0, RZ, 0x8, R0 ;  /* 0x00000008ff007819 */ /* 0x000fc40000011400 */
[----:B--2---:R-:W-:-:S05]  /*3d010*/  F2FP.SATFINITE.E5M2.F32.PACK_AB_MERGE_C R22, R23, R22, RZ ;  /* 0x000000161716723e */ /* 0x004fca00048060ff */
[----:B------:R-:W-:Y:S04]  /*3d020*/  @P6 STG.E.U8 desc[UR24][R12.64], R22 ;  /* 0x000000160c006986 */ /* 0x000fe8000c101118 */
[----:B------:R0:W-:Y:S04]  /*3d030*/  @P4 STG.E.U8 desc[UR24][R24.64], R0 ;  /* 0x0000000018004986 */ /* 0x0001e8000c101118 */
[----:B0-----:R-:W2:Y:S01]  /*3d040*/  LDL.LU.64 R24, [R1+0xd98] ;  /* 0x000d980001187983 */ /* 0x001ea20000300a00 */
[----:B-1----:R-:W-:Y:S01]  /*3d050*/  ISETP.LT.AND P3, PT, R70, UR29, !P3 ;  /* 0x0000001d46007c0c */ /* 0x002fe2000df61270 */
        /* <DEDUP_REMOVED lines=8> */
[----:B------:R-:W1:Y:S01]  /*3d0e0*/  LDCU UR28, c[0x0][0x39c] ;  /* 0x00007380ff1c77ac */ /* 0x000e620008000800 */
[----:B---3--:R-:W-:Y:S01]  /*3d0f0*/  F2FP.SATFINITE.E5M2.F32.PACK_AB_MERGE_C R4, R71, R9, RZ ;  /* 0x000000094704723e */ /* 0x008fe200048060ff */
[----:B------:R-:W3:Y:S01]  /*3d100*/  LDL.LU.64 R12, [R1+0x138] ;  /* 0x00013800010c7983 */ /* 0x000ee20000300a00 */
[----:B------:R-:W-:Y:S01]  /*3d110*/  ISETP.LT.AND P5, PT, R70, UR30, !P5 ;  /* 0x0000001e46007c0c */ /* 0x000fe2000efa1270 */
[----:B------:R-:W0:Y:S02]  /*3d120*/  LDCU UR30, c[0x0][0x398] ;  /* 0x00007300ff1e77ac */ /* 0x000e240008000800 */
[----:B-----5:R5:W-:Y:S01]  /*3d130*/  @P3 STG.E.U8 desc[UR24][R10.64], R0 ;  /* 0x000000000a003986 */ /* 0x020be2000c101118 */
[----:B------:R-:W-:-:S02]  /*3d140*/  PRMT R5, R4, 0x9910, RZ ;  /* 0x0000991004057816 */ /* 0x000fc400000000ff */
[----:B------:R-:W-:Y:S01]  /*3d150*/  ISETP.LT.AND P3, PT, R69, UR31, !P4 ;  /* 0x0000001f45007c0c */ /* 0x000fe2000e761270 */
[----:B----4-:R4:W-:Y:S01]  /*3d160*/  @P6 STG.E.U8 desc[UR24][R14.64], R4 ;  /* 0x000000040e006986 */ /* 0x0109e2000c101118 */
[----:B------:R-:W0:Y:S01]  /*3d170*/  LDCU UR31, c[0x0][0x398] ;  /* 0x00007300ff1f77ac */ /* 0x000e220008000800 */
[----:B-----5:R-:W-:Y:S02]  /*3d180*/  VIADD R0, R68, 0xd6 ;  /* 0x000000d644007836 */ /* 0x020fe40000000000 */
[----:B------:R-:W5:Y:S03]  /*3d190*/  LDL.LU.64 R10, [R1+0x188] ;  /* 0x00018800010a7983 */ /* 0x000f660000300a00 */
[----:B------:R-:W-:Y:S01]  /*3d1a0*/  ISETP.GE.AND P6, PT, R0, UR41, PT ;  /* 0x0000002900007c0c */ /* 0x000fe2000bfc6270 */
[----:B------:R-:W-:Y:S01]  /*3d1b0*/  IMAD.MOV.U32 R0, RZ, RZ, R5 ;  /* 0x000000ffff007224 */ /* 0x000fe200078e0005 */
[----:B----4-:R-:W4:Y:S04]  /*3d1c0*/  LDL.LU.64 R14, [R1+0x130] ;  /* 0x00013000010e7983 */ /* 0x010f280000300a00 */
[----:B------:R-:W-:-:S02]  /*3d1d0*/  SHF.R.S32.HI R0, RZ, 0x8, R0 ;  /* 0x00000008ff007819 */ /* 0x000fc40000011400 */
[----:B--2---:R-:W-:-:S05]  /*3d1e0*/  F2FP.SATFINITE.E5M2.F32.PACK_AB_MERGE_C R24, R25, R24, RZ ;  /* 0x000000181918723e */ /* 0x004fca00048060ff */
[----:B------:R-:W-:Y:S04]  /*3d1f0*/  @P5 STG.E.U8 desc[UR24][R6.64], R24 ;  /* 0x0000001806005986 */ /* 0x000fe8000c101118 */
[----:B------:R2:W-:Y:S04]  /*3d200*/  @P3 STG.E.U8 desc[UR24][R26.64], R0 ;  /* 0x000000001a003986 */ /* 0x0005e8000c101118 */
[----:B--2---:R-:W2:Y:S01]  /*3d210*/  LDL.LU.64 R26, [R1+0xd90] ;  /* 0x000d9000011a7983 */ /* 0x004ea20000300a00 */
        /* <DEDUP_REMOVED lines=9> */
[----:B------:R-:W0:Y:S01]  /*3d2b0*/  LDCU UR29, c[0x0][0x39c] ;  /* 0x00007380ff1d77ac */ /* 0x000e220008000800 */
[----:B------:R-:W-:Y:S01]  /*3d2c0*/  F2FP.SATFINITE.E5M2.F32.PACK_AB_MERGE_C R4, R8, R17, RZ ;  /* 0x000000110804723e */ /* 0x000fe200048060ff */
[----:B------:R-:W4:Y:S01]  /*3d2d0*/  LDL.LU.64 R6, [R1+0x120] ;  /* 0x0001200001067983 */ /* 0x000f220000300a00 */
[----:B------:R-:W-:Y:S01]  /*3d2e0*/  ISETP.LT.AND P6, PT, R70, UR30, !P6 ;  /* 0x0000001e46007c0c */ /* 0x000fe2000f7c1270 */
[----:B------:R-:W0:Y:S02]  /*3d2f0*/  LDCU UR30, c[0x0][0x398] ;  /* 0x00007300ff1e77ac */ /* 0x000e240008000800 */
[----:B---3--:R3:W-:Y:S01]  /*3d300*/  @P4 STG.E.U8 desc[UR24][R12.64], R0 ;  /* 0x000000000c004986 */ /* 0x0087e2000c101118 */
[----:B------:R-:W-:-:S02]  /*3d310*/  PRMT R5, R4, 0x9910, RZ ;  /* 0x0000991004057816 */ /* 0x000fc400000000ff */
[----:B------:R-:W-:Y:S01]  /*3d320*/  ISETP.LT.AND P4, PT, R69, UR31, !P3 ;  /* 0x0000001f45007c0c */ /* 0x000fe2000df81270 */
[----:B-----5:R5:W-:Y:S01]  /*3d330*/  @P5 STG.E.U8 desc[UR24][R10.64], R4 ;  /* 0x000000040a005986 */ /* 0x020be2000c101118 */
[----:B------:R-:W0:Y:S01]  /*3d340*/  LDCU UR31, c[0x0][0x398] ;  /* 0x00007300ff1f77ac */ /* 0x000e220008000800 */
[----:B---3--:R-:W-:Y:S02]  /*3d350*/  VIADD R0, R68, 0xd8 ;  /* 0x000000d844007836 */ /* 0x008fe40000000000 */
[----:B------:R-:W3:Y:S03]  /*3d360*/  LDL.LU.64 R12, [R1+0x180] ;  /* 0x00018000010c7983 */ /* 0x000ee60000300a00 */
[----:B------:R-:W-:Y:S01]  /*3d370*/  ISETP.GE.AND P5, PT, R0, UR43, PT ;  /* 0x0000002b00007c0c */ /* 0x000fe2000bfa6270 */
[----:B------:R-:W-:Y:S01]  /*3d380*/  IMAD.MOV.U32 R0, RZ, RZ, R5 ;  /* 0x000000ffff007224 */ /* 0x000fe200078e0005 */
[----:B-----5:R-:W5:Y:S04]  /*3d390*/  LDL.LU.64 R10, [R1+0x118] ;  /* 0x00011800010a7983 */ /* 0x020f680000300a00 */
[----:B------:R-:W-:-:S02]  /*3d3a0*/  SHF.R.S32.HI R0, RZ, 0x8, R0 ;  /* 0x00000008ff007819 */ /* 0x000fc40000011400 */
[----:B--2---:R-:W-:-:S05]  /*3d3b0*/  F2FP.SATFINITE.E5M2.F32.PACK_AB_MERGE_C R26, R27, R26, RZ ;  /* 0x0000001a1b1a723e */ /* 0x004fca00048060ff */
[----:B----4-:R-:W-:Y:S04]  /*3d3c0*/  @P6 STG.E.U8 desc[UR24][R14.64], R26 ;  /* 0x0000001a0e006986 */ /* 0x010fe8000c101118 */
[----:B------:R2:W-:Y:S04]  /*3d3d0*/  @P4 STG.E.U8 desc[UR24][R28.64], R0 ;  /* 0x000000001c004986 */ /* 0x0005e8000c101118 */
[----:B--2---:R-:W2:Y:S01]  /*3d3e0*/  LDL.LU.64 R28, [R1+0xd88] ;  /* 0x000d8800011c7983 */ /* 0x004ea20000300a00 */
[----:B------:R-:W-:Y:S01]  /*3d3f0*/  ISETP.LT.AND P3, PT, R70, UR33, !P3 ;  /* 0x0000002146007c0c */ /* 0x000fe2000df61270 */
[----:B------:R-:W-:Y:S01]  /*3d400*/  VIADD R0, R68, 0xd9 ;  /* 0x000000d944007836 */ /* 0x000fe20000000000 */
[----:B------:R-:W-:Y:S01]  /*3d410*/  PRMT R5, R26, 0x9910, RZ ;  /* 0x000099101a057816 */ /* 0x000fe200000000ff */
[----:B------:R-:W4:Y:S01]  /*3d420*/  LDL.LU R17, [R1+0x368] ;  /* 0x0003680001117983 */ /* 0x000f220000300800 */
[----:B0-----:R-:W-:Y:S01]  /*3d430*/  ISETP.LT.AND P6, PT, R69, UR32, !P5 ;  /* 0x0000002045007c0c */ /* 0x001fe2000efc1270 */
        /* <DEDUP_REMOVED lines=9> */
[----:B------:R1:W-:Y:S01]  /*3d4d0*/  @P3 STG.E.U8 desc[UR24][R6.64], R0 ;  /* 0x0000000006003986 */ /* 0x0003e2000c101118 */
[----:B------:R-:W-:Y:S01]  /*3d4e0*/  PRMT R5, R4, 0x9910, RZ ;  /* 0x0000991004057816 */ /* 0x000fe200000000ff */
[----:B------:R-:W0:Y:S01]  /*3d4f0*/  LDCU UR4, c[0x0][0x39c] ;  /* 0x00007380ff0477ac */ /* 0x000e220008000800 */
[----:B------:R-:W-:Y:S01]  /*3d500*/  ISETP.LT.AND P3, PT, R69, UR31, !P4 ;  /* 0x0000001f45007c0c */ /* 0x000fe2000e761270 */
[----:B---3--:R3:W-:Y:S01]  /*3d510*/  @P6 STG.E.U8 desc[UR24][R12.64], R4 ;  /* 0x000000040c006986 */ /* 0x0087e2000c101118 */
[----:B------:R-:W0:Y:S01]  /*3d520*/  LDCU UR31, c[0x0][0x398] ;  /* 0x00007300ff1f77ac */ /* 0x000e220008000800 */
[----:B-1----:R-:W-:-:S02]  /*3d530*/  VIADD R0, R68, 0xda ;  /* 0x000000da44007836 */ /* 0x002fc40000000000 */
[----:B------:R-:W4:Y:S03]  /*3d540*/  LDL.LU.64 R6, [R1+0x270] ;  /* 0x0002700001067983 */ /* 0x000f260000300a00 */
[----:B------:R-:W-:Y:S01]  /*3d550*/  ISETP.GE.AND P6, PT, R0, UR6, PT ;  /* 0x0000000600007c0c */ /* 0x000fe2000bfc6270 */
[----:B------:R-:W-:Y:S01]  /*3d560*/  IMAD.MOV.U32 R0, RZ, RZ, R5 ;  /* 0x000000ffff007224 */ /* 0x000fe200078e0005 */
[----:B---3--:R-:W3:Y:S01]  /*3d570*/  LDL.LU.64 R12, [R1+0x248] ;  /* 0x00024800010c7983 */ /* 0x008ee20000300a00 */
[----:B------:R-:W1:Y:S03]  /*3d580*/  LDCU UR6, c[0x0][0x398] ;  /* 0x00007300ff0677ac */ /* 0x000e660008000800 */
[----:B------:R-:W-:Y:S02]  /*3d590*/  SHF.R.S32.HI R0, RZ, 0x8, R0 ;  /* 0x00000008ff007819 */ /* 0x000fe40000011400 */
[----:B--2---:R-:W-:-:S05]  /*3d5a0*/  F2FP.SATFINITE.E5M2.F32.PACK_AB_MERGE_C R28, R29, R28, RZ ;  /* 0x0000001c1d1c723e */ /* 0x004fca00048060ff */
[----:B-----5:R-:W-:Y:S04]  /*3d5b0*/  @P5 STG.E.U8 desc[UR24][R10.64], R28 ;  /* 0x0000001c0a005986 */ /* 0x020fe8000c101118 */
[----:B------:R2:W-:Y:S04]  /*3d5c0*/  @P3 STG.E.U8 desc[UR24][R30.64], R0 ;  /* 0x000000001e003986 */ /* 0x0005e8000c101118 */
[----:B--2---:R-:W2:Y:S01]  /*3d5d0*/  LDL.LU.64 R30, [R1+0xd80] ;  /* 0x000d8000011e7983 */ /* 0x004ea20000300a00 */
[----:B0-----:R-:W-:Y:S01]  /*3d5e0*/  ISETP.LT.AND P4, PT, R70, UR33, !P4 ;  /* 0x0000002146007c0c */ /* 0x001fe2000e781270 */
[----:B------:R-:W-:Y:S01]  /*3d5f0*/  VIADD R0, R68, 0xdb ;  /* 0x000000db44007836 */ /* 0x000fe20000000000 */
[----:B------:R-:W-:Y:S01]  /*3d600*/  PRMT R5, R28, 0x9910, RZ ;  /* 0x000099101c057816 */ /* 0x000fe200000000ff */
[----:B------:R-:W5:Y:S01]  /*3d610*/  LDL.LU R9, [R1+0x370] ;  /* 0x0003700001097983 */ /* 0x000f620000300800 */
[----:B------:R-:W-:-:S02]  /*3d620*/  ISETP.LT.AND P5, PT, R69, UR32, !P6 ;  /* 0x0000002045007c0c */ /* 0x000fc4000f7a1270 */
[----:B------:R-:W-:Y:S01]  /*3d630*/  ISETP.GE.AND P3, PT, R0, UR9, PT ;  /* 0x0000000900007c0c */ /* 0x000fe2000bf66270 */
[----:B------:R-:W5:Y:S01]  /*3d640*/  LDL.LU R71, [R1+0x374] ;  /* 0x0003740001477983 */ /* 0x000f620000300800 */
[----:B------:R-:W-:Y:S01]  /*3d650*/  SHF.R.S32.HI R0, RZ, 0x8, R5 ;  /* 0x00000008ff007819 */ /* 0x000fe20000011405 */
[----:B------:R-:W0:Y:S01]  /*3d660*/  LDCU UR9, c[0x0][0x398] ;  /* 0x00007300ff0977ac */ /* 0x000e220008000800 */
[----:B----4-:R-:W-:Y:S01]  /*3d670*/  F2FP.SATFINITE.E5M2.F32.PACK_AB_MERGE_C R4, R8, R17, RZ ;  /* 0x000000110804723e */ /* 0x010fe200048060ff */
[----:B------:R-:W4:Y:S01]  /*3d680*/  LDL.LU.64 R10, [R1+0x2d0] ;  /* 0x0002d000010a7983 */ /* 0x000f220000300a00 */
[----:B------:R-:W-:Y:S01]  /*3d690*/  ISETP.LT.AND P6, PT, R70, UR30, !P6 ;  /* 0x0000001e46007c0c */ /* 0x000fe2000f7c1270 */
[----:B------:R-:W0:Y:S02]  /*3d6a0*/  LDCU UR30, c[0x0][0x398] ;  /* 0x00007300ff1e77ac */ /* 0x000e240008000800 */
[----:B------:R3:W-:Y:S01]  /*3d6b0*/  @P4 STG.E.U8 desc[UR24][R14.64], R0 ;  /* 0x000000000e004986 */ /* 0x0007e2000c101118 */
[----:B------:R-:W-:-:S02]  /*3d6c0*/  PRMT R5, R4, 0x9910, RZ ;  /* 0x0000991004057816 */ /* 0x000fc400000000ff */
[----:B-1----:R-:W-:Y:S01]  /*3d6d0*/  ISETP.LT.AND P4, PT, R69, UR6, !P3 ;  /* 0x0000000645007c0c */ /* 0x002fe2000df81270 */
[----:B------:R1:W-:Y:S01]  /*3d6e0*/  @P5 STG.E.U8 desc[UR24][R6.64], R4 ;  /* 0x0000000406005986 */ /* 0x0003e2000c101118 */
[----:B---3--:R-:W-:-:S03]  /*3d6f0*/  VIADD R0, R68, 0xdc ;  /* 0x000000dc44007836 */ /* 0x008fc60000000000 */
[----:B------:R-:W3:Y:S01]  /*3d700*/  LDL.LU.64 R14, [R1+0x2f0] ;  /* 0x0002f000010e7983 */ /* 0x000ee20000300a00 */
[----:B------:R-:W0:Y:S01]  /*3d710*/  LDCU UR6, c[0x0][0x39c] ;  /* 0x00007380ff0677ac */ /* 0x000e220008000800 */
[----:B------:R-:W-:Y:S01]  /*3d720*/  ISETP.GE.AND P5, PT, R0, UR10, PT ;  /* 0x0000000a00007c0c */ /* 0x000fe2000bfa6270 */
[----:B------:R-:W-:Y:S01]  /*3d730*/  IMAD.MOV.U32 R0, RZ, RZ, R5 ;  /* 0x000000ffff007224 */ /* 0x000fe200078e0005 */
[----:B-1----:R-:W3:Y:S01]  /*3d740*/  LDL.LU.64 R6, [R1+0x2e8] ;  /* 0x0002e80001067983 */ /* 0x002ee20000300a00 */
[----:B------:R-:W1:Y:S03]  /*3d750*/  LDCU UR10, c[0x0][0x398] ;  /* 0x00007300ff0a77ac */ /* 0x000e660008000800 */
[----:B------:R-:W-:Y:S02]  /*3d760*/  SHF.R.S32.HI R0, RZ, 0x8, R0 ;  /* 0x00000008ff007819 */ /* 0x000fe40000011400 */
[----:B--2---:R-:W-:-:S05]  /*3d770*/  F2FP.SATFINITE.E5M2.F32.PACK_AB_MERGE_C R30, R31, R30, RZ ;  /* 0x0000001e1f1e723e */ /* 0x004fca00048060ff */
[----:B------:R-:W-:Y:S04]  /*3d780*/  @P6 STG.E.U8 desc[UR24][R12.64], R30 ;  /* 0x0000001e0c006986 */ /* 0x000fe8000c101118 */
[----:B------:R2:W-:Y:S04]  /*3d790*/  @P4 STG.E.U8 desc[UR24][R32.64], R0 ;  /* 0x0000000020004986 */ /* 0x0005e8000c101118 */
[----:B--2---:R-:W2:Y:S01]  /*3d7a0*/  LDL.LU.64 R32, [R1+0xd78] ;  /* 0x000d780001207983 */ /* 0x004ea20000300a00 */
[----:B------:R-:W-:Y:S01]  /*3d7b0*/  ISETP.LT.AND P3, PT, R70, UR31, !P3 ;  /* 0x0000001f46007c0c */ /* 0x000fe2000df61270 */
[----:B------:R-:W-:Y:S01]  /*3d7c0*/  VIADD R0, R68, 0xdd ;  /* 0x000000dd44007836 */ /* 0x000fe20000000000 */
[----:B------:R-:W-:Y:S01]  /*3d7d0*/  PRMT R5, R30, 0x9910, RZ ;  /* 0x000099101e057816 */ /* 0x000fe200000000ff */
[----:B------:R-:W2:Y:S01]  /*3d7e0*/  LDL.LU R17, [R1+0x378] ;  /* 0x0003780001117983 */ /* 0x000ea20000300800 */
[----:B0-----:R-:W-:Y:S01]  /*3d7f0*/  ISETP.LT.AND P6, PT, R69, UR9, !P5 ;  /* 0x0000000945007c0c */ /* 0x001fe2000efc1270 */
[----:B------:R-:W0:Y:S01]  /*3d800*/  LDCU UR31, c[0x0][0x398] ;  /* 0x00007300ff1f77ac */ /* 0x000e220008000800 */
[----:B------:R-:W-:Y:S01]  /*3d810*/  ISETP.GE.AND P4, PT, R0, UR12, PT ;  /* 0x0000000c00007c0c */ /* 0x000fe2000bf86270 */
[----:B------:R-:W2:Y:S01]  /*3d820*/  LDL.LU R8, [R1+0x37c] ;  /* 0x00037c0001087983 */ /* 0x000ea20000300800 */
[----:B------:R-:W-:Y:S01]  /*3d830*/  SHF.R.S32.HI R0, RZ, 0x8, R5 ;  /* 0x00000008ff007819 */ /* 0x000fe20000011405 */
[----:B------:R-:W0:Y:S01]  /*3d840*/  LDCU UR12, c[0x0][0x398] ;  /* 0x00007300ff0c77ac */ /* 0x000e220008000800 */
[----:B-----5:R-:W-:Y:S01]  /*3d850*/  F2FP.SATFINITE.E5M2.F32.PACK_AB_MERGE_C R4, R71, R9, RZ ;  /* 0x000000094704723e */ /* 0x020fe200048060ff */
[----:B------:R-:W5:Y:S01]  /*3d860*/  LDL.LU.64 R12, [R1+0x588] ;  /* 0x00058800010c7983 */ /* 0x000f620000300a00 */
[----:B------:R-:W-:Y:S01]  /*3d870*/  ISETP.LT.AND P5, PT, R70, UR30, !P5 ;  /* 0x0000001e46007c0c */ /* 0x000fe2000efa1270 */
[----:B------:R-:W0:Y:S02]  /*3d880*/  LDCU UR30, c[0x0][0x398] ;  /* 0x00007300ff1e77ac */ /* 0x000e240008000800 */
[----:B----4-:R4:W-:Y:S01]  /*3d890*/  @P3 STG.E.U8 desc[UR24][R10.64], R0 ;  /* 0x000000000a003986 */ /* 0x0109e2000c101118 */
[----:B------:R-:W-:Y:S01]  /*3d8a0*/  PRMT R5, R4, 0x9910, RZ ;  /* 0x0000991004057816 */ /* 0x000fe200000000ff */
[----:B------:R-:W0:Y:S01]  /*3d8b0*/  LDCU UR9, c[0x0][0x39c] ;  /* 0x00007380ff0977ac */ /* 0x000e220008000800 */
[----:B-1----:R-:W-:Y:S01]  /*3d8c0*/  ISETP.LT.AND P3, PT, R69, UR10, !P4 ;  /* 0x0000000a45007c0c */ /* 0x002fe2000e761270 */
[----:B---3--:R1:W-:Y:S01]  /*3d8d0*/  @P6 STG.E.U8 desc[UR24][R14.64], R4 ;  /* 0x000000040e006986 */ /* 0x0083e2000c101118 */
[----:B------:R-:W3:Y:S01]  /*3d8e0*/  LDCU UR10, c[0x0][0x398] ;  /* 0x00007300ff0a77ac */ /* 0x000ee20008000800 */
[----:B----4-:R-:W-:-:S02]  /*3d8f0*/  VIADD R0, R68, 0xde ;  /* 0x000000de44007836 */ /* 0x010fc40000000000 */
[----:B------:R-:W4:Y:S03]  /*3d900*/  LDL.LU.64 R10, [R1+0x620] ;  /* 0x00062000010a7983 */ /* 0x000f260000300a00 */
[----:B------:R-:W-:Y:S01]  /*3d910*/  ISETP.GE.AND P6, PT, R0, UR14, PT ;  /* 0x0000000e00007c0c */ /* 0x000fe2000bfc6270 */
[----:B------:R-:W-:Y:S01]  /*3d920*/  IMAD.MOV.U32 R0, RZ, RZ, R5 ;  /* 0x000000ffff007224 */ /* 0x000fe200078e0005 */
[----:B-1----:R-:W3:Y:S01]  /*3d930*/  LDL.LU.64 R14, [R1+0x618] ;  /* 0x00061800010e7983 */ /* 0x002ee20000300a00 */
[----:B--2---:R-:W-:Y:S01]  /*3d940*/  F2FP.SATFINITE.E5M2.F32.PACK_AB_MERGE_C R32, R33, R32, RZ ;  /* 0x000000202120723e */ /* 0x004fe200048060ff */
[----:B------:R-:W1:Y:S02]  /*3d950*/  LDCU UR14, c[0x0][0x398] ;  /* 0x00007300ff0e77ac */ /* 0x000e640008000800 */
[----:B------:R-:W-:Y:S02]  /*3d960*/  SHF.R.S32.HI R0, RZ, 0x8, R0 ;  /* 0x00000008ff007819 */ /* 0x000fe40000011400 */
[----:B------:R-:W-:Y:S04]  /*3d970*/  @P5 STG.E.U8 desc[UR24][R6.64], R32 ;  /* 0x0000002006005986 */ /* 0x000fe8000c101118 */
[----:B------:R2:W-:Y:S04]  /*3d980*/  @P3 STG.E.U8 desc[UR24][R34.64], R0 ;  /* 0x0000000022003986 */ /* 0x0005e8000c101118 */
[----:B--2---:R-:W2:Y:S01]  /*3d990*/  LDL.LU.64 R34, [R1+0xd70] ;  /* 0x000d700001227983 */ /* 0x004ea20000300a00 */
[----:B0-----:R-:W-:Y:S01]  /*3d9a0*/  ISETP.LT.AND P4, PT, R70, UR31, !P4 ;  /* 0x0000001f46007c0c */ /* 0x001fe2000e781270 */
        /* <DEDUP_REMOVED lines=8> */
[----:B------:R-:W0:Y:S01]  /*3da30*/  LDCU UR16, c[0x0][0x398] ;  /* 0x00007300ff1077ac */ /* 0x000e220008000800 */
[----:B------:R-:W-:Y:S01]  /*3da40*/  F2FP.SATFINITE.E5M2.F32.PACK_AB_MERGE_C R4, R8, R17, RZ ;  /* 0x000000110804723e */ /* 0x000fe200048060ff */
[----:B------:R-:W2:Y:S01]  /*3da50*/  LDL.LU.64 R6, [R1+0x670] ;  /* 0x0006700001067983 */ /* 0x000ea20000300a00 */
[----:B------:R-:W-:-:S03]  /*3da60*/  ISETP.LT.AND P6, PT, R70, UR30, !P6 ;  /* 0x0000001e46007c0c */ /* 0x000fc6000f7c1270 */
[----:B-----5:R5:W-:Y:S01]  /*3da70*/  @P4 STG.E.U8 desc[UR24][R12.64], R0 ;  /* 0x000000000c004986 */ /* 0x020be2000c101118 */
[----:B------:R-:W-:Y:S02]  /*3da80*/  PRMT R5, R4, 0x9910, RZ ;  /* 0x0000991004057816 */ /* 0x000fe400000000ff */
[----:B---3--:R-:W-:Y:S01]  /*3da90*/  ISETP.LT.AND P4, PT, R69, UR10, !P3 ;  /* 0x0000000a45007c0c */ /* 0x008fe2000df81270 */
[----:B----4-:R3:W-:Y:S01]  /*3daa0*/  @P5 STG.E.U8 desc[UR24][R10.64], R4 ;  /* 0x000000040a005986 */ /* 0x0107e2000c101118 */
[----:B-----5:R-:W-:-:S03]  /*3dab0*/  VIADD R0, R68, 0xe0 ;  /* 0x000000e044007836 */ /* 0x020fc60000000000 */
[----:B------:R-:W4:Y:S01]  /*3dac0*/  LDL.LU.64 R12, [R1+0x688] ;  /* 0x00068800010c7983 */ /* 0x000f220000300a00 */
[----:B------:R-:W5:Y:S01]  /*3dad0*/  LDCU UR10, c[0x0][0x39c] ;  /* 0x00007380ff0a77ac */ /* 0x000f620008000800 */
[----:B------:R-:W-:Y:S01]  /*3dae0*/  ISETP.GE.AND P5, PT, R0, UR18, PT ;  /* 0x0000001200007c0c */ /* 0x000fe2000bfa6270 */
[----:B------:R-:W-:Y:S01]  /*3daf0*/  IMAD.MOV.U32 R0, RZ, RZ, R5 ;  /* 0x000000ffff007224 */ /* 0x000fe200078e0005 */
[----:B---3--:R-:W3:Y:S01]  /*3db00*/  LDL.LU.64 R10, [R1+0x680] ;  /* 0x00068000010a7983 */ /* 0x008ee20000300a00 */
[----:B------:R-:W0:Y:S03]  /*3db10*/  LDCU UR18, c[0x0][0x398] ;  /* 0x00007300ff1277ac */ /* 0x000e260008000800 */
[----:B------:R-:W-:Y:S02]  /*3db20*/  SHF.R.S32.HI R0, RZ, 0x8, R0 ;  /* 0x00000008ff007819 */ /* 0x000fe40000011400 */
[----:B--2---:R-:W-:-:S05]  /*3db30*/  F2FP.SATFINITE.E5M2.F32.PACK_AB_MERGE_C R34, R35, R34, RZ ;  /* 0x000000222322723e */ /* 0x004fca00048060ff */
[----:B------:R-:W-:Y:S04]  /*3db40*/  @P6 STG.E.U8 desc[UR24][R14.64], R34 ;  /* 0x000000220e006986 */ /* 0x000fe8000c101118 */
[----:B------:R2:W-:Y:S04]  /*3db50*/  @P4 STG.E.U8 desc[UR24][R36.64], R0 ;  /* 0x0000000024004986 */ /* 0x0005e8000c101118 */
[----:B--2---:R-:W2:Y:S01]  /*3db60*/  LDL.LU.64 R36, [R1+0xd68] ;  /* 0x000d680001247983 */ /* 0x004ea20000300a00 */
[----:B-1----:R-:W-:Y:S01]  /*3db70*/  ISETP.LT.AND P3, PT, R70, UR14, !P3 ;  /* 0x0000000e46007c0c */ /* 0x002fe2000df61270 */
[----:B------:R-:W-:Y:S01]  /*3db80*/  VIADD R0, R68, 0xe1 ;  /* 0x000000e144007836 */ /* 0x000fe20000000000 */
[----:B------:R-:W-:Y:S01]  /*3db90*/  PRMT R5, R34, 0x9910, RZ ;  /* 0x0000991022057816 */ /* 0x000fe200000000ff */
[----:B------:R-:W3:Y:S01]  /*3dba0*/  LDL.LU R17, [R1+0x388] ;  /* 0x0003880001117983 */ /* 0x000ee20000300800 */
[----:B0-----:R-:W-:Y:S01]  /*3dbb0*/  ISETP.LT.AND P6, PT, R69, UR12, !P5 ;  /* 0x0000000c45007c0c */ /* 0x001fe2000efc1270 */
[----:B------:R-:W0:Y:S01]  /*3dbc0*/  LDCU UR14, c[0x0][0x398] ;  /* 0x00007300ff0e77ac */ /* 0x000e220008000800 */
[----:B------:R-:W-:Y:S01]  /*3dbd0*/  ISETP.GE.AND P4, PT, R0, UR20, PT ;  /* 0x0000001400007c0c */ /* 0x000fe2000bf86270 */
[----:B------:R-:W5:Y:S01]  /*3dbe0*/  LDL.LU R8, [R1+0x38c] ;  /* 0x00038c0001087983 */ /* 0x000f620000300800 */
[----:B------:R-:W-:Y:S01]  /*3dbf0*/  SHF.R.S32.HI R0, RZ, 0x8, R5 ;  /* 0x00000008ff007819 */ /* 0x000fe20000011405 */
[----:B------:R-:W1:Y:S01]  /*3dc00*/  LDCU UR20, c[0x0][0x398] ;  /* 0x00007300ff1477ac */ /* 0x000e620008000800 */
[----:B------:R-:W-:Y:S01]  /*3dc10*/  F2FP.SATFINITE.E5M2.F32.PACK_AB_MERGE_C R4, R71, R9, RZ ;  /* 0x000000094704723e */ /* 0x000fe200048060ff */
[----:B------:R-:W5:Y:S01]  /*3dc20*/  LDL.LU.64 R14, [R1+0x6c8] ;  /* 0x0006c800010e7983 */ /* 0x000f620000300a00 */
[----:B------:R-:W-:Y:S01]  /*3dc30*/  ISETP.LT.AND P5, PT, R70, UR16, !P5 ;  /* 0x0000001046007c0c */ /* 0x000fe2000efa1270 */
[----:B------:R-:W0:Y:S02]  /*3dc40*/  LDCU UR16, c[0x0][0x398] ;  /* 0x00007300ff1077ac */ /* 0x000e240008000800 */
[----:B------:R1:W-:Y:S01]  /*3dc50*/  @P3 STG.E.U8 desc[UR24][R6.64], R0 ;  /* 0x0000000006003986 */ /* 0x0003e2000c101118 */
[----:B------:R-:W-:Y:S01]  /*3dc60*/  PRMT R5, R4, 0x9910, RZ ;  /* 0x0000991004057816 */ /* 0x000fe200000000ff */
[----:B------:R-:W0:Y:S01]  /*3dc70*/  LDCU UR12, c[0x0][0x39c] ;  /* 0x00007380ff0c77ac */ /* 0x000e220008000800 */
[----:B------:R-:W-:Y:S01]  /*3dc80*/  ISETP.LT.AND P3, PT, R69, UR18, !P4 ;  /* 0x0000001245007c0c */ /* 0x000fe2000e761270 */
[----:B----4-:R4:W-:Y:S01]  /*3dc90*/  @P6 STG.E.U8 desc[UR24][R12.64], R4 ;  /* 0x000000040c006986 */ /* 0x0109e2000c101118 */
[----:B------:R-:W0:Y:S01]  /*3dca0*/  LDCU UR18, c[0x0][0x398] ;  /* 0x00007300ff1277ac */ /* 0x000e220008000800 */
[----:B-1----:R-:W-:-:S02]  /*3dcb0*/  VIADD R0, R68, 0xe2 ;  /* 0x000000e244007836 */ /* 0x002fc40000000000 */
[----:B------:R-:W5:Y:S03]  /*3dcc0*/  LDL.LU.64 R6, [R1+0x6e8] ;  /* 0x0006e80001067983 */ /* 0x000f660000300a00 */
[----:B------:R-:W-:Y:S01]  /*3dcd0*/  ISETP.GE.AND P6, PT, R0, UR22, PT ;  /* 0x0000001600007c0c */ /* 0x000fe2000bfc6270 */
[----:B------:R-:W-:Y:S01]  /*3dce0*/  IMAD.MOV.U32 R0, RZ, RZ, R5 ;  /* 0x000000ffff007224 */ /* 0x000fe200078e0005 */
[----:B----4-:R-:W4:Y:S01]  /*3dcf0*/  LDL.LU.64 R12, [R1+0x6e0] ;  /* 0x0006e000010c7983 */ /* 0x010f220000300a00 */
[----:B--2---:R-:W-:Y:S01]  /*3dd00*/  F2FP.SATFINITE.E5M2.F32.PACK_AB_MERGE_C R36, R37, R36, RZ ;  /* 0x000000242524723e */ /* 0x004fe200048060ff */
[----:B------:R-:W1:Y:S02]  /*3dd10*/  LDCU UR22, c[0x0][0x398] ;  /* 0x00007300ff1677ac */ /* 0x000e640008000800 */
[----:B------:R-:W-:Y:S02]  /*3dd20*/  SHF.R.S32.HI R0, RZ, 0x8, R0 ;  /* 0x00000008ff007819 */ /* 0x000fe40000011400 */
[----:B---3--:R-:W-:Y:S04]  /*3dd30*/  @P5 STG.E.U8 desc[UR24][R10.64], R36 ;  /* 0x000000240a005986 */ /* 0x008fe8000c101118 */
[----:B------:R2:W-:Y:S04]  /*3dd40*/  @P3 STG.E.U8 desc[UR24][R38.64], R0 ;  /* 0x0000000026003986 */ /* 0x0005e8000c101118 */
[----:B--2---:R-:W2:Y:S01]  /*3dd50*/  LDL.LU.64 R38, [R1+0xd60] ;  /* 0x000d600001267983 */ /* 0x004ea20000300a00 */
[----:B0-----:R-:W-:Y:S01]  /*3dd60*/  ISETP.LT.AND P4, PT, R70, UR14, !P4 ;  /* 0x0000000e46007c0c */ /* 0x001fe2000e781270 */
[----:B------:R-:W-:Y:S01]  /*3dd70*/  VIADD R0, R68, 0xe3 ;  /* 0x000000e344007836 */ /* 0x000fe20000000000 */
[C---:B------:R-:W-:Y:S01]  /*3dd80*/  ISETP.LT.AND P5, PT, R69.reuse, UR20, !P6 ;  /* 0x0000001445007c0c */ /* 0x040fe2000f7a1270 */
[----:B------:R-:W3:Y:S01]  /*3dd90*/  LDL.LU R9, [R1+0x390] ;  /* 0x0003900001097983 */ /* 0x000ee20000300800 */
[----:B------:R-:W-:Y:S01]  /*3dda0*/  PRMT R36, R36, 0x9910, RZ ;  /* 0x0000991024247816 */ /* 0x000fe200000000ff */
[----:B------:R-:W0:Y:S01]  /*3ddb0*/  LDCU UR20, c[0x0][0x398] ;  /* 0x00007300ff1477ac */ /* 0x000e220008000800 */
[----:B------:R-:W-:Y:S01]  /*3ddc0*/  ISETP.GE.AND P3, PT, R0, UR23, PT ;  /* 0x0000001700007c0c */ /* 0x000fe2000bf66270 */
[----:B------:R-:W3:Y:S01]  /*3ddd0*/  LDL.LU R71, [R1+0x394] ;  /* 0x0003940001477983 */ /* 0x000ee20000300800 */
[----:B-----5:R-:W-:Y:S01]  /*3dde0*/  F2FP.SATFINITE.E5M2.F32.PACK_AB_MERGE_C R0, R8, R17, RZ ;  /* 0x000000110800723e */ /* 0x020fe200048060ff */
[----:B------:R-:W-:Y:S01]  /*3ddf0*/  VIADD R4, R68, 0xe4 ;  /* 0x000000e444047836 */ /* 0x000fe20000000000 */
[----:B------:R-:W-:Y:S01]  /*3de00*/  SHF.R.S32.HI R36, RZ, 0x8, R36 ;  /* 0x00000008ff247819 */ /* 0x000fe20000011424 */
[----:B------:R-:W5:Y:S01]  /*3de10*/  LDL.LU.64 R10, [R1+0x730] ;  /* 0x00073000010a7983 */ /* 0x000f620000300a00 */
[----:B------:R-:W-:Y:S01]  /*3de20*/  PRMT R5, R0, 0x9910, RZ ;  /* 0x0000991000057816 */ /* 0x000fe200000000ff */
[----:B------:R-:W0:Y:S01]  /*3de30*/  LDCU UR23, c[0x0][0x398] ;  /* 0x00007300ff1777ac */ /* 0x000e220008000800 */
[----:B------:R-:W-:Y:S01]  /*3de40*/  ISETP.LT.AND P6, PT, R70, UR16, !P6 ;  /* 0x0000001046007c0c */ /* 0x000fe2000f7c1270 */
[----:B------:R1:W-:Y:S01]  /*3de50*/  @P4 STG.E.U8 desc[UR24][R14.64], R36 ;  /* 0x000000240e004986 */ /* 0x0003e2000c101118 */
[----:B------:R-:W-:Y:S01]  /*3de60*/  ISETP.LT.AND P4, PT, R69, UR18, !P3 ;  /* 0x0000001245007c0c */ /* 0x000fe2000df81270 */
[----:B------:R-:W0:Y:S02]  /*3de70*/  LDCU UR16, c[0x0][0x398] ;  /* 0x00007300ff1077ac */ /* 0x000e240008000800 */
[----:B------:R4:W-:Y:S01]  /*3de80*/  @P5 STG.E.U8 desc[UR24][R6.64], R0 ;  /* 0x0000000006005986 */ /* 0x0009e2000c101118 */
[----:B------:R-:W0:Y:S01]  /*3de90*/  LDCU UR18, c[0x0][0x398] ;  /* 0x00007300ff1277ac */ /* 0x000e220008000800 */
[----:B------:R-:W0:Y:S02]  /*3dea0*/  LDCU UR14, c[0x0][0x39c] ;  /* 0x00007380ff0e77ac */ /* 0x000e240008000800 */
[----:B-1----:R-:W3:Y:S01]  /*3deb0*/  LDL.LU.64 R14, [R1+0x750] ;  /* 0x00075000010e7983 */ /* 0x002ee20000300a00 */
[----:B----4-:R-:W-:-:S03]  /*3dec0*/  IMAD.MOV.U32 R0, RZ, RZ, R5 ;  /* 0x000000ffff007224 */ /* 0x010fc600078e0005 */
[----:B------:R-:W4:Y:S02]  /*3ded0*/  LDL.LU.64 R6, [R1+0x748] ;  /* 0x0007480001067983 */ /* 0x000f240000300a00 */
[----:B------:R-:W-:Y:S02]  /*3dee0*/  SHF.R.S32.HI R0, RZ, 0x8, R0 ;  /* 0x00000008ff007819 */ /* 0x000fe40000011400 */
[----:B--2---:R-:W-:-:S05]  /*3def0*/  F2FP.SATFINITE.E5M2.F32.PACK_AB_MERGE_C R38, R39, R38, RZ ;  /* 0x000000262726723e */ /* 0x004fca00048060ff */
[----:B------:R-:W-:Y:S04]  /*3df00*/  @P6 STG.E.U8 desc[UR24][R12.64], R38 ;  /* 0x000000260c006986 */ /* 0x000fe8000c101118 */
[----:B------:R1:W-:Y:S04]  /*3df10*/  @P4 STG.E.U8 desc[UR24][R40.64], R0 ;  /* 0x0000000028004986 */ /* 0x0003e8000c101118 */
[----:B-1----:R-:W2:Y:S01]  /*3df20*/  LDL.LU.64 R40, [R1+0xd58] ;  /* 0x000d580001287983 */ /* 0x002ea20000300a00 */
[----:B------:R-:W-:Y:S02]  /*3df30*/  ISETP.GE.AND P5, PT, R4, UR26, PT ;  /* 0x0000001a04007c0c */ /* 0x000fe4000bfa6270 */
[----:B------:R-:W-:Y:S01]  /*3df40*/  ISETP.LT.AND P3, PT, R70, UR22, !P3 ;  /* 0x0000001646007c0c */ /* 0x000fe2000df61270 */
[----:B------:R-:W-:Y:S01]  /*3df50*/  VIADD R0, R68, 0xe5 ;  /* 0x000000e544007836 */ /* 0x000fe20000000000 */
[----:B0-----:R-:W-:Y:S01]  /*3df60*/  ISETP.LT.AND P6, PT, R69, UR20, !P5 ;  /* 0x0000001445007c0c */ /* 0x001fe2000efc1270 */
[----:B------:R-:W4:Y:S01]  /*3df70*/  LDL.LU R17, [R1+0x398] ;  /* 0x0003980001117983 */ /* 0x000f220000300800 */
[----:B------:R-:W-:Y:S01]  /*3df80*/  PRMT R38, R38, 0x9910, RZ ;  /* 0x0000991026267816 */ /* 0x000fe200000000ff */
[----:B------:R-:W0:Y:S01]  /*3df90*/  LDCU UR22, c[0x0][0x398] ;  /* 0x00007300ff1677ac */ /* 0x000e220008000800 */
[----:B------:R-:W-:Y:S01]  /*3dfa0*/  ISETP.GE.AND P4, PT, R0, UR27, PT ;  /* 0x0000001b00007c0c */ /* 0x000fe2000bf86270 */
[----:B------:R-:W4:Y:S01]  /*3dfb0*/  LDL.LU R8, [R1+0x39c] ;  /* 0x00039c0001087983 */ /* 0x000f220000300800 */
[----:B---3--:R-:W-:Y:S01]  /*3dfc0*/  F2FP.SATFINITE.E5M2.F32.PACK_AB_MERGE_C R0, R71, R9, RZ ;  /* 0x000000094700723e */ /* 0x008fe200048060ff */
[----:B------:R-:W1:Y:S01]  /*3dfd0*/  LDCU UR20, c[0x0][0x398] ;  /* 0x00007300ff1477ac */ /* 0x000e620008000800 */
[----:B------:R-:W-:Y:S01]  /*3dfe0*/  SHF.R.S32.HI R38, RZ, 0x8, R38 ;  /* 0x00000008ff267819 */ /* 0x000fe20000011426 */
[----:B------:R-:W3:Y:S01]  /*3dff0*/  LDL.LU.64 R12, [R1+0x790] ;  /* 0x00079000010c7983 */ /* 0x000ee20000300a00 */
[----:B------:R-:W-:-:S02]  /*3e000*/  PRMT R5, R0, 0x9910, RZ ;  /* 0x0000991000057816 */ /* 0x000fc400000000ff */
[----:B------:R-:W-:Y:S01]  /*3e010*/  ISETP.LT.AND P5, PT, R70, UR16, !P5 ;  /* 0x0000001046007c0c */ /* 0x000fe2000efa1270 */
[----:B-----5:R5:W-:Y:S01]  /*3e020*/  @P3 STG.E.U8 desc[UR24][R10.64], R38 ;  /* 0x000000260a003986 */ /* 0x020be2000c101118 */
[----:B------:R-:W-:Y:S01]  /*3e030*/  ISETP.LT.AND P3, PT, R69, UR18, !P4 ;  /* 0x0000001245007c0c */ /* 0x000fe2000e761270 */
[----:B------:R-:W-:Y:S01]  /*3e040*/  VIADD R4, R68, 0xe6 ;  /* 0x000000e644047836 */ /* 0x000fe20000000000 */
[----:B------:R-:W0:Y:S01]  /*3e050*/  LDCU UR18, c[0x0][0x398] ;  /* 0x00007300ff1277ac */ /* 0x000e220008000800 */
[----:B------:R1:W-:Y:S01]  /*3e060*/  @P6 STG.E.U8 desc[UR24][R14.64], R0 ;  /* 0x000000000e006986 */ /* 0x0003e2000c101118 */
[----:B------:R-:W0:Y:S03]  /*3e070*/  LDCU UR16, c[0x0][0x39c] ;  /* 0x00007380ff1077ac */ /* 0x000e260008000800 */
[----:B-----5:R-:W5:Y:S01]  /*3e080*/  LDL.LU.64 R10, [R1+0x7b0] ;  /* 0x0007b000010a7983 */ /* 0x020f620000300a00 */
[----:B-1----:R-:W-:-:S03]  /*3e090*/  IMAD.MOV.U32 R0, RZ, RZ, R5 ;  /* 0x000000ffff007224 */ /* 0x002fc600078e0005 */
[----:B------:R-:W3:Y:S02]  /*3e0a0*/  LDL.LU.64 R14, [R1+0x7a8] ;  /* 0x0007a800010e7983 */ /* 0x000ee40000300a00 */
[----:B------:R-:W-:Y:S02]  /*3e0b0*/  SHF.R.S32.HI R0, RZ, 0x8, R0 ;  /* 0x00000008ff007819 */ /* 0x000fe40000011400 */
[----:B--2---:R-:W-:-:S05]  /*3e0c0*/  F2FP.SATFINITE.E5M2.F32.PACK_AB_MERGE_C R40, R41, R40, RZ ;  /* 0x000000282928723e */ /* 0x004fca00048060ff */
[----:B----4-:R-:W-:Y:S04]  /*3e0d0*/  @P5 STG.E.U8 desc[UR24][R6.64], R40 ;  /* 0x0000002806005986 */ /* 0x010fe8000c101118 */
[----:B------:R1:W-:Y:S04]  /*3e0e0*/  @P3 STG.E.U8 desc[UR24][R42.64], R0 ;  /* 0x000000002a003986 */ /* 0x0003e8000c101118 */
[----:B-1----:R-:W2:Y:S01]  /*3e0f0*/  LDL.LU.64 R42, [R1+0xd50] ;  /* 0x000d5000012a7983 */ /* 0x002ea20000300a00 */
[----:B------:R-:W-:Y:S02]  /*3e100*/  ISETP.GE.AND P6, PT, R4, UR28, PT ;  /* 0x0000001c04007c0c */ /* 0x000fe4000bfc6270 */
[----:B0-----:R-:W-:Y:S01]  /*3e110*/  ISETP.LT.AND P4, PT, R70, UR22, !P4 ;  /* 0x0000001646007c0c */ /* 0x001fe2000e781270 */
[----:B------:R-:W-:Y:S01]  /*3e120*/  VIADD R0, R68, 0xe7 ;  /* 0x000000e744007836 */ /* 0x000fe20000000000 */
[----:B------:R-:W-:Y:S01]  /*3e130*/  ISETP.LT.AND P5, PT, R69, UR20, !P6 ;  /* 0x0000001445007c0c */ /* 0x000fe2000f7a1270 */
[----:B------:R-:W4:Y:S01]  /*3e140*/  LDL.LU R9, [R1+0x3a0] ;  /* 0x0003a00001097983 */ /* 0x000f220000300800 */
[----:B------:R-:W-:Y:S01]  /*3e150*/  PRMT R40, R40, 0x9910, RZ ;  /* 0x0000991028287816 */ /* 0x000fe200000000ff */
[----:B------:R-:W0:Y:S01]  /*3e160*/  LDCU UR22, c[0x0][0x398] ;  /* 0x00007300ff1677ac */ /* 0x000e220008000800 */
[----:B------:R-:W-:Y:S01]  /*3e170*/  ISETP.GE.AND P3, PT, R0, UR29, PT ;  /* 0x0000001d00007c0c */ /* 0x000fe2000bf66270 */
[----:B------:R-:W4:Y:S01]  /*3e180*/  LDL.LU R71, [R1+0x3a4] ;  /* 0x0003a40001477983 */ /* 0x000f220000300800 */
[----:B------:R-:W-:Y:S01]  /*3e190*/  F2FP.SATFINITE.E5M2.F32.PACK_AB_MERGE_C R0, R8, R17, RZ ;  /* 0x000000110800723e */ /* 0x000fe200048060ff */
[----:B------:R-:W1:Y:S01]  /*3e1a0*/  LDCU UR20, c[0x0][0x398] ;  /* 0x00007300ff1477ac */ /* 0x000e620008000800 */
[----:B------:R-:W-:Y:S01]  /*3e1b0*/  SHF.R.S32.HI R40, RZ, 0x8, R40 ;  /* 0x00000008ff287819 */ /* 0x000fe20000011428 */
[----:B------:R-:W4:Y:S01]  /*3e1c0*/  LDL.LU.64 R6, [R1+0x7f8] ;  /* 0x0007f80001067983 */ /* 0x000f220000300a00 */
[----:B------:R-:W-:-:S02]  /*3e1d0*/  PRMT R5, R0, 0x9910, RZ ;  /* 0x0000991000057816 */ /* 0x000fc400000000ff */
[----:B------:R-:W-:Y:S01]  /*3e1e0*/  ISETP.LT.AND P6, PT, R70, UR23, !P6 ;  /* 0x0000001746007c0c */ /* 0x000fe2000f7c1270 */
[----:B---3--:R3:W-:Y:S01]  /*3e1f0*/  @P4 STG.E.U8 desc[UR24][R12.64], R40 ;  /* 0x000000280c004986 */ /* 0x0087e2000c101118 */
[----:B------:R-:W-:Y:S01]  /*3e200*/  ISETP.LT.AND P4, PT, R69, UR18, !P3 ;  /* 0x0000001245007c0c */ /* 0x000fe2000df81270 */
[----:B------:R-:W-:Y:S01]  /*3e210*/  VIADD R4, R68, 0xe8 ;  /* 0x000000e844047836 */ /* 0x000fe20000000000 */
[----:B------:R-:W0:Y:S01]  /*3e220*/  LDCU UR23, c[0x0][0x398] ;  /* 0x00007300ff1777ac */ /* 0x000e220008000800 */
[----:B-----5:R5:W-:Y:S01]  /*3e230*/  @P5 STG.E.U8 desc[UR24][R10.64], R0 ;  /* 0x000000000a005986 */ /* 0x020be2000c101118 */
[----:B------:R-:W0:Y:S03]  /*3e240*/  LDCU UR18, c[0x0][0x398] ;  /* 0x00007300ff1277ac */ /* 0x000e260008000800 */
[----:B---3--:R-:W3:Y:S01]  /*3e250*/  LDL.LU.64 R12, [R1+0x810] ;  /* 0x00081000010c7983 */ /* 0x008ee20000300a00 */
[----:B-----5:R-:W-:-:S03]  /*3e260*/  IMAD.MOV.U32 R0, RZ, RZ, R5 ;  /* 0x000000ffff007224 */ /* 0x020fc600078e0005 */
[----:B------:R-:W5:Y:S02]  /*3e270*/  LDL.LU.64 R10, [R1+0x808] ;  /* 0x00080800010a7983 */ /* 0x000f640000300a00 */
[----:B------:R-:W-:Y:S02]  /*3e280*/  SHF.R.S32.HI R0, RZ, 0x8, R0 ;  /* 0x00000008ff007819 */ /* 0x000fe40000011400 */
[----:B--2---:R-:W-:-:S05]  /*3e290*/  F2FP.SATFINITE.E5M2.F32.PACK_AB_MERGE_C R42, R43, R42, RZ ;  /* 0x0000002a2b2a723e */ /* 0x004fca00048060ff */
[----:B------:R-:W-:Y:S04]  /*3e2a0*/  @P6 STG.E.U8 desc[UR24][R14.64], R42 ;  /* 0x0000002a0e006986 */ /* 0x000fe8000c101118 */
[----:B------:R2:W-:Y:S04]  /*3e2b0*/  @P4 STG.E.U8 desc[UR24][R44.64], R0 ;  /* 0x000000002c004986 */ /* 0x0005e8000c101118 */
[----:B--2---:R-:W2:Y:S01]  /*3e2c0*/  LDL.LU.64 R44, [R1+0xd48] ;  /* 0x000d4800012c7983 */ /* 0x004ea20000300a00 */
[----:B------:R-:W-:Y:S02]  /*3e2d0*/  ISETP.GE.AND P5, PT, R4, UR4, PT ;  /* 0x0000000404007c0c */ /* 0x000fe4000bfa6270 */
[----:B0-----:R-:W-:Y:S01]  /*3e2e0*/  ISETP.LT.AND P3, PT, R70, UR22, !P3 ;  /* 0x0000001646007c0c */ /* 0x001fe2000df61270 */
[----:B------:R-:W-:Y:S01]  /*3e2f0*/  VIADD R0, R68, 0xe9 ;  /* 0x000000e944007836 */ /* 0x000fe20000000000 */
[----:B-1----:R-:W-:Y:S01]  /*3e300*/  ISETP.LT.AND P6, PT, R69, UR20, !P5 ;  /* 0x0000001445007c0c */ /* 0x002fe2000efc1270 */
[----:B------:R-:W5:Y:S01]  /*3e310*/  LDL.LU R17, [R1+0x3a8] ;  /* 0x0003a80001117983 */ /* 0x000f620000300800 */
[----:B------:R-:W-:Y:S01]  /*3e320*/  PRMT R42, R42, 0x9910, RZ ;  /* 0x000099102a2a7816 */ /* 0x000fe200000000ff */
[----:B------:R-:W0:Y:S01]  /*3e330*/  LDCU UR22, c[0x0][0x398] ;  /* 0x00007300ff1677ac */ /* 0x000e220008000800 */
[----:B------:R-:W-:Y:S01]  /*3e340*/  ISETP.GE.AND P4, PT, R0, UR6, PT ;  /* 0x0000000600007c0c */ /* 0x000fe2000bf86270 */
[----:B------:R-:W5:Y:S01]  /*3e350*/  LDL.LU R8, [R1+0x3ac] ;  /* 0x0003ac0001087983 */ /* 0x000f620000300800 */
[----:B----4-:R-:W-:Y:S01]  /*3e360*/  F2FP.SATFINITE.E5M2.F32.PACK_AB_MERGE_C R0, R71, R9, RZ ;  /* 0x000000094700723e */ /* 0x010fe200048060ff */
[----:B------:R-:W1:Y:S01]  /*3e370*/  LDCU UR20, c[0x0][0x398] ;  /* 0x00007300ff1477ac */ /* 0x000e620008000800 */
[----:B------:R-:W-:Y:S01]  /*3e380*/  SHF.R.S32.HI R42, RZ, 0x8, R42 ;  /* 0x00000008ff2a7819 */ /* 0x000fe2000001142a */
[----:B------:R-:W4:Y:S01]  /*3e390*/  LDL.LU.64 R14, [R1+0x850] ;  /* 0x00085000010e7983 */ /* 0x000f220000300a00 */
[----:B------:R-:W-:Y:S01]  /*3e3a0*/  PRMT R5, R0, 0x9910, RZ ;  /* 0x0000991000057816 */ /* 0x000fe200000000ff */
[----:B------:R-:W-:Y:S01]  /*3e3b0*/  VIADD R4, R68, 0xea ;  /* 0x000000ea44047836 */ /* 0x000fe20000000000 */
[----:B------:R-:W-:Y:S01]  /*3e3c0*/  ISETP.LT.AND P5, PT, R70, UR23, !P5 ;  /* 0x0000001746007c0c */ /* 0x000fe2000efa1270 */
[----:B------:R0:W-:Y:S01]  /*3e3d0*/  @P3 STG.E.U8 desc[UR24][R6.64], R42 ;  /* 0x0000002a06003986 */ /* 0x0001e2000c101118 */
[----:B------:R-:W-:Y:S01]  /*3e3e0*/  ISETP.LT.AND P3, PT, R69, UR18, !P4 ;  /* 0x0000001245007c0c */ /* 0x000fe2000e761270 */
[----:B------:R-:W1:Y:S02]  /*3e3f0*/  LDCU UR23, c[0x0][0x398] ;  /* 0x00007300ff1777ac */ /* 0x000e640008000800 */
[----:B---3--:R3:W-:Y:S01]  /*3e400*/  @P6 STG.E.U8 desc[UR24][R12.64], R0 ;  /* 0x000000000c006986 */ /* 0x0087e2000c101118 */
[----:B------:R-:W1:Y:S01]  /*3e410*/  LDCU UR18, c[0x0][0x398] ;  /* 0x00007300ff1277ac */ /* 0x000e620008000800 */
[----:B------:R-:W1:Y:S02]  /*3e420*/  LDCU UR4, c[0x0][0x39c] ;  /* 0x00007380ff0477ac */ /* 0x000e640008000800 */
[----:B0-----:R-:W4:Y:S01]  /*3e430*/  LDL.LU.64 R6, [R1+0x868] ;  /* 0x0008680001067983 */ /* 0x001f220000300a00 */
[----:B------:R-:W0:Y:S01]  /*3e440*/  LDCU UR6, c[0x0][0x39c] ;  /* 0x00007380ff0677ac */ /* 0x000e220008000800 */
[----:B---3--:R-:W-:-:S02]  /*3e450*/  IMAD.MOV.U32 R0, RZ, RZ, R5 ;  /* 0x000000ffff007224 */ /* 0x008fc400078e0005 */
[----:B------:R-:W3:Y:S03]  /*3e460*/  LDL.LU.64 R12, [R1+0x860] ;  /* 0x00086000010c7983 */ /* 0x000ee60000300a00 */
[----:B------:R-:W-:Y:S02]  /*3e470*/  SHF.R.S32.HI R0, RZ, 0x8, R0 ;  /* 0x00000008ff007819 */ /* 0x000fe40000011400 */
[----:B--2---:R-:W-:-:S05]  /*3e480*/  F2FP.SATFINITE.E5M2.F32.PACK_AB_MERGE_C R44, R45, R44, RZ ;  /* 0x0000002c2d2c723e */ /* 0x004fca00048060ff */
[----:B-----5:R-:W-:Y:S04]  /*3e490*/  @P5 STG.E.U8 desc[UR24][R10.64], R44 ;  /* 0x0000002c0a005986 */ /* 0x020fe8000c101118 */
[----:B------:R2:W-:Y:S04]  /*3e4a0*/  @P3 STG.E.U8 desc[UR24][R46.64], R0 ;  /* 0x000000002e003986 */ /* 0x0005e8000c101118 */
[----:B--2---:R-:W2:Y:S01]  /*3e4b0*/  LDL.LU.64 R46, [R1+0xd40] ;  /* 0x000d4000012e7983 */ /* 0x004ea20000300a00 */
[----:B------:R-:W-:Y:S01]  /*3e4c0*/  ISETP.GE.AND P6, PT, R4, UR9, PT ;  /* 0x0000000904007c0c */ /* 0x000fe2000bfc6270 */
[----:B------:R-:W5:Y:S01]  /*3e4d0*/  LDCU UR9, c[0x0][0x398] ;  /* 0x00007300ff0977ac */ /* 0x000f620008000800 */
[----:B------:R-:W-:Y:S01]  /*3e4e0*/  ISETP.LT.AND P4, PT, R70, UR22, !P4 ;  /* 0x0000001646007c0c */ /* 0x000fe2000e781270 */
[----:B------:R-:W-:Y:S01]  /*3e4f0*/  VIADD R0, R68, 0xeb ;  /* 0x000000eb44007836 */ /* 0x000fe20000000000 */
[C---:B-1----:R-:W-:Y:S01]  /*3e500*/  ISETP.LT.AND P5, PT, R69.reuse, UR20, !P6 ;  /* 0x0000001445007c0c */ /* 0x042fe2000f7a1270 */
[----:B------:R-:W3:Y:S01]  /*3e510*/  LDL.LU R9, [R1+0x3b0] ;  /* 0x0003b00001097983 */ /* 0x000ee20000300800 */
[----:B------:R-:W-:Y:S01]  /*3e520*/  PRMT R44, R44, 0x9910, RZ ;  /* 0x000099102c2c7816 */ /* 0x000fe200000000ff */
[----:B------:R-:W-:Y:S01]  /*3e530*/  VIADD R4, R68, 0xec ;  /* 0x000000ec44047836 */ /* 0x000fe20000000000 */
[----:B------:R-:W-:Y:S01]  /*3e540*/  ISETP.GE.AND P3, PT, R0, UR10, PT ;  /* 0x0000000a00007c0c */ /* 0x000fe2000bf66270 */
[----:B------:R-:W3:Y:S01]  /*3e550*/  LDL.LU R71, [R1+0x3b4] ;  /* 0x0003b40001477983 */ /* 0x000ee20000300800 */
[----:B------:R-:W-:Y:S01]  /*3e560*/  F2FP.SATFINITE.E5M2.F32.PACK_AB_MERGE_C R0, R8, R17, RZ ;  /* 0x000000110800723e */ /* 0x000fe200048060ff */
[----:B------:R-:W1:Y:S01]  /*3e570*/  LDCU UR10, c[0x0][0x398] ;  /* 0x00007300ff0a77ac */ /* 0x000e620008000800 */
[----:B------:R-:W-:Y:S01]  /*3e580*/  SHF.R.S32.HI R44, RZ, 0x8, R44 ;  /* 0x00000008ff2c7819 */ /* 0x000fe2000001142c */
[----:B------:R-:W3:Y:S01]  /*3e590*/  LDL.LU.64 R10, [R1+0x8b8] ;  /* 0x0008b800010a7983 */ /* 0x000ee20000300a00 */
[----:B------:R-:W-:Y:S01]  /*3e5a0*/  PRMT R5, R0, 0x9910, RZ ;  /* 0x0000991000057816 */ /* 0x000fe200000000ff */
[----:B------:R-:W0:Y:S01]  /*3e5b0*/  LDCU UR20, c[0x0][0x398] ;  /* 0x00007300ff1477ac */ /* 0x000e220008000800 */
[----:B------:R-:W-:Y:S01]  /*3e5c0*/  ISETP.LT.AND P6, PT, R70, UR23, !P6 ;  /* 0x0000001746007c0c */ /* 0x000fe2000f7c1270 */
[----:B----4-:R4:W-:Y:S01]  /*3e5d0*/  @P4 STG.E.U8 desc[UR24][R14.64], R44 ;  /* 0x0000002c0e004986 */ /* 0x0109e2000c101118 */
[----:B-----5:R-:W-:Y:S01]  /*3e5e0*/  ISETP.LT.AND P4, PT, R69, UR9, !P3 ;  /* 0x0000000945007c0c */ /* 0x020fe2000df81270 */
[----:B------:R-:W5:Y:S02]  /*3e5f0*/  LDCU UR9, c[0x0][0x39c] ;  /* 0x00007380ff0977ac */ /* 0x000f640008000800 */
[----:B------:R0:W-:Y:S04]  /*3e600*/  @P5 STG.E.U8 desc[UR24][R6.64], R0 ;  /* 0x0000000006005986 */ /* 0x0001e8000c101118 */
[----:B----4-:R-:W4:Y:S01]  /*3e610*/  LDL.LU.64 R14, [R1+0x8d8] ;  /* 0x0008d800010e7983 */ /* 0x010f220000300a00 */
[----:B0-----:R-:W-:-:S03]  /*3e620*/  IMAD.MOV.U32 R0, RZ, RZ, R5 ;  /* 0x000000ffff007224 */ /* 0x001fc600078e0005 */
[----:B------:R-:W4:Y:S02]  /*3e630*/  LDL.LU.64 R6, [R1+0x8d0] ;  /* 0x0008d00001067983 */ /* 0x000f240000300a00 */
[----:B------:R-:W-:Y:S02]  /*3e640*/  SHF.R.S32.HI R0, RZ, 0x8, R0 ;  /* 0x00000008ff007819 */ /* 0x000fe40000011400 */
[----:B--2---:R-:W-:-:S05]  /*3e650*/  F2FP.SATFINITE.E5M2.F32.PACK_AB_MERGE_C R46, R47, R46, RZ ;  /* 0x0000002e2f2e723e */ /* 0x004fca00048060ff */
[----:B---3--:R-:W-:Y:S04]  /*3e660*/  @P6 STG.E.U8 desc[UR24][R12.64], R46 ;  /* 0x0000002e0c006986 */ /* 0x008fe8000c101118 */
[----:B------:R0:W-:Y:S04]  /*3e670*/  @P4 STG.E.U8 desc[UR24][R48.64], R0 ;  /* 0x0000000030004986 */ /* 0x0001e8000c101118 */
[----:B0-----:R-:W2:Y:S01]  /*3e680*/  LDL.LU.64 R48, [R1+0xd38] ;  /* 0x000d380001307983 */ /* 0x001ea20000300a00 */
[----:B------:R-:W-:Y:S01]  /*3e690*/  ISETP.GE.AND P5, PT, R4, UR12, PT ;  /* 0x0000000c04007c0c */ /* 0x000fe2000bfa6270 */
[----:B------:R-:W0:Y:S01]  /*3e6a0*/  LDCU UR12, c[0x0][0x398] ;  /* 0x00007300ff0c77ac */ /* 0x000e220008000800 */
[----:B------:R-:W-:Y:S01]  /*3e6b0*/  ISETP.LT.AND P3, PT, R70, UR18, !P3 ;  /* 0x0000001246007c0c */ /* 0x000fe2000df61270 */
[----:B------:R-:W-:Y:S01]  /*3e6c0*/  VIADD R0, R68, 0xed ;  /* 0x000000ed44007836 */ /* 0x000fe20000000000 */
[----:B-1----:R-:W-:Y:S01]  /*3e6d0*/  ISETP.LT.AND P6, PT, R69, UR10, !P5 ;  /* 0x0000000a45007c0c */ /* 0x002fe2000efc1270 */
[----:B------:R-:W3:Y:S01]  /*3e6e0*/  LDL.LU R17, [R1+0x3b8] ;  /* 0x0003b80001117983 */ /* 0x000ee20000300800 */
[----:B------:R-:W-:Y:S01]  /*3e6f0*/  PRMT R46, R46, 0x9910, RZ ;  /* 0x000099102e2e7816 */ /* 0x000fe200000000ff */
[----:B------:R-:W1:Y:S01]  /*3e700*/  LDCU UR18, c[0x0][0x398] ;  /* 0x00007300ff1277ac */ /* 0x000e620008000800 */
[----:B------:R-:W-:Y:S01]  /*3e710*/  ISETP.GE.AND P4, PT, R0, UR14, PT ;  /* 0x0000000e00007c0c */ /* 0x000fe2000bf86270 */
[----:B------:R-:W3:Y:S01]  /*3e720*/  LDL.LU R8, [R1+0x3bc] ;  /* 0x0003bc0001087983 */ /* 0x000ee20000300800 */
[----:B------:R-:W-:Y:S01]  /*3e730*/  F2FP.SATFINITE.E5M2.F32.PACK_AB_MERGE_C R0, R71, R9, RZ ;  /* 0x000000094700723e */ /* 0x000fe200048060ff */
[----:B------:R-:W0:Y:S01]  /*3e740*/  LDCU UR14, c[0x0][0x398] ;  /* 0x00007300ff0e77ac */ /* 0x000e220008000800 */
[----:B------:R-:W-:Y:S01]  /*3e750*/  SHF.R.S32.HI R46, RZ, 0x8, R46 ;  /* 0x00000008ff2e7819 */ /* 0x000fe2000001142e */
[----:B------:R-:W3:Y:S01]  /*3e760*/  LDL.LU.64 R12, [R1+0x920] ;  /* 0x00092000010c7983 */ /* 0x000ee20000300a00 */
[----:B------:R-:W-:-:S02]  /*3e770*/  PRMT R5, R0, 0x9910, RZ ;  /* 0x0000991000057816 */ /* 0x000fc400000000ff */
[----:B--2---:R-:W-:Y:S01]  /*3e780*/  F2FP.SATFINITE.E5M2.F32.PACK_AB_MERGE_C R48, R49, R48, RZ ;  /* 0x000000303130723e */ /* 0x004fe200048060ff */
[----:B------:R2:W-:Y:S01]  /*3e790*/  @P3 STG.E.U8 desc[UR24][R10.64], R46 ;  /* 0x0000002e0a003986 */ /* 0x0005e2000c101118 */
[----:B------:R-:W-:Y:S01]  /*3e7a0*/  ISETP.LT.AND P5, PT, R70, UR20, !P5 ;  /* 0x0000001446007c0c */ /* 0x000fe2000efa1270 */
[----:B------:R-:W1:Y:S01]  /*3e7b0*/  LDCU UR20, c[0x0][0x398] ;  /* 0x00007300ff1477ac */ /* 0x000e620008000800 */
[----:B0-----:R-:W-:Y:S01]  /*3e7c0*/  ISETP.LT.AND P3, PT, R69, UR12, !P4 ;  /* 0x0000000c45007c0c */ /* 0x001fe2000e761270 */
[----:B----4-:R0:W-:Y:S01]  /*3e7d0*/  @P6 STG.E.U8 desc[UR24][R14.64], R0 ;  /* 0x000000000e006986 */ /* 0x0101e2000c101118 */
[----:B------:R-:W-:Y:S01]  /*3e7e0*/  VIADD R4, R68, 0xee ;  /* 0x000000ee44047836 */ /* 0x000fe20000000000 */
[----:B------:R-:W4:Y:S01]  /*3e7f0*/  LDCU UR12, c[0x0][0x398] ;  /* 0x00007300ff0c77ac */ /* 0x000f220008000800 */
[----:B------:R-:W1:Y:S01]  /*3e800*/  LDCU UR10, c[0x0][0x39c] ;  /* 0x00007380ff0a77ac */ /* 0x000e620008000800 */
[----:B--2---:R-:W2:Y:S01]  /*3e810*/  LDL.LU.64 R10, [R1+0x940] ;  /* 0x00094000010a7983 */ /* 0x004ea20000300a00 */
[----:B0-----:R-:W-:-:S05]  /*3e820*/  IMAD.MOV.U32 R0, RZ, RZ, R5 ;  /* 0x000000ffff007224 */ /* 0x001fca00078e0005 */
[----:B------:R-:W-:Y:S01]  /*3e830*/  @P5 STG.E.U8 desc[UR24][R6.64], R48 ;  /* 0x0000003006005986 */ /* 0x000fe2000c101118 */
[----:B------:R-:W-:-:S03]  /*3e840*/  SHF.R.S32.HI R0, RZ, 0x8, R0 ;  /* 0x00000008ff007819 */ /* 0x000fc60000011400 */
[----:B------:R-:W4:Y:S04]  /*3e850*/  LDL.LU.64 R14, [R1+0x968] ;  /* 0x00096800010e7983 */ /* 0x000f280000300a00 */
[----:B------:R0:W-:Y:S04]  /*3e860*/  @P3 STG.E.U8 desc[UR24][R50.64], R0 ;  /* 0x0000000032003986 */ /* 0x0001e8000c101118 */
[----:B0-----:R-:W4:Y:S01]  /*3e870*/  LDL.LU.64 R50, [R1+0xd30] ;  /* 0x000d300001327983 */ /* 0x001f220000300a00 */
[----:B------:R-:W-:Y:S02]  /*3e880*/  ISETP.GE.AND P6, PT, R4, UR16, PT ;  /* 0x0000001004007c0c */ /* 0x000fe4000bfc6270 */
[----:B-1----:R-:W-:Y:S01]  /*3e890*/  ISETP.LT.AND P4, PT, R70, UR18, !P4 ;  /* 0x0000001246007c0c */ /* 0x002fe2000e781270 */
[----:B------:R-:W-:Y:S01]  /*3e8a0*/  VIADD R0, R68, 0xef ;  /* 0x000000ef44007836 */ /* 0x000fe20000000000 */
[----:B------:R-:W-:Y:S01]  /*3e8b0*/  ISETP.LT.AND P5, PT, R69, UR14, !P6 ;  /* 0x0000000e45007c0c */ /* 0x000fe2000f7a1270 */
[----:B------:R-:W5:Y:S01]  /*3e8c0*/  LDL.LU R9, [R1+0x3c0] ;  /* 0x0003c00001097983 */ /* 0x000f620000300800 */
[----:B------:R-:W-:Y:S01]  /*3e8d0*/  ISETP.LT.AND P6, PT, R70, UR20, !P6 ;  /* 0x0000001446007c0c */ /* 0x000fe2000f7c1270 */
[----:B------:R-:W0:Y:S01]  /*3e8e0*/  LDCU UR16, c[0x0][0x398] ;  /* 0x00007300ff1077ac */ /* 0x000e220008000800 */
[----:B------:R-:W-:Y:S01]  /*3e8f0*/  PRMT R48, R48, 0x9910, RZ ;  /* 0x0000991030307816 */ /* 0x000fe200000000ff */
[----:B------:R-:W5:Y:S01]  /*3e900*/  LDL.LU R71, [R1+0x3c4] ;  /* 0x0003c40001477983 */ /* 0x000f620000300800 */
[----:B------:R-:W-:Y:S01]  /*3e910*/  ISETP.GE.AND P3, PT, R0, UR4, PT ;  /* 0x0000000400007c0c */ /* 0x000fe2000bf66270 */
[----:B------:R-:W-:Y:S01]  /*3e920*/  VIADD R4, R68, 0xf0 ;  /* 0x000000f044047836 */ /* 0x000fe20000000000 */
[----:B------:R-:W-:Y:S01]  /*3e930*/  SHF.R.S32.HI R48, RZ, 0x8, R48 ;  /* 0x00000008ff307819 */ /* 0x000fe20000011430 */
[----:B------:R-:W5:Y:S01]  /*3e940*/  LDL.LU.64 R6, [R1+0x990] ;  /* 0x0009900001067983 */ /* 0x000f620000300a00 */
[----:B---3--:R-:W-:Y:S01]  /*3e950*/  F2FP.SATFINITE.E5M2.F32.PACK_AB_MERGE_C R0, R8, R17, RZ ;  /* 0x000000110800723e */ /* 0x008fe200048060ff */
[----:B------:R-:W1:Y:S02]  /*3e960*/  LDCU UR14, c[0x0][0x398] ;  /* 0x00007300ff0e77ac */ /* 0x000e640008000800 */
[----:B------:R3:W-:Y:S01]  /*3e970*/  @P4 STG.E.U8 desc[UR24][R12.64], R48 ;  /* 0x000000300c004986 */ /* 0x0007e2000c101118 */
[----:B------:R-:W0:Y:S01]  /*3e980*/  LDCU UR18, c[0x0][0x398] ;  /* 0x00007300ff1277ac */ /* 0x000e220008000800 */
[----:B------:R-:W0:Y:S02]  /*3e990*/  LDCU UR4, c[0x0][0x39c] ;  /* 0x00007380ff0477ac */ /* 0x000e240008000800 */
[----:B---3--:R-:W3:Y:S04]  /*3e9a0*/  LDL.LU.64 R12, [R1+0x9b8] ;  /* 0x0009b800010c7983 */ /* 0x008ee80000300a00 */
[----:B--2---:R2:W-:Y:S04]  /*3e9b0*/  @P5 STG.E.U8 desc[UR24][R10.64], R0 ;  /* 0x000000000a005986 */ /* 0x0045e8000c101118 */
[----:B--2---:R-:W2:Y:S01]  /*3e9c0*/  LDL.LU.64 R10, [R1+0x9b0] ;  /* 0x0009b000010a7983 */ /* 0x004ea20000300a00 */
[----:B----4-:R-:W-:-:S05]  /*3e9d0*/  F2FP.SATFINITE.E5M2.F32.PACK_AB_MERGE_C R50, R51, R50, RZ ;  /* 0x000000323332723e */ /* 0x010fca00048060ff */
[----:B------:R4:W-:Y:S04]  /*3e9e0*/  @P6 STG.E.U8 desc[UR24][R52.64], R50 ;  /* 0x0000003234006986 */ /* 0x0009e8000c101118 */
[----:B----4-:R-:W4:Y:S01]  /*3e9f0*/  LDL.LU.64 R52, [R1+0xd28] ;  /* 0x000d280001347983 */ /* 0x010f220000300a00 */
[----:B------:R-:W-:Y:S01]  /*3ea00*/  ISETP.GE.AND P5, PT, R4, UR6, PT ;  /* 0x0000000604007c0c */ /* 0x000fe2000bfa6270 */
[----:B------:R-:W2:Y:S01]  /*3ea10*/  LDCU UR6, c[0x0][0x398] ;  /* 0x00007300ff0677ac */ /* 0x000ea20008000800 */
[----:B------:R-:W-:Y:S02]  /*3ea20*/  ISETP.LT.AND P4, PT, R69, UR12, !P3 ;  /* 0x0000000c45007c0c */ /* 0x000fe4000df81270 */
[----:B------:R-:W-:Y:S01]  /*3ea30*/  PRMT R5, R0, 0x9910, RZ ;  /* 0x0000991000057816 */ /* 0x000fe200000000ff */
[----:B------:R-:W2:Y:S01]  /*3ea40*/  LDCU UR12, c[0x0][0x398] ;  /* 0x00007300ff0c77ac */ /* 0x000ea20008000800 */
[----:B0-----:R-:W-:Y:S01]  /*3ea50*/  ISETP.LT.AND P3, PT, R70, UR16, !P3 ;  /* 0x0000001046007c0c */ /* 0x001fe2000df61270 */
[----:B------:R-:W-:Y:S01]  /*3ea60*/  VIADD R0, R68, 0xf1 ;  /* 0x000000f144007836 */ /* 0x000fe20000000000 */
[----:B------:R-:W-:-:S02]  /*3ea70*/  SHF.R.S32.HI R5, RZ, 0x8, R5 ;  /* 0x00000008ff057819 */ /* 0x000fc40000011405 */
[----:B------:R-:W-:-:S04]  /*3ea80*/  PRMT R50, R50, 0x9910, RZ ;  /* 0x0000991032327816 */ /* 0x000fc800000000ff */
[----:B------:R-:W-:Y:S01]  /*3ea90*/  SHF.R.S32.HI R50, RZ, 0x8, R50 ;  /* 0x00000008ff327819 */ /* 0x000fe20000011432 */
[----:B------:R-:W-:Y:S01]  /*3eaa0*/  @P4 STG.E.U8 desc[UR24][R14.64], R5 ;  /* 0x000000050e004986 */ /* 0x000fe2000c101118 */
[----:B-----5:R-:W-:Y:S01]  /*3eab0*/  ISETP.GE.AND P4, PT, R0, UR9, PT ;  /* 0x0000000900007c0c */ /* 0x020fe2000bf86270 */
[----:B------:R-:W0:Y:S01]  /*3eac0*/  LDCU UR9, c[0x0][0x398] ;  /* 0x00007300ff0977ac */ /* 0x000e220008000800 */
[----:B-1----:R-:W-:Y:S01]  /*3ead0*/  ISETP.LT.AND P6, PT, R69, UR14, !P5 ;  /* 0x0000000e45007c0c */ /* 0x002fe2000efc1270 */
[----:B------:R1:W-:Y:S01]  /*3eae0*/  @P3 STG.E.U8 desc[UR24][R6.64], R50 ;  /* 0x0000003206003986 */ /* 0x0003e2000c101118 */
[----:B------:R-:W-:Y:S02]  /*3eaf0*/  ISETP.LT.AND P5, PT, R70, UR18, !P5 ;  /* 0x0000001246007c0c */ /* 0x000fe4000efa1270 */
[----:B----4-:R-:W-:Y:S01]  /*3eb00*/  F2FP.SATFINITE.E5M2.F32.PACK_AB_MERGE_C R52, R53, R52, RZ ;  /* 0x000000343534723e */ /* 0x010fe200048060ff */
[----:B-1----:R-:W4:Y:S01]  /*3eb10*/  LDL.LU R7, [R1+0x3c8] ;  /* 0x0003c80001077983 */ /* 0x002f220000300800 */
[----:B------:R-:W-:Y:S01]  /*3eb20*/  F2FP.SATFINITE.E5M2.F32.PACK_AB_MERGE_C R0, R71, R9, RZ ;  /* 0x000000094700723e */ /* 0x000fe200048060ff */
[----:B------:R-:W-:Y:S01]  /*3eb30*/  VIADD R4, R68, 0xf2 ;  /* 0x000000f244047836 */ /* 0x000fe20000000000 */
[C---:B--2---:R-:W-:Y:S01]  /*3eb40*/  ISETP.LT.AND P3, PT, R69.reuse, UR6, !P4 ;  /* 0x0000000645007c0c */ /* 0x044fe2000e761270 */
[----:B------:R-:W4:Y:S01]  /*3eb50*/  LDL.LU R71, [R1+0x3cc] ;  /* 0x0003cc0001477983 */ /* 0x000f220000300800 */
[----:B------:R-:W-:Y:S01]  /*3eb60*/  PRMT R5, R0, 0x9910, RZ ;  /* 0x0000991000057816 */ /* 0x000fe200000000ff */
[----:B------:R-:W1:Y:S02]  /*3eb70*/  LDCU UR14, c[0x0][0x398] ;  /* 0x00007300ff0e77ac */ /* 0x000e640008000800 */
[----:B------:R-:W2:Y:S01]  /*3eb80*/  LDL.LU.64 R18, [R1+0x950] ;  /* 0x0009500001127983 */ /* 0x000ea20000300a00 */
[----:B------:R-:W-:Y:S01]  /*3eb90*/  SHF.R.S32.HI R5, RZ, 0x8, R5 ;  /* 0x00000008ff057819 */ /* 0x000fe20000011405 */
[----:B------:R-:W5:Y:S02]  /*3eba0*/  LDCU UR6, c[0x0][0x39c] ;  /* 0x00007380ff0677ac */ /* 0x000f640008000800 */
[----:B---3--:R-:W-:Y:S04]  /*3ebb0*/  @P6 STG.E.U8 desc[UR24][R12.64], R0 ;  /* 0x000000000c006986 */ /* 0x008fe8000c101118 */
[----:B------:R-:W3:Y:S04]  /*3ebc0*/  LDL.LU.64 R16, [R1+0x908] ;  /* 0x0009080001107983 */ /* 0x000ee80000300a00 */
[----:B------:R-:W-:Y:S04]  /*3ebd0*/  @P5 STG.E.U8 desc[UR24][R10.64], R52 ;  /* 0x000000340a005986 */ /* 0x000fe8000c101118 */
[----:B------:R-:W3:Y:S04]  /*3ebe0*/  LDL.LU.64 R8, [R1+0x8b0] ;  /* 0x0008b00001087983 */ /* 0x000ee80000300a00 */
[----:B------:R0:W-:Y:S04]  /*3ebf0*/  @P3 STG.E.U8 desc[UR24][R54.64], R5 ;  /* 0x0000000536003986 */ /* 0x0001e8000c101118 */
[----:B0-----:R-:W3:Y:S04]  /*3ec00*/  LDL.LU.64 R54, [R1+0xd20] ;  /* 0x000d200001367983 */ /* 0x001ee80000300a00 */
[----:B------:R-:W3:Y:S01]  /*3ec10*/  LDL.LU.64 R10, [R1+0x878] ;  /* 0x00087800010a7983 */ /* 0x000ee20000300a00 */
[----:B------:R-:W-:Y:S01]  /*3ec20*/  ISETP.GE.AND P6, PT, R4, UR10, PT ;  /* 0x0000000a04007c0c */ /* 0x000fe2000bfc6270 */
[----:B------:R-:W0:Y:S01]  /*3ec30*/  LDCU UR10, c[0x0][0x398] ;  /* 0x00007300ff0a77ac */ /* 0x000e220008000800 */
[----:B------:R-:W-:Y:S01]  /*3ec40*/  PRMT R4, R52, 0x9910, RZ ;  /* 0x0000991034047816 */ /* 0x000fe200000000ff */
[----:B------:R-:W3:Y:S01]  /*3ec50*/  LDL.LU R14, [R1+0x3d0] ;  /* 0x0003d000010e7983 */ /* 0x000ee20000300800 */
[----:B------:R-:W-:Y:S01]  /*3ec60*/  ISETP.LT.AND P4, PT, R70, UR12, !P4 ;  /* 0x0000000c46007c0c */ /* 0x000fe2000e781270 */
[----:B------:R-:W0:Y:S01]  /*3ec70*/  LDCU UR12, c[0x0][0x398] ;  /* 0x00007300ff0c77ac */ /* 0x000e220008000800 */
[----:B------:R-:W-:Y:S01]  /*3ec80*/  ISETP.LT.AND P3, PT, R69, UR9, !P6 ;  /* 0x0000000945007c0c */ /* 0x000fe2000f761270 */
[----:B------:R-:W-:Y:S01]  /*3ec90*/  IMAD.MOV.U32 R0, RZ, RZ, R4 ;  /* 0x000000ffff007224 */ /* 0x000fe200078e0004 */
[----:B------:R-:W3:Y:S01]  /*3eca0*/  LDL.LU R15, [R1+0x3d4] ;  /* 0x0003d400010f7983 */ /* 0x000ee20000300800 */
[----:B------:R-:W-:Y:S01]  /*3ecb0*/  VIADD R4, R68, 0xf3 ;  /* 0x000000f344047836 */ /* 0x000fe20000000000 */
[----:B------:R-:W0:Y:S02]  /*3ecc0*/  LDCU UR9, c[0x0][0x398] ;  /* 0x00007300ff0977ac */ /* 0x000e240008000800 */
[----:B------:R-:W-:Y:S01]  /*3ecd0*/  SHF.R.S32.HI R0, RZ, 0x8, R0 ;  /* 0x00000008ff007819 */ /* 0x000fe20000011400 */
[----:B------:R-:W3:Y:S01]  /*3ece0*/  LDL.LU.64 R12, [R1+0x7f0] ;  /* 0x0007f000010c7983 */ /* 0x000ee20000300a00 */
[----:B------:R-:W-:Y:S01]  /*3ecf0*/  ISETP.GE.AND P5, PT, R4, UR4, PT ;  /* 0x0000000404007c0c */ /* 0x000fe2000bfa6270 */
[----:B------:R-:W-:Y:S01]  /*3ed00*/  VIADD R4, R68, 0xf4 ;  /* 0x000000f444047836 */ /* 0x000fe20000000000 */
[----:B-1----:R-:W-:Y:S01]  /*3ed10*/  ISETP.LT.AND P6, PT, R70, UR14, !P6 ;  /* 0x0000000e46007c0c */ /* 0x002fe2000f7c1270 */
[----:B------:R-:W1:Y:S01]  /*3ed20*/  LDCU UR4, c[0x0][0x398] ;  /* 0x00007300ff0477ac */ /* 0x000e620008000800 */
[----:B----4-:R-:W-:Y:S01]  /*3ed30*/  F2FP.SATFINITE.E5M2.F32.PACK_AB_MERGE_C R6, R71, R7, RZ ;  /* 0x000000074706723e */ /* 0x010fe200048060ff */
[----:B--2---:R2:W-:Y:S01]  /*3ed40*/  @P4 STG.E.U8 desc[UR24][R18.64], R0 ;  /* 0x0000000012004986 */ /* 0x0045e2000c101118 */
[----:B-----5:R-:W-:Y:S01]  /*3ed50*/  ISETP.GE.AND P4, PT, R4, UR6, PT ;  /* 0x0000000604007c0c */ /* 0x020fe2000bf86270 */
[----:B------:R-:W4:Y:S01]  /*3ed60*/  LDCU UR6, c[0x0][0x398] ;  /* 0x00007300ff0677ac */ /* 0x000f220008000800 */
[----:B------:R-:W-:Y:S01]  /*3ed70*/  PRMT R4, R6, 0x9910, RZ ;  /* 0x0000991006047816 */ /* 0x000fe200000000ff */
[----:B---3--:R-:W-:Y:S01]  /*3ed80*/  @P3 STG.E.U8 desc[UR24][R16.64], R6 ;  /* 0x0000000610003986 */ /* 0x008fe2000c101118 */
[----:B0-----:R-:W-:Y:S01]  /*3ed90*/  ISETP.LT.AND P3, PT, R69, UR10, !P5 ;  /* 0x0000000a45007c0c */ /* 0x001fe2000ef61270 */
[----:B------:R-:W0:Y:S01]  /*3eda0*/  LDCU UR10, c[0x0][0x398] ;  /* 0x00007300ff0a77ac */ /* 0x000e220008000800 */
[----:B------:R-:W-:-:S02]  /*3edb0*/  ISETP.LT.AND P5, PT, R70, UR12, !P5 ;  /* 0x0000000c46007c0c */ /* 0x000fc4000efa1270 */
[----:B--2---:R-:W-:Y:S01]  /*3edc0*/  SHF.R.S32.HI R0, RZ, 0x8, R4 ;  /* 0x00000008ff007819 */ /* 0x004fe20000011404 */
[----:B------:R-:W2:Y:S01]  /*3edd0*/  LDCU UR12, c[0x0][0x398] ;  /* 0x00007300ff0c77ac */ /* 0x000ea20008000800 */
[----:B------:R-:W-:-:S04]  /*3ede0*/  F2FP.SATFINITE.E5M2.F32.PACK_AB_MERGE_C R54, R55, R54, RZ ;  /* 0x000000363736723e */ /* 0x000fc800048060ff */
[----:B------:R-:W-:-:S05]  /*3edf0*/  PRMT R5, R54, 0x9910, RZ ;  /* 0x0000991036057816 */ /* 0x000fca00000000ff */
[----:B------:R-:W-:Y:S01]  /*3ee00*/  IMAD.MOV.U32 R4, RZ, RZ, R5 ;  /* 0x000000ffff047224 */ /* 0x000fe200078e0005 */
[----:B------:R3:W-:Y:S04]  /*3ee10*/  @P6 STG.E.U8 desc[UR24][R8.64], R54 ;  /* 0x0000003608006986 */ /* 0x0007e8000c101118 */
[----:B------:R-:W-:Y:S01]  /*3ee20*/  SHF.R.S32.HI R4, RZ, 0x8, R4 ;  /* 0x00000008ff047819 */ /* 0x000fe20000011404 */
[----:B------:R5:W-:Y:S04]  /*3ee30*/  @P3 STG.E.U8 desc[UR24][R10.64], R0 ;  /* 0x000000000a003986 */ /* 0x000be8000c101118 */
[----:B------:R0:W-:Y:S04]  /*3ee40*/  @P5 STG.E.U8 desc[UR24][R56.64], R4 ;  /* 0x0000000438005986 */ /* 0x0001e8000c101118 */
[----:B---3--:R-:W3:Y:S04]  /*3ee50*/  LDL.LU.64 R8, [R1+0x7a0] ;  /* 0x0007a00001087983 */ /* 0x008ee80000300a00 */
[----:B------:R-:W2:Y:S04]  /*3ee60*/  LDL.LU R7, [R1+0x3d8] ;  /* 0x0003d80001077983 */ /* 0x000ea80000300800 */
[----:B------:R-:W2:Y:S04]  /*3ee70*/  LDL.LU R71, [R1+0x3dc] ;  /* 0x0003dc0001477983 */ /* 0x000ea80000300800 */
[----:B-----5:R-:W5:Y:S04]  /*3ee80*/  LDL.LU.64 R10, [R1+0x728] ;  /* 0x00072800010a7983 */ /* 0x020f680000300a00 */
[----:B0-----:R-:W2:Y:S01]  /*3ee90*/  LDL.LU.64 R56, [R1+0xd18] ;  /* 0x000d180001387983 */ /* 0x001ea20000300a00 */
[----:B------:R-:W-:Y:S01]  /*3eea0*/  ISETP.LT.AND P6, PT, R69, UR9, !P4 ;  /* 0x0000000945007c0c */ /* 0x000fe2000e7c1270 */
[----:B------:R-:W-:Y:S01]  /*3eeb0*/  VIADD R5, R68, 0xf5 ;  /* 0x000000f544057836 */ /* 0x000fe20000000000 */
[----:B-1----:R-:W-:Y:S01]  /*3eec0*/  ISETP.LT.AND P5, PT, R70, UR4, !P4 ;  /* 0x0000000446007c0c */ /* 0x002fe2000e7a1270 */
[----:B------:R-:W3:Y:S01]  /*3eed0*/  LDL.LU.64 R18, [R1+0x6d8] ;  /* 0x0006d80001127983 */ /* 0x000ee20000300a00 */
[----:B------:R-:W0:Y:S02]  /*3eee0*/  LDCU UR9, c[0x0][0x398] ;  /* 0x00007300ff0977ac */ /* 0x000e240008000800 */
[----:B------:R-:W-:Y:S01]  /*3eef0*/  ISETP.GE.AND P3, PT, R5, UR7, PT ;  /* 0x0000000705007c0c */ /* 0x000fe2000bf66270 */
[----:B------:R-:W5:Y:S01]  /*3ef00*/  LDL.LU.64 R16, [R1+0x6a0] ;  /* 0x0006a00001107983 */ /* 0x000f620000300a00 */
[----:B------:R-:W-:Y:S01]  /*3ef10*/  F2FP.SATFINITE.E5M2.F32.PACK_AB_MERGE_C R5, R15, R14, RZ ;  /* 0x0000000e0f05723e */ /* 0x000fe200048060ff */
[----:B------:R-:W1:Y:S04]  /*3ef20*/  LDCU UR7, c[0x0][0x398] ;  /* 0x00007300ff0777ac */ /* 0x000e680008000800 */
[----:B------:R-:W-:Y:S01]  /*3ef30*/  @P6 STG.E.U8 desc[UR24][R12.64], R5 ;  /* 0x000000050c006986 */ /* 0x000fe2000c101118 */
[----:B----4-:R-:W-:Y:S01]  /*3ef40*/  ISETP.LT.AND P6, PT, R69, UR6, !P3 ;  /* 0x0000000645007c0c */ /* 0x010fe2000dfc1270 */
[----:B------:R-:W4:Y:S01]  /*3ef50*/  LDCU UR4, c[0x0][0x398] ;  /* 0x00007300ff0477ac */ /* 0x000f220008000800 */
[----:B------:R-:W-:Y:S01]  /*3ef60*/  PRMT R0, R5, 0x9910, RZ ;  /* 0x0000991005007816 */ /* 0x000fe200000000ff */
[----:B------:R-:W-:Y:S01]  /*3ef70*/  VIADD R4, R68, 0xf6 ;  /* 0x000000f644047836 */ /* 0x000fe20000000000 */
[----:B------:R-:W0:Y:S02]  /*3ef80*/  LDCU UR6, c[0x0][0x398] ;  /* 0x00007300ff0677ac */ /* 0x000e240008000800 */
[----:B------:R-:W-:-:S02]  /*3ef90*/  SHF.R.S32.HI R0, RZ, 0x8, R0 ;  /* 0x00000008ff007819 */ /* 0x000fc40000011400 */
[----:B--2---:R-:W-:-:S05]  /*3efa0*/  F2FP.SATFINITE.E5M2.F32.PACK_AB_MERGE_C R56, R57, R56, RZ ;  /* 0x000000383938723e */ /* 0x004fca00048060ff */
[----:B---3--:R-:W-:Y:S04]  /*3efb0*/  @P5 STG.E.U8 desc[UR24][R8.64], R56 ;  /* 0x0000003808005986 */ /* 0x008fe8000c101118 */
[----:B------:R2:W-:Y:S04]  /*3efc0*/  @P6 STG.E.U8 desc[UR24][R58.64], R0 ;  /* 0x000000003a006986 */ /* 0x0005e8000c101118 */
[----:B--2---:R-:W2:Y:S01]  /*3efd0*/  LDL.LU.64 R58, [R1+0xd10] ;  /* 0x000d1000013a7983 */ /* 0x004ea20000300a00 */
[----:B------:R-:W-:Y:S02]  /*3efe0*/  PRMT R5, R56, 0x9910, RZ ;  /* 0x0000991038057816 */ /* 0x000fe400000000ff */
[----:B0-----:R-:W-:Y:S01]  /*3eff0*/  ISETP.LT.AND P3, PT, R70, UR9, !P3 ;  /* 0x0000000946007c0c */ /* 0x001fe2000df61270 */
[----:B------:R-:W-:Y:S01]  /*3f000*/  VIADD R6, R68, 0xf7 ;  /* 0x000000f744067836 */ /* 0x000fe20000000000 */
[----:B------:R-:W-:Y:S01]  /*3f010*/  ISETP.GE.AND P5, PT, R4, UR5, PT ;  /* 0x0000000504007c0c */ /* 0x000fe2000bfa6270 */
[----:B------:R-:W-:Y:S01]  /*3f020*/  IMAD.MOV.U32 R4, RZ, RZ, R5 ;  /* 0x000000ffff047224 */ /* 0x000fe200078e0005 */
[----:B------:R-:W-:Y:S01]  /*3f030*/  F2FP.SATFINITE.E5M2.F32.PACK_AB_MERGE_C R5, R71, R7, RZ ;  /* 0x000000074705723e */ /* 0x000fe200048060ff */
[----:B------:R-:W3:Y:S01]  /*3f040*/  LDL.LU R15, [R1+0x3e0] ;  /* 0x0003e000010f7983 */ /* 0x000ee20000300800 */
[----:B------:R-:W-:Y:S01]  /*3f050*/  ISETP.GE.AND P4, PT, R6, UR11, PT ;  /* 0x0000000b06007c0c */ /* 0x000fe2000bf86270 */
[----:B------:R-:W0:Y:S01]  /*3f060*/  LDCU UR5, c[0x0][0x398] ;  /* 0x00007300ff0577ac */ /* 0x000e220008000800 */
[----:B------:R-:W-:Y:S01]  /*3f070*/  SHF.R.S32.HI R4, RZ, 0x8, R4 ;  /* 0x00000008ff047819 */ /* 0x000fe20000011404 */
[----:B------:R-:W3:Y:S01]  /*3f080*/  LDL.LU R8, [R1+0x3e4] ;  /* 0x0003e40001087983 */ /* 0x000ee20000300800 */
[----:B-1----:R-:W-:Y:S01]  /*3f090*/  ISETP.LT.AND P6, PT, R69, UR7, !P5 ;  /* 0x0000000745007c0c */ /* 0x002fe2000efc1270 */
[----:B------:R-:W1:Y:S01]  /*3f0a0*/  LDCU UR9, c[0x0][0x398] ;  /* 0x00007300ff0977ac */ /* 0x000e620008000800 */
[----:B------:R-:W-:Y:S01]  /*3f0b0*/  PRMT R7, R5, 0x9910, RZ ;  /* 0x0000991005077816 */ /* 0x000fe200000000ff */
[----:B-----5:R5:W-:Y:S01]  /*3f0c0*/  @P3 STG.E.U8 desc[UR24][R10.64], R4 ;  /* 0x000000040a003986 */ /* 0x020be2000c101118 */
[----:B----4-:R-:W-:Y:S01]  /*3f0d0*/  ISETP.LT.AND P5, PT, R70, UR4, !P5 ;  /* 0x0000000446007c0c */ /* 0x010fe2000efa1270 */
[----:B------:R-:W4:Y:S01]  /*3f0e0*/  LDCU UR4, c[0x0][0x398] ;  /* 0x00007300ff0477ac */ /* 0x000f220008000800 */
[----:B------:R-:W-:Y:S01]  /*3f0f0*/  ISETP.LT.AND P3, PT, R69, UR6, !P4 ;  /* 0x0000000645007c0c */ /* 0x000fe2000e761270 */
[----:B------:R-:W-:Y:S01]  /*3f100*/  IMAD.MOV.U32 R0, RZ, RZ, R7 ;  /* 0x000000ffff007224 */ /* 0x000fe200078e0007 */
[----:B------:R-:W3:Y:S01]  /*3f110*/  LDL.LU.64 R12, [R1+0x600] ;  /* 0x00060000010c7983 */ /* 0x000ee20000300a00 */
[----:B------:R-:W0:Y:S03]  /*3f120*/  LDCU UR6, c[0x0][0x398] ;  /* 0x00007300ff0677ac */ /* 0x000e260008000800 */
[----:B------:R-:W-:Y:S01]  /*3f130*/  SHF.R.S32.HI R0, RZ, 0x8, R0 ;  /* 0x00000008ff007819 */ /* 0x000fe20000011400 */
[----:B------:R-:W-:Y:S01]  /*3f140*/  @P6 STG.E.U8 desc[UR24][R18.64], R5 ;  /* 0x0000000512006986 */ /* 0x000fe2000c101118 */
[----:B--2---:R-:W-:-:S03]  /*3f150*/  F2FP.SATFINITE.E5M2.F32.PACK_AB_MERGE_C R58, R59, R58, RZ ;  /* 0x0000003a3b3a723e */ /* 0x004fc600048060ff */
[----:B-----5:R-:W2:Y:S01]  /*3f160*/  LDL.LU.64 R10, [R1+0x518] ;  /* 0x00051800010a7983 */ /* 0x020ea20000300a00 */
[----:B------:R-:W-:Y:S01]  /*3f170*/  VIADD R6, R68, 0xf8 ;  /* 0x000000f844067836 */ /* 0x000fe20000000000 */
[----:B------:R-:W5:Y:S02]  /*3f180*/  LDCU UR7, c[0x0][0x398] ;  /* 0x00007300ff0777ac */ /* 0x000f640008000800 */
[----:B------:R-:W-:Y:S01]  /*3f190*/  @P5 STG.E.U8 desc[UR24][R16.64], R58 ;  /* 0x0000003a10005986 */ /* 0x000fe2000c101118 */
[----:B------:R-:W0:Y:S03]  /*3f1a0*/  LDCU UR11, c[0x0][0x398] ;  /* 0x00007300ff0b77ac */ /* 0x000e260008000800 */
[----:B------:R1:W-:Y:S04]  /*3f1b0*/  @P3 STG.E.U8 desc[UR24][R60.64], R0 ;  /* 0x000000003c003986 */ /* 0x0003e8000c101118 */
[----:B-1----:R-:W2:Y:S04]  /*3f1c0*/  LDL.LU.64 R60, [R1+0xd08] ;  /* 0x000d0800013c7983 */ /* 0x002ea80000300a00 */
[----:B------:R-:W5:Y:S04]  /*3f1d0*/  LDL.LU R9, [R1+0x3e8] ;  /* 0x0003e80001097983 */ /* 0x000f680000300800 */
[----:B------:R-:W5:Y:S01]  /*3f1e0*/  LDL.LU R71, [R1+0x3ec] ;  /* 0x0003ec0001477983 */ /* 0x000f620000300800 */
[----:B------:R-:W-:-:S02]  /*3f1f0*/  ISETP.GE.AND P6, PT, R6, UR13, PT ;  /* 0x0000000d06007c0c */ /* 0x000fc4000bfc6270 */
[C---:B0-----:R-:W-:Y:S01]  /*3f200*/  ISETP.LT.AND P4, PT, R70.reuse, UR5, !P4 ;  /* 0x0000000546007c0c */ /* 0x041fe2000e781270 */
[----:B------:R-:W0:Y:S01]  /*3f210*/  LDCU UR5, c[0x0][0x398] ;  /* 0x00007300ff0577ac */ /* 0x000e220008000800 */
[----:B----4-:R-:W-:Y:S02]  /*3f220*/  ISETP.LT.AND P5, PT, R69, UR4, !P6 ;  /* 0x0000000445007c0c */ /* 0x010fe4000f7a1270 */
[----:B------:R-:W-:Y:S01]  /*3f230*/  ISETP.LT.AND P6, PT, R70, UR6, !P6 ;  /* 0x0000000646007c0c */ /* 0x000fe2000f7c1270 */
[----:B------:R-:W1:Y:S01]  /*3f240*/  LDCU UR4, c[0x0][0x398] ;  /* 0x00007300ff0477ac */ /* 0x000e620008000800 */
[----:B------:R-:W-:Y:S02]  /*3f250*/  PRMT R4, R58, 0x9910, RZ ;  /* 0x000099103a047816 */ /* 0x000fe400000000ff */
[----:B---3--:R-:W-:Y:S02]  /*3f260*/  F2FP.SATFINITE.E5M2.F32.PACK_AB_MERGE_C R5, R8, R15, RZ ;  /* 0x0000000f0805723e */ /* 0x008fe400048060ff */
[----:B--2---:R-:W-:-:S02]  /*3f270*/  F2FP.SATFINITE.E5M2.F32.PACK_AB_MERGE_C R60, R61, R60, RZ ;  /* 0x0000003c3d3c723e */ /* 0x004fc400048060ff */
[----:B-----5:R-:W-:Y:S01]  /*3f280*/  F2FP.SATFINITE.E5M2.F32.PACK_AB_MERGE_C R9, R71, R9, RZ ;  /* 0x000000094709723e */ /* 0x020fe200048060ff */
[C---:B------:R-:W-:Y:S01]  /*3f290*/  VIADD R6, R68.reuse, 0xfa ;  /* 0x000000fa44067836 */ /* 0x040fe20000000000 */
[----:B------:R-:W-:Y:S01]  /*3f2a0*/  SHF.R.S32.HI R0, RZ, 0x8, R4 ;  /* 0x00000008ff007819 */ /* 0x000fe20000011404 */
[----:B------:R-:W-:Y:S01]  /*3f2b0*/  VIADD R4, R68, 0xf9 ;  /* 0x000000f944047836 */ /* 0x000fe20000000000 */
[----:B------:R-:W2:Y:S03]  /*3f2c0*/  LDCU UR6, c[0x0][0x398] ;  /* 0x00007300ff0677ac */ /* 0x000ea60008000800 */
[----:B------:R3:W-:Y:S01]  /*3f2d0*/  @P4 STG.E.U8 desc[UR24][R12.64], R0 ;  /* 0x000000000c004986 */ /* 0x0007e2000c101118 */
[----:B------:R-:W-:Y:S01]  /*3f2e0*/  ISETP.GE.AND P4, PT, R4, UR21, PT ;  /* 0x0000001504007c0c */ /* 0x000fe2000bf86270 */
[----:B------:R-:W4:Y:S02]  /*3f2f0*/  LDCU UR13, c[0x0][0x398] ;  /* 0x00007300ff0d77ac */ /* 0x000f240008000800 */
[----:B------:R-:W-:Y:S01]  /*3f300*/  @P5 STG.E.U8 desc[UR24][R10.64], R5 ;  /* 0x000000050a005986 */ /* 0x000fe2000c101118 */
[----:B------:R-:W-:-:S02]  /*3f310*/  PRMT R4, R5, 0x9910, RZ ;  /* 0x0000991005047816 */ /* 0x000fc400000000ff */
[----:B------:R-:W-:Y:S01]  /*3f320*/  PRMT R7, R60, 0x9910, RZ ;  /* 0x000099103c077816 */ /* 0x000fe200000000ff */
[----:B------:R5:W-:Y:S01]  /*3f330*/  @P6 STG.E.U8 desc[UR24][R62.64], R60 ;  /* 0x0000003c3e006986 */ /* 0x000be2000c101118 */
[----:B------:R-:W-:Y:S01]  /*3f340*/  ISETP.LT.AND P5, PT, R69, UR7, !P4 ;  /* 0x0000000745007c0c */ /* 0x000fe2000e7a1270 */
[----:B------:R-:W1:Y:S01]  /*3f350*/  LDCU UR7, c[0x0][0x398] ;  /* 0x00007300ff0777ac */ /* 0x000e620008000800 */
[----:B0-----:R-:W-:Y:S02]  /*3f360*/  ISETP.LT.AND P4, PT, R70, UR5, !P4 ;  /* 0x0000000546007c0c */ /* 0x001fe4000e781270 */
[----:B---3--:R-:W-:Y:S01]  /*3f370*/  SHF.R.S32.HI R0, RZ, 0x8, R4 ;  /* 0x00000008ff007819 */ /* 0x008fe20000011404 */
[----:B------:R-:W-:Y:S01]  /*3f380*/  IMAD.MOV.U32 R4, RZ, RZ, R7 ;  /* 0x000000ffff047224 */ /* 0x000fe200078e0007 */
[----:B------:R-:W-:Y:S01]  /*3f390*/  ISETP.GE.AND P3, PT, R6, UR17, PT ;  /* 0x0000001106007c0c */ /* 0x000fe2000bf66270 */
[----:B------:R-:W0:Y:S01]  /*3f3a0*/  LDCU UR5, c[0x0][0x398] ;  /* 0x00007300ff0577ac */ /* 0x000e220008000800 */
[----:B-----5:R-:W3:Y:S02]  /*3f3b0*/  LDL.LU.64 R62, [R1+0xd00] ;  /* 0x000d0000013e7983 */ /* 0x020ee40000300a00 */
[----:B------:R-:W-:-:S02]  /*3f3c0*/  SHF.R.S32.HI R4, RZ, 0x8, R4 ;  /* 0x00000008ff047819 */ /* 0x000fc40000011404 */
[----:B------:R-:W5:Y:S04]  /*3f3d0*/  LDL.LU R10, [R1+0x3f0] ;  /* 0x0003f000010a7983 */ /* 0x000f680000300800 */
[----:B------:R-:W5:Y:S04]  /*3f3e0*/  LDL.LU R11, [R1+0x3f4] ;  /* 0x0003f400010b7983 */ /* 0x000f680000300800 */
[----:B------:R0:W-:Y:S04]  /*3f3f0*/  @P5 STG.E.U8 desc[UR24][R64.64], R0 ;  /* 0x0000000040005986 */ /* 0x0001e8000c101118 */
[----:B------:R1:W-:Y:S04]  /*3f400*/  @P4 STG.E.U8 desc[UR24][R66.64], R4 ;  /* 0x0000000442004986 */ /* 0x0003e8000c101118 */
[----:B0-----:R-:W4:Y:S04]  /*3f410*/  LDL.LU.64 R64, [R1+0xcf8] ;  /* 0x000cf80001407983 */ /* 0x001f280000300a00 */
[----:B-1----:R-:W4:Y:S04]  /*3f420*/  LDL.LU.64 R66, [R1+0xcf0] ;  /* 0x000cf00001427983 */ /* 0x002f280000300a00 */
[----:B------:R-:W4:Y:S04]  /*3f430*/  LDL.LU R8, [R1+0x3f8] ;  /* 0x0003f80001087983 */ /* 0x000f280000300800 */
[----:B------:R-:W4:Y:S01]  /*3f440*/  LDL.LU R71, [R1+0x3fc] ;  /* 0x0003fc0001477983 */ /* 0x000f220000300800 */
[----:B------:R-:W-:Y:S01]  /*3f450*/  ISETP.LT.AND P6, PT, R69, UR4, !P3 ;  /* 0x0000000445007c0c */ /* 0x000fe2000dfc1270 */
[----:B------:R-:W-:Y:S01]  /*3f460*/  VIADD R6, R68, 0xfb ;  /* 0x000000fb44067836 */ /* 0x000fe20000000000 */
[----:B------:R-:W0:Y:S01]  /*3f470*/  LDCU UR4, c[0x0][0x398] ;  /* 0x00007300ff0477ac */ /* 0x000e220008000800 */
[----:B--2---:R-:W-:-:S03]  /*3f480*/  ISETP.LT.AND P3, PT, R70, UR6, !P3 ;  /* 0x0000000646007c0c */ /* 0x004fc6000df61270 */
[----:B------:R-:W-:Y:S01]  /*3f490*/  ISETP.GE.AND P5, PT, R6, UR19, PT ;  /* 0x0000001306007c0c */ /* 0x000fe2000bfa6270 */
[----:B------:R-:W1:Y:S03]  /*3f4a0*/  LDCU UR6, c[0x0][0x398] ;  /* 0x00007300ff0677ac */ /* 0x000e660008000800 */
[----:B------:R-:W-:-:S03]  /*3f4b0*/  ISETP.LT.AND P4, PT, R69, UR9, !P5 ;  /* 0x0000000945007c0c */ /* 0x000fc6000ef81270 */
[----:B------:R5:W-:Y:S01]  /*3f4c0*/  @P6 STG.E.U8 desc[UR24][R92.64], R9 ;  /* 0x000000095c006986 */ /* 0x000be2000c101118 */
[----:B------:R-:W-:Y:S01]  /*3f4d0*/  ISETP.LT.AND P6, PT, R69, UR7, !P0 ;  /* 0x0000000745007c0c */ /* 0x000fe2000c7c1270 */
[----:B------:R-:W2:Y:S01]  /*3f4e0*/  LDCU UR7, c[0x0][0x398] ;  /* 0x00007300ff0777ac */ /* 0x000ea20008000800 */
[----:B------:R-:W-:Y:S02]  /*3f4f0*/  ISETP.LT.AND P5, PT, R70, UR10, !P5 ;  /* 0x0000000a46007c0c */ /* 0x000fe4000efa1270 */
[----:B------:R-:W-:Y:S01]  /*3f500*/  PRMT R5, R9, 0x9910, RZ ;  /* 0x0000991009057816 */ /* 0x000fe200000000ff */
[----:B------:R-:W-:-:S03]  /*3f510*/  VIADD R68, R68, 0xfd ;  /* 0x000000fd44447836 */ /* 0x000fc60000000000 */
[----:B------:R-:W-:Y:S02]  /*3f520*/  SHF.R.S32.HI R5, RZ, 0x8, R5 ;  /* 0x00000008ff057819 */ /* 0x000fe40000011405 */
[----:B0-----:R-:W-:Y:S02]  /*3f530*/  ISETP.LT.AND P0, PT, R70, UR4, !P0 ;  /* 0x0000000446007c0c */ /* 0x001fe4000c701270 */
[----:B---3--:R-:W-:-:S04]  /*3f540*/  F2FP.SATFINITE.E5M2.F32.PACK_AB_MERGE_C R63, R63, R62, RZ ;  /* 0x0000003e3f3f723e */ /* 0x008fc800048060ff */
[----:B------:R-:W-:Y:S01]  /*3f550*/  PRMT R7, R63, 0x9910, RZ ;  /* 0x000099103f077816 */ /* 0x000fe200000000ff */
[----:B------:R-:W-:Y:S01]  /*3f560*/  @P3 STG.E.U8 desc[UR24][R90.64], R63 ;  /* 0x0000003f5a003986 */ /* 0x000fe2000c101118 */
[----:B------:R-:W-:Y:S02]  /*3f570*/  ISETP.GE.AND P3, PT, R68, UR15, PT ;  /* 0x0000000f44007c0c */ /* 0x000fe4000bf66270 */
[----:B------:R-:W-:Y:S02]  /*3f580*/  SHF.R.S32.HI R7, RZ, 0x8, R7 ;  /* 0x00000008ff077819 */ /* 0x000fe40000011407 */
[----:B-----5:R-:W-:Y:S01]  /*3f590*/  F2FP.SATFINITE.E5M2.F32.PACK_AB_MERGE_C R9, R11, R10, RZ ;  /* 0x0000000a0b09723e */ /* 0x020fe200048060ff */
[----:B------:R0:W-:Y:S03]  /*3f5a0*/  @P4 STG.E.U8 desc[UR24][R88.64], R5 ;  /* 0x0000000558004986 */ /* 0x0001e6000c101118 */
[----:B------:R-:W-:Y:S01]  /*3f5b0*/  PRMT R0, R9, 0x9910, RZ ;  /* 0x0000991009007816 */ /* 0x000fe200000000ff */
[----:B------:R3:W-:Y:S01]  /*3f5c0*/  @P5 STG.E.U8 desc[UR24][R86.64], R7 ;  /* 0x0000000756005986 */ /* 0x0007e2000c101118 */
[----:B------:R-:W-:-:S02]  /*3f5d0*/  ISETP.LT.AND P5, PT, R69, UR5, !P3 ;  /* 0x0000000545007c0c */ /* 0x000fc4000dfa1270 */
[C---:B-1----:R-:W-:Y:S01]  /*3f5e0*/  ISETP.LT.AND P3, PT, R70.reuse, UR6, !P3 ;  /* 0x0000000646007c0c */ /* 0x042fe2000df61270 */
[----:B------:R1:W-:Y:S01]  /*3f5f0*/  @P6 STG.E.U8 desc[UR24][R84.64], R9 ;  /* 0x0000000954006986 */ /* 0x0003e2000c101118 */
[----:B------:R-:W-:Y:S02]  /*3f600*/  ISETP.LT.AND P6, PT, R69, UR11, !P1 ;  /* 0x0000000b45007c0c */ /* 0x000fe4000cfc1270 */
[C---:B--2---:R-:W-:Y:S02]  /*3f610*/  ISETP.LT.AND P1, PT, R70.reuse, UR7, !P1 ;  /* 0x0000000746007c0c */ /* 0x044fe4000cf21270 */
[----:B----4-:R-:W-:Y:S01]  /*3f620*/  F2FP.SATFINITE.E5M2.F32.PACK_AB_MERGE_C R65, R65, R64, RZ ;  /* 0x000000404141723e */ /* 0x010fe200048060ff */
[----:B0-----:R-:W-:Y:S01]  /*3f630*/  IMAD.MOV.U32 R5, RZ, RZ, R0 ;  /* 0x000000ffff057224 */ /* 0x001fe200078e0000 */
[----:B------:R-:W-:Y:S02]  /*3f640*/  ISETP.LT.AND P4, PT, R69, UR12, !P2 ;  /* 0x0000000c45007c0c */ /* 0x000fe4000d781270 */
[----:B------:R-:W-:-:S02]  /*3f650*/  ISETP.LT.AND P2, PT, R70, UR13, !P2 ;  /* 0x0000000d46007c0c */ /* 0x000fc4000d741270 */
[----:B---3--:R-:W-:Y:S02]  /*3f660*/  PRMT R7, R65, 0x9910, RZ ;  /* 0x0000991041077816 */ /* 0x008fe400000000ff */
[----:B------:R-:W-:Y:S02]  /*3f670*/  F2FP.SATFINITE.E5M2.F32.PACK_AB_MERGE_C R67, R67, R66, RZ ;  /* 0x000000424343723e */ /* 0x000fe400048060ff */
[----:B------:R-:W-:Y:S02]  /*3f680*/  F2FP.SATFINITE.E5M2.F32.PACK_AB_MERGE_C R13, R71, R8, RZ ;  /* 0x00000008470d723e */ /* 0x000fe400048060ff */
[----:B------:R-:W-:Y:S02]  /*3f690*/  SHF.R.S32.HI R5, RZ, 0x8, R5 ;  /* 0x00000008ff057819 */ /* 0x000fe40000011405 */
[----:B-1----:R-:W-:Y:S02]  /*3f6a0*/  PRMT R9, R13, 0x9910, RZ ;  /* 0x000099100d097816 */ /* 0x002fe400000000ff */
[----:B------:R-:W-:-:S02]  /*3f6b0*/  SHF.R.S32.HI R7, RZ, 0x8, R7 ;  /* 0x00000008ff077819 */ /* 0x000fc40000011407 */
[----:B------:R-:W-:Y:S01]  /*3f6c0*/  PRMT R11, R67, 0x9910, RZ ;  /* 0x00009910430b7816 */ /* 0x000fe200000000ff */
[----:B------:R0:W-:Y:S01]  /*3f6d0*/  @P0 STG.E.U8 desc[UR24][R82.64], R65 ;  /* 0x0000004152000986 */ /* 0x0001e2000c101118 */
[----:B------:R-:W-:Y:S02]  /*3f6e0*/  SHF.R.S32.HI R9, RZ, 0x8, R9 ;  /* 0x00000008ff097819 */ /* 0x000fe40000011409 */
[----:B------:R-:W-:Y:S01]  /*3f6f0*/  SHF.R.S32.HI R11, RZ, 0x8, R11 ;  /* 0x00000008ff0b7819 */ /* 0x000fe2000001140b */
[----:B------:R0:W-:Y:S04]  /*3f700*/  @P5 STG.E.U8 desc[UR24][R80.64], R5 ;  /* 0x0000000550005986 */ /* 0x0001e8000c101118 */
[----:B------:R0:W-:Y:S04]  /*3f710*/  @P3 STG.E.U8 desc[UR24][R78.64], R7 ;  /* 0x000000074e003986 */ /* 0x0001e8000c101118 */
[----:B------:R0:W-:Y:S04]  /*3f720*/  @P6 STG.E.U8 desc[UR24][R76.64], R13 ;  /* 0x0000000d4c006986 */ /* 0x0001e8000c101118 */
[----:B------:R0:W-:Y:S04]  /*3f730*/  @P1 STG.E.U8 desc[UR24][R74.64], R67 ;  /* 0x000000434a001986 */ /* 0x0001e8000c101118 */
[----:B------:R0:W-:Y:S04]  /*3f740*/  @P4 STG.E.U8 desc[UR24][R72.64], R9 ;  /* 0x0000000948004986 */ /* 0x0001e8000c101118 */
[----:B------:R0:W-:Y:S01]  /*3f750*/  @P2 STG.E.U8 desc[UR24][R2.64], R11 ;  /* 0x0000000b02002986 */ /* 0x0001e2000c101118 */
[----:B------:R-:W-:Y:S06]  /*3f760*/  BAR.SYNC.DEFER_BLOCKING 0x0 ;  /* 0x0000000000007b1d */ /* 0x000fec0000010000 */
[----:B------:R-:W-:Y:S05]  /*3f770*/  BRA.U UP0, `(.L_x_13) ;  /* 0x0000000100a07547 */ /* 0x000fea000b800000 */
[----:B------:R-:W1:Y:S01]  /*3f780*/  S2UR UR5, SR_CgaCtaId ;  /* 0x00000000000579c3 */ /* 0x000e620000008800 */
[----:B------:R-:W-:Y:S01]  /*3f790*/  NOP ;  /* 0x0000000000007918 */ /* 0x000fe20000000000 */
[----:B------:R-:W-:Y:S01]  /*3f7a0*/  UMOV UR4, 0x50 ;  /* 0x0000005000047882 */ /* 0x000fe20000000000 */
[----:B------:R-:W-:Y:S02]  /*3f7b0*/  IMAD.U32 R0, RZ, RZ, UR8 ;  /* 0x00000008ff007e24 */ /* 0x000fe4000f8e00ff */
[----:B0-----:R-:W-:Y:S02]  /*3f7c0*/  IMAD.MOV.U32 R3, RZ, RZ, 0xffff ;  /* 0x0000ffffff037424 */ /* 0x001fe400078e00ff */
[----:B------:R-:W-:Y:S01]  /*3f7d0*/  IMAD.MOV.U32 R7, RZ, RZ, 0x1 ;  /* 0x00000001ff077424 */ /* 0x000fe200078e00ff */
[----:B------:R-:W-:-:S04]  /*3f7e0*/  LOP3.LUT R0, R0, 0xffff, RZ, 0xc0, !PT ;  /* 0x0000ffff00007812 */ /* 0x000fc800078ec0ff */
[----:B------:R-:W-:-:S05]  /*3f7f0*/  SHF.R.U32.HI R0, RZ, 0x5, R0 ;  /* 0x00000005ff007819 */ /* 0x000fca0000011600 */
[----:B------:R-:W-:Y:S01]  /*3f800*/  VIADD R2, R0, 0x10 ;  /* 0x0000001000027836 */ /* 0x000fe20000000000 */
[----:B------:R-:W-:Y:S01]  /*3f810*/  SHF.L.U32 R0, R3, R0, RZ ;  /* 0x0000000003007219 */ /* 0x000fe200000006ff */
[----:B-1----:R-:W-:-:S03]  /*3f820*/  ULEA UR6, UR5, UR4, 0x18 ;  /* 0x0000000405067291 */ /* 0x002fc6000f8ec0ff */
[----:B------:R-:W-:-:S04]  /*3f830*/  SHF.L.U32 R3, R7, R2, RZ ;  /* 0x0000000207037219 */ /* 0x000fc800000006ff */
[----:B------:R-:W-:Y:S02]  /*3f840*/  LOP3.LUT R0, R3, R0, RZ, 0xfc, !PT ;  /* 0x0000000003007212 */ /* 0x000fe400078efcff */
[----:B------:R-:W0:Y:S02]  /*3f850*/  LDS R5, [UR6] ;  /* 0x00000006ff057984 */ /* 0x000e240008000800 */
[C---:B------:R-:W-:Y:S02]  /*3f860*/  LOP3.LUT R2, R0.reuse, 0xffff, RZ, 0xc0, !PT ;  /* 0x0000ffff00027812 */ /* 0x040fe400078ec0ff */
[----:B0-----:R-:W-:-:S04]  /*3f870*/  LOP3.LUT R3, R0, 0xffff, R5, 0x80, !PT ;  /* 0x0000ffff00037812 */ /* 0x001fc800078e8005 */
[----:B------:R-:W-:-:S13]  /*3f880*/  ISETP.NE.AND P0, PT, R3, R2, PT ;  /* 0x000000020300720c */ /* 0x000fda0003f05270 */
[----:B------:R-:W-:Y:S05]  /*3f890*/  @P0 BRA `(.L_x_14) ;  /* 0x0000000000500947 */ /* 0x000fea0003800000 */
[----:B------:R-:W-:Y:S02]  /*3f8a0*/  SHF.R.U32.HI R5, RZ, 0x10, R5 ;  /* 0x00000010ff057819 */ /* 0x000fe40000011605 */
[----:B------:R-:W-:-:S04]  /*3f8b0*/  SHF.R.U32.HI R2, RZ, 0x10, R0 ;  /* 0x00000010ff027819 */ /* 0x000fc80000011600 */
[----:B------:R-:W-:-:S04]  /*3f8c0*/  LOP3.LUT R5, R5, R2, RZ, 0xc0, !PT ;  /* 0x0000000205057212 */ /* 0x000fc800078ec0ff */
[----:B------:R-:W-:-:S13]  /*3f8d0*/  ISETP.NE.AND P0, PT, R5, R2, PT ;  /* 0x000000020500720c */ /* 0x000fda0003f05270 */
[----:B------:R-:W-:Y:S05]  /*3f8e0*/  @P0 BRA `(.L_x_15) ;  /* 0x0000000000300947 */ /* 0x000fea0003800000 */
[----:B------:R-:W-:Y:S01]  /*3f8f0*/  R2UR UR4, R0 ;  /* 0x00000000000472ca */ /* 0x000fe200000e0000 */
[----:B------:R-:W-:Y:S01]  /*3f900*/  VOTEU.ANY UR5, UPT, PT ;  /* 0x0000000000057886 */ /* 0x000fe200038e0100 */
[----:B------:R-:W0:Y:S01]  /*3f910*/  S2R R0, SR_LANEID ;  /* 0x0000000000007919 */ /* 0x000e220000000000 */
[----:B------:R-:W-:-:S10]  /*3f920*/  UFLO.U32 UR5, UR5 ;  /* 0x00000005000572bd */ /* 0x000fd400080e0000 */
[----:B------:R-:W-:-:S06]  /*3f930*/  ULOP3.LUT UR4, URZ, UR4, URZ, 0x33, !UPT ;  /* 0x00000004ff047292 */ /* 0x000fcc000f8e33ff */
[----:B------:R-:W-:-:S04]  /*3f940*/  IMAD.U32 R2, RZ, RZ, UR4 ;  /* 0x00000004ff027e24 */ /* 0x000fc8000f8e00ff */
[----:B------:R-:W1:Y:S02]  /*3f950*/  REDUX UR7, R2 ;  /* 0x00000000020773c4 */ /* 0x000e640000000000 */
[----:B------:R2:W-:Y:S01]  /*3f960*/  UTCATOMSWS.AND URZ, UR4 ;  /* 0x0000000400ff79e3 */ /* 0x0005e20008000000 */
[----:B0-----:R-:W-:Y:S01]  /*3f970*/  ISETP.EQ.U32.AND P0, PT, R0, UR5, PT ;  /* 0x0000000500007c0c */ /* 0x001fe2000bf02070 */
[----:B-1----:R-:W-:-:S12]  /*3f980*/  IMAD.U32 R0, RZ, RZ, UR7 ;  /* 0x00000007ff007e24 */ /* 0x002fd8000f8e00ff */
[----:B------:R2:W-:Y:S01]  /*3f990*/  @P0 ATOMS.AND RZ, [UR6], R0 ;  /* 0x00000000ffff098c */ /* 0x0005e2000a800006 */
[----:B------:R-:W-:Y:S05]  /*3f9a0*/  BRA `(.L_x_13) ;  /* 0x0000000000147947 */ /* 0x000fea0003800000 */
.L_x_15:
[----:B------:R-:W-:-:S07]  /*3f9b0*/  MOV R2, 0x3f9d0 ;  /* 0x0003f9d000027802 */ /* 0x000fce0000000f00 */
[----:B------:R-:W-:Y:S05]  /*3f9c0*/  CALL.REL.NOINC `($__internal_0_$__cuda_sm10x_tcgen05_guardrail_trap_col_being_dealloced_not_returned_by_alloc) ;  /* 0x00000000002c7944 */ /* 0x000fea0003c00000 */
[----:B------:R-:W-:Y:S05]  /*3f9d0*/  BRA `(.L_x_13) ;  /* 0x0000000000087947 */ /* 0x000fea0003800000 */
.L_x_14:
[----:B------:R-:W-:-:S07]  /*3f9e0*/  MOV R2, 0x3fa00 ;  /* 0x0003fa0000027802 */ /* 0x000fce0000000f00 */
[----:B------:R-:W-:Y:S05]  /*3f9f0*/  CALL.REL.NOINC `($__internal_2_$__cuda_sm10x_tcgen05_guardrail_trap_unallocated_columns_being_dealloced) ;  /* 0x0000000000387944 */ /* 0x000fea0003c00000 */
.L_x_13:
[----:B------:R-:W-:Y:S01]  /*3fa00*/  NOP ;  /* 0x0000000000007918 */ /* 0x000fe20000000000 */
[----:B--2---:R-:W-:Y:S05]  /*3fa10*/  EXIT ;  /* 0x000000000000794d */ /* 0x004fea0003800000 */
.L_x_8:
[----:B------:R-:W0:Y:S02]  /*3fa20*/  SYNCS.PHASECHK.TRANS64.TRYWAIT P1, [UR11], R8 ;  /* 0x00000008ff0075a7 */ /* 0x000e24000802110b */
[----:B0-----:R-:W-:Y:S05]  /*3fa30*/  @!P1 BRA `(.L_x_8) ;  /* 0xfffffffc00f89947 */ /* 0x001fea000383ffff */
[----:B------:R-:W-:Y:S05]  /*3fa40*/  BRA `(.L_x_16) ;  /* 0xfffffdf000a87947 */ /* 0x000fea000383ffff */
.L_x_12:
[----:B------:R-:W1:Y:S02]  /*3fa50*/  SYNCS.PHASECHK.TRANS64.TRYWAIT P4, [UR11], R3 ;  /* 0x00000003ff0075a7 */ /* 0x000e64000808110b */
[----:B-1----:R-:W-:Y:S05]  /*3fa60*/  @!P4 BRA `(.L_x_12) ;  /* 0xfffffffc00f8c947 */ /* 0x002fea000383ffff */
[----:B------:R-:W-:Y:S05]  /*3fa70*/  BRA `(.L_x_11) ;  /* 0xfffffe7c00c47947 */ /* 0x000fea000383ffff */
        .weak           $__internal_0_$__cuda_sm10x_tcgen05_guardrail_trap_col_being_dealloced_not_returned_by_alloc
        .type           $__internal_0_$__cuda_sm10x_tcgen05_guardrail_trap_col_being_dealloced_not_returned_by_alloc,@function
        .size           $__internal_0_$__cuda_sm10x_tcgen05_guardrail_trap_col_being_dealloced_not_returned_by_alloc,($__internal_1_$__cuda_sm10x_tcgen05_guardrail_trap_phase_invalid_during_alloc - $__internal_0_$__cuda_sm10x_tcgen05_guardrail_trap_col_being_dealloced_not_returned_by_alloc)
$__internal_0_$__cuda_sm10x_tcgen05_guardrail_trap_col_being_dealloced_not_returned_by_alloc:
[----:B------:R-:W-:Y:S05]  /*3fa80*/  BPT.TRAP 0x1 ;  /* 0x000000040000795c */ /* 0x000fea0000300000 */
[----:B------:R-:W-:-:S04]  /*3fa90*/  IMAD.MOV.U32 R3, RZ, RZ, 0x0 ;  /* 0x00000000ff037424 */ /* 0x000fc800078e00ff */
[----:B------:R-:W-:Y:S05]  /*3faa0*/  RET.REL.NODEC R2 `(matmul_kernel) ;  /* 0xfffffc0402547950 */ /* 0x000fea0003c3ffff */
        .weak           $__internal_1_$__cuda_sm10x_tcgen05_guardrail_trap_phase_invalid_during_alloc
        .type           $__internal_1_$__cuda_sm10x_tcgen05_guardrail_trap_phase_invalid_during_alloc,@function
        .size           $__internal_1_$__cuda_sm10x_tcgen05_guardrail_trap_phase_invalid_during_alloc,($__internal_2_$__cuda_sm10x_tcgen05_guardrail_trap_unallocated_columns_being_dealloced - $__internal_1_$__cuda_sm10x_tcgen05_guardrail_trap_phase_invalid_during_alloc)
$__internal_1_$__cuda_sm10x_tcgen05_guardrail_trap_phase_invalid_during_alloc:
[----:B------:R-:W-:Y:S05]  /*3fab0*/  BPT.TRAP 0x1 ;  /* 0x000000040000795c */ /* 0x000fea0000300000 */
[----:B------:R-:W-:-:S04]  /*3fac0*/  IMAD.MOV.U32 R3, RZ, RZ, 0x0 ;  /* 0x00000000ff037424 */ /* 0x000fc800078e00ff */
[----:B------:R-:W-:Y:S05]  /*3fad0*/  RET.REL.NODEC R2 `(matmul_kernel) ;  /* 0xfffffc0402487950 */ /* 0x000fea0003c3ffff */
        .weak           $__internal_2_$__cuda_sm10x_tcgen05_guardrail_trap_unallocated_columns_being_dealloced
        .type           $__internal_2_$__cuda_sm10x_tcgen05_guardrail_trap_unallocated_columns_being_dealloced,@function
        .size           $__internal_2_$__cuda_sm10x_tcgen05_guardrail_trap_unallocated_columns_being_dealloced,(.L_x_20 - $__internal_2_$__cuda_sm10x_tcgen05_guardrail_trap_unallocated_columns_being_dealloced)
$__internal_2_$__cuda_sm10x_tcgen05_guardrail_trap_unallocated_columns_being_dealloced:
[----:B------:R-:W-:Y:S05]  /*3fae0*/  BPT.TRAP 0x1 ;  /* 0x000000040000795c */ /* 0x000fea0000300000 */
[----:B------:R-:W-:-:S04]  /*3faf0*/  IMAD.MOV.U32 R3, RZ, RZ, 0x0 ;  /* 0x00000000ff037424 */ /* 0x000fc800078e00ff */
[----:B------:R-:W-:Y:S05]  /*3fb00*/  RET.REL.NODEC R2 `(matmul_kernel) ;  /* 0xfffffc04023c7950 */ /* 0x000fea0003c3ffff */
.L_x_17:
[----:B------:R-:W-:-:S00]  /*3fb10*/  BRA `(.L_x_17) ;  /* 0xfffffffc00fc7947 */ /* 0x000fc0000383ffff */
[----:B------:R-:W-:-:S00]  /*3fb20*/  NOP ;  /* 0x0000000000007918 */ /* 0x000fc00000000000 */
        /* <DEDUP_REMOVED lines=13> */
.L_x_20:


//--------------------- .nv.shared.matmul_kernel  --------------------------
	.section	.nv.shared.matmul_kernel,"aw",@nobits
	.sectionflags	@""
	.align	16
	.zero		1024


//--------------------- .nv.shared.reserved.0     --------------------------
	.section	.nv.shared.reserved.0,"aw",@nobits
	.align	8
	.weak		__nv_reservedSMEM_offset_0_alias
	.size		__nv_reservedSMEM_offset_0_alias, 0, 64
	.other		__nv_reservedSMEM_offset_0_alias,@"STO_CUDA_RESERVED_SHARED STV_DEFAULT"
__nv_reservedSMEM_offset_0_alias:
	.zero		0
.nv.shared.reserved.0:
	.zero		64
	.weak		__nv_reservedSMEM_allocation_phase
	.type		__nv_reservedSMEM_allocation_phase,@object
	.size		__nv_reservedSMEM_allocation_phase,(.L_0 - __nv_reservedSMEM_allocation_phase)
__nv_reservedSMEM_allocation_phase:
	.zero		1
.L_0:
	.zero		7
	.weak		__nv_reservedSMEM_devtool_atexit_pc
	.type		__nv_reservedSMEM_devtool_atexit_pc,@object
	.size		__nv_reservedSMEM_devtool_atexit_pc,(__nv_reservedSMEM_allocation_mask - __nv_reservedSMEM_devtool_atexit_pc)
__nv_reservedSMEM_devtool_atexit_pc:
	.zero		8
	.weak		__nv_reservedSMEM_allocation_mask
	.type		__nv_reservedSMEM_allocation_mask,@object
	.size		__nv_reservedSMEM_allocation_mask,(.L_2 - __nv_reservedSMEM_allocation_mask)
__nv_reservedSMEM_allocation_mask:
	.zero		4
.L_2:


//--------------------- .nv.constant0.matmul_kernel --------------------------
	.section	.nv.constant0.matmul_kernel,"a",@progbits
	.sectionflags	@""
	.align	4
.nv.constant0.matmul_kernel:
	.zero		976


//--------------------- SYMBOLS --------------------------

	.type		.nv.reservedSmem.offset0,@object
	.size		.nv.reservedSmem.offset0,0x4
	.type		.nv.reservedSmem.cap,@object
	.size		.nv.reservedSmem.cap,0x4
